def attn_fwd(
    Q,
    K,
    V,
    Out,
    Lse,
    sm_scale,
    stride_qz,
    stride_qh,
    stride_qm,
    stride_qk,
    stride_kz,
    stride_kh,
    stride_kn,
    stride_kk,
    stride_vz,
    stride_vh,
    stride_vn,
    stride_vk,
    stride_oz,
    stride_oh,
    stride_om,
    stride_ok,
    seqlen_q,
    seqlen_k,
    BLOCK_M: tl.constexpr,
    BLOCK_N: tl.constexpr,
    HEAD_DIM: tl.constexpr,
    CAUSAL: tl.constexpr,
):
    start_m = tl.program_id(0)
    off_hz = tl.program_id(1)
    q_off = off_hz * stride_qh
    k_off = off_hz * stride_kh
    v_off = off_hz * stride_vh
    offs_m = start_m * BLOCK_M + tl.arange(0, BLOCK_M)
    offs_d = tl.arange(0, HEAD_DIM)
    offs_n = tl.arange(0, BLOCK_N)
    q_ptrs = Q + q_off + offs_m[:, None] * stride_qm + offs_d[None, :] * stride_qk
    k_ptrs = K + k_off + offs_d[:, None] * stride_kk + offs_n[None, :] * stride_kn
    v_ptrs = V + v_off + offs_n[:, None] * stride_vn + offs_d[None, :] * stride_vk
    m_i = tl.full([BLOCK_M], float("-inf"), dtype=tl.float32)
    l_i = tl.zeros([BLOCK_M], dtype=tl.float32) + 1.0
    acc = tl.zeros([BLOCK_M, HEAD_DIM], dtype=tl.float32)
    q = tl.load(q_ptrs)
    acc, l_i, m_i = _attn_fwd_inner(
        acc,
        l_i,
        m_i,
        q,
        k_ptrs,
        v_ptrs,
        sm_scale,
        stride_kn,
        stride_vn,
        start_m,
        seqlen_k,
        BLOCK_M,
        BLOCK_N,
        HEAD_DIM,
        CAUSAL,
    )
    acc = acc / l_i[:, None]
    lse = m_i + tl.math.log2(l_i) / 1.4426950408889634
    o_ptrs = (
        Out
        + off_hz * stride_oh
        + offs_m[:, None] * stride_om
        + offs_d[None, :] * stride_ok
    )
    tl.store(o_ptrs, acc.to(Out.dtype.element_ty))
    tl.store(Lse + off_hz * seqlen_q + offs_m, lse)

# config = {"BLOCK_M": 64, "BLOCK_N": 16, "HEAD_DIM": 512, "arch": "sm_80", "causal": true, "dtype": "bf16", "num_stages": 2, "num_warps": 4}
# arch = sm_80


// ===== COMPILED SASS (sm_80) =====

	.target	sm_80

	.elftype	@"ET_EXEC"


//--------------------- .note.nv.tkinfo           --------------------------
	.section	.note.nv.tkinfo,"",@"SHT_NOTE"
	.sectionflags	@"SHF_NOTE_NV_TKINFO"
	.tkinfo
        /*0018*/ 	.word	0x00000002
        /*0030*/ 	.string	""
        /*0030*/ 	.string	"ptxas"
        /*0030*/ 	.string	"Cuda compilation tools, release 13.0, V13.0.88"
        /*0030*/ 	.string	"Build cuda_13.0.r13.0/compiler.36424714_0"
        /*0030*/ 	.string	"-v  -suppress-debug-info  -lineinfo  -arch sm_80 "



//--------------------- .note.nv.cuinfo           --------------------------
	.section	.note.nv.cuinfo,"",@"SHT_NOTE"
	.sectionflags	@"SHF_NOTE_NV_CUINFO"
        /*0018*/ 	.short	0x0002
        /*001a*/ 	.short	0x0050
        /*001c*/ 	.short	0x0082
	.zero		2


//--------------------- .nv.info                  --------------------------
	.section	.nv.info,"",@"SHT_CUDA_INFO"
	.align	4


	//----- nvinfo : EIATTR_REGCOUNT
	.align		4
        /*0000*/ 	.byte	0x04, 0x2f
        /*0002*/ 	.short	(.L_2 - .L_1)
	.align		4
.L_1:
        /*0004*/ 	.word	index@(attn_fwd)
        /*0008*/ 	.word	0x000000ff


	//----- nvinfo : EIATTR_FRAME_SIZE
	.align		4
.L_2:
        /*000c*/ 	.byte	0x04, 0x11
        /*000e*/ 	.short	(.L_4 - .L_3)
	.align		4
.L_3:
        /*0010*/ 	.word	index@(attn_fwd)
        /*0014*/ 	.word	0x00000710


	//----- nvinfo : EIATTR_MIN_STACK_SIZE
	.align		4
.L_4:
        /*0018*/ 	.byte	0x04, 0x12
        /*001a*/ 	.short	(.L_6 - .L_5)
	.align		4
.L_5:
        /*001c*/ 	.word	index@(attn_fwd)
        /*0020*/ 	.word	0x00000710
.L_6:


//--------------------- .nv.info.attn_fwd         --------------------------
	.section	.nv.info.attn_fwd,"",@"SHT_CUDA_INFO"
	.sectionflags	@""
	.align	4


	//----- nvinfo : EIATTR_CUDA_API_VERSION
	.align		4
        /*0000*/ 	.byte	0x04, 0x37
        /*0002*/ 	.short	(.L_8 - .L_7)
.L_7:
        /*0004*/ 	.word	0x00000082


	//----- nvinfo : EIATTR_SW2861232_WAR
	.align		4
.L_8:
        /*0008*/ 	.byte	0x01, 0x35
	.zero		2


	//----- nvinfo : EIATTR_PARAM_CBANK
	.align		4
        /*000c*/ 	.byte	0x04, 0x0a
        /*000e*/ 	.short	(.L_10 - .L_9)
	.align		4
.L_9:
        /*0010*/ 	.word	index@(.nv.constant0.attn_fwd)
        /*0014*/ 	.short	0x0160
        /*0016*/ 	.short	0x0088


	//----- nvinfo : EIATTR_CBANK_PARAM_SIZE
	.align		4
.L_10:
        /*0018*/ 	.byte	0x03, 0x19
        /*001a*/ 	.short	0x0088


	//----- nvinfo : EIATTR_KPARAM_INFO
	.align		4
        /*001c*/ 	.byte	0x04, 0x17
        /*001e*/ 	.short	(.L_12 - .L_11)
.L_11:
        /*0020*/ 	.word	0x00000000
        /*0024*/ 	.short	0x0019
        /*0026*/ 	.short	0x0080
        /*0028*/ 	.byte	0x00, 0xf4, 0x21, 0x00


	//----- nvinfo : EIATTR_KPARAM_INFO
	.align		4
.L_12:
        /*002c*/ 	.byte	0x04, 0x17
        /*002e*/ 	.short	(.L_14 - .L_13)
.L_13:
        /*0030*/ 	.word	0x00000000
        /*0034*/ 	.short	0x0018
        /*0036*/ 	.short	0x0078
        /*0038*/ 	.byte	0x00, 0xf4, 0x21, 0x00


	//----- nvinfo : EIATTR_KPARAM_INFO
	.align		4
.L_14:
        /*003c*/ 	.byte	0x04, 0x17
        /*003e*/ 	.short	(.L_16 - .L_15)
.L_15:
        /*0040*/ 	.word	0x00000000
        /*0044*/ 	.short	0x0017
        /*0046*/ 	.short	0x0070
        /*0048*/ 	.byte	0x00, 0xf0, 0x11, 0x00


	//----- nvinfo : EIATTR_KPARAM_INFO
	.align		4
.L_16:
        /*004c*/ 	.byte	0x04, 0x17
        /*004e*/ 	.short	(.L_18 - .L_17)
.L_17:
        /*0050*/ 	.word	0x00000000
        /*0054*/ 	.short	0x0016
        /*0056*/ 	.short	0x006c
        /*0058*/ 	.byte	0x00, 0xf0, 0x11, 0x00


	//----- nvinfo : EIATTR_KPARAM_INFO
	.align		4
.L_18:
        /*005c*/ 	.byte	0x04, 0x17
        /*005e*/ 	.short	(.L_20 - .L_19)
.L_19:
        /*0060*/ 	.word	0x00000000
        /*0064*/ 	.short	0x0015
        /*0066*/ 	.short	0x0068
        /*0068*/ 	.byte	0x00, 0xf0, 0x11, 0x00


	//----- nvinfo : EIATTR_KPARAM_INFO
	.align		4
.L_20:
        /*006c*/ 	.byte	0x04, 0x17
        /*006e*/ 	.short	(.L_22 - .L_21)
.L_21:
        /*0070*/ 	.word	0x00000000
        /*0074*/ 	.short	0x0014
        /*0076*/ 	.short	0x0064
        /*0078*/ 	.byte	0x00, 0xf0, 0x11, 0x00


	//----- nvinfo : EIATTR_KPARAM_INFO
	.align		4
.L_22:
        /*007c*/ 	.byte	0x04, 0x17
        /*007e*/ 	.short	(.L_24 - .L_23)
.L_23:
        /*0080*/ 	.word	0x00000000
        /*0084*/ 	.short	0x0013
        /*0086*/ 	.short	0x0060
        /*0088*/ 	.byte	0x00, 0xf0, 0x11, 0x00


	//----- nvinfo : EIATTR_KPARAM_INFO
	.align		4
.L_24:
        /*008c*/ 	.byte	0x04, 0x17
        /*008e*/ 	.short	(.L_26 - .L_25)
.L_25:
        /*0090*/ 	.word	0x00000000
        /*0094*/ 	.short	0x0012
        /*0096*/ 	.short	0x005c
        /*0098*/ 	.byte	0x00, 0xf0, 0x11, 0x00


	//----- nvinfo : EIATTR_KPARAM_INFO
	.align		4
.L_26:
        /*009c*/ 	.byte	0x04, 0x17
        /*009e*/ 	.short	(.L_28 - .L_27)
.L_27:
        /*00a0*/ 	.word	0x00000000
        /*00a4*/ 	.short	0x0011
        /*00a6*/ 	.short	0x0058
        /*00a8*/ 	.byte	0x00, 0xf0, 0x11, 0x00


	//----- nvinfo : EIATTR_KPARAM_INFO
	.align		4
.L_28:
        /*00ac*/ 	.byte	0x04, 0x17
        /*00ae*/ 	.short	(.L_30 - .L_29)
.L_29:
        /*00b0*/ 	.word	0x00000000
        /*00b4*/ 	.short	0x0010
        /*00b6*/ 	.short	0x0054
        /*00b8*/ 	.byte	0x00, 0xf0, 0x11, 0x00


	//----- nvinfo : EIATTR_KPARAM_INFO
	.align		4
.L_30:
        /*00bc*/ 	.byte	0x04, 0x17
        /*00be*/ 	.short	(.L_32 - .L_31)
.L_31:
        /*00c0*/ 	.word	0x00000000
        /*00c4*/ 	.short	0x000f
        /*00c6*/ 	.short	0x0050
        /*00c8*/ 	.byte	0x00, 0xf0, 0x11, 0x00


	//----- nvinfo : EIATTR_KPARAM_INFO
	.align		4
.L_32:
        /*00cc*/ 	.byte	0x04, 0x17
        /*00ce*/ 	.short	(.L_34 - .L_33)
.L_33:
        /*00d0*/ 	.word	0x00000000
        /*00d4*/ 	.short	0x000e
        /*00d6*/ 	.short	0x004c
        /*00d8*/ 	.byte	0x00, 0xf0, 0x11, 0x00


	//----- nvinfo : EIATTR_KPARAM_INFO
	.align		4
.L_34:
        /*00dc*/ 	.byte	0x04, 0x17
        /*00de*/ 	.short	(.L_36 - .L_35)
.L_35:
        /*00e0*/ 	.word	0x00000000
        /*00e4*/ 	.short	0x000d
        /*00e6*/ 	.short	0x0048
        /*00e8*/ 	.byte	0x00, 0xf0, 0x11, 0x00


	//----- nvinfo : EIATTR_KPARAM_INFO
	.align		4
.L_36:
        /*00ec*/ 	.byte	0x04, 0x17
        /*00ee*/ 	.short	(.L_38 - .L_37)
.L_37:
        /*00f0*/ 	.word	0x00000000
        /*00f4*/ 	.short	0x000c
        /*00f6*/ 	.short	0x0044
        /*00f8*/ 	.byte	0x00, 0xf0, 0x11, 0x00


	//----- nvinfo : EIATTR_KPARAM_INFO
	.align		4
.L_38:
        /*00fc*/ 	.byte	0x04, 0x17
        /*00fe*/ 	.short	(.L_40 - .L_39)
.L_39:
        /*0100*/ 	.word	0x00000000
        /*0104*/ 	.short	0x000b
        /*0106*/ 	.short	0x0040
        /*0108*/ 	.byte	0x00, 0xf0, 0x11, 0x00


	//----- nvinfo : EIATTR_KPARAM_INFO
	.align		4
.L_40:
        /*010c*/ 	.byte	0x04, 0x17
        /*010e*/ 	.short	(.L_42 - .L_41)
.L_41:
        /*0110*/ 	.word	0x00000000
        /*0114*/ 	.short	0x000a
        /*0116*/ 	.short	0x003c
        /*0118*/ 	.byte	0x00, 0xf0, 0x11, 0x00


	//----- nvinfo : EIATTR_KPARAM_INFO
	.align		4
.L_42:
        /*011c*/ 	.byte	0x04, 0x17
        /*011e*/ 	.short	(.L_44 - .L_43)
.L_43:
        /*0120*/ 	.word	0x00000000
        /*0124*/ 	.short	0x0009
        /*0126*/ 	.short	0x0038
        /*0128*/ 	.byte	0x00, 0xf0, 0x11, 0x00


	//----- nvinfo : EIATTR_KPARAM_INFO
	.align		4
.L_44:
        /*012c*/ 	.byte	0x04, 0x17
        /*012e*/ 	.short	(.L_46 - .L_45)
.L_45:
        /*0130*/ 	.word	0x00000000
        /*0134*/ 	.short	0x0008
        /*0136*/ 	.short	0x0034
        /*0138*/ 	.byte	0x00, 0xf0, 0x11, 0x00


	//----- nvinfo : EIATTR_KPARAM_INFO
	.align		4
.L_46:
        /*013c*/ 	.byte	0x04, 0x17
        /*013e*/ 	.short	(.L_48 - .L_47)
.L_47:
        /*0140*/ 	.word	0x00000000
        /*0144*/ 	.short	0x0007
        /*0146*/ 	.short	0x0030
        /*0148*/ 	.byte	0x00, 0xf0, 0x11, 0x00


	//----- nvinfo : EIATTR_KPARAM_INFO
	.align		4
.L_48:
        /*014c*/ 	.byte	0x04, 0x17
        /*014e*/ 	.short	(.L_50 - .L_49)
.L_49:
        /*0150*/ 	.word	0x00000000
        /*0154*/ 	.short	0x0006
        /*0156*/ 	.short	0x002c
        /*0158*/ 	.byte	0x00, 0xf0, 0x11, 0x00


	//----- nvinfo : EIATTR_KPARAM_INFO
	.align		4
.L_50:
        /*015c*/ 	.byte	0x04, 0x17
        /*015e*/ 	.short	(.L_52 - .L_51)
.L_51:
        /*0160*/ 	.word	0x00000000
        /*0164*/ 	.short	0x0005
        /*0166*/ 	.short	0x0028
        /*0168*/ 	.byte	0x00, 0xf0, 0x11, 0x00


	//----- nvinfo : EIATTR_KPARAM_INFO
	.align		4
.L_52:
        /*016c*/ 	.byte	0x04, 0x17
        /*016e*/ 	.short	(.L_54 - .L_53)
.L_53:
        /*0170*/ 	.word	0x00000000
        /*0174*/ 	.short	0x0004
        /*0176*/ 	.short	0x0020
        /*0178*/ 	.byte	0x00, 0xf4, 0x21, 0x00


	//----- nvinfo : EIATTR_KPARAM_INFO
	.align		4
.L_54:
        /*017c*/ 	.byte	0x04, 0x17
        /*017e*/ 	.short	(.L_56 - .L_55)
.L_55:
        /*0180*/ 	.word	0x00000000
        /*0184*/ 	.short	0x0003
        /*0186*/ 	.short	0x0018
        /*0188*/ 	.byte	0x00, 0xf4, 0x21, 0x00


	//----- nvinfo : EIATTR_KPARAM_INFO
	.align		4
.L_56:
        /*018c*/ 	.byte	0x04, 0x17
        /*018e*/ 	.short	(.L_58 - .L_57)
.L_57:
        /*0190*/ 	.word	0x00000000
        /*0194*/ 	.short	0x0002
        /*0196*/ 	.short	0x0010
        /*0198*/ 	.byte	0x00, 0xf4, 0x21, 0x00


	//----- nvinfo : EIATTR_KPARAM_INFO
	.align		4
.L_58:
        /*019c*/ 	.byte	0x04, 0x17
        /*019e*/ 	.short	(.L_60 - .L_59)
.L_59:
        /*01a0*/ 	.word	0x00000000
        /*01a4*/ 	.short	0x0001
        /*01a6*/ 	.short	0x0008
        /*01a8*/ 	.byte	0x00, 0xf4, 0x21, 0x00


	//----- nvinfo : EIATTR_KPARAM_INFO
	.align		4
.L_60:
        /*01ac*/ 	.byte	0x04, 0x17
        /*01ae*/ 	.short	(.L_62 - .L_61)
.L_61:
        /*01b0*/ 	.word	0x00000000
        /*01b4*/ 	.short	0x0000
        /*01b6*/ 	.short	0x0000
        /*01b8*/ 	.byte	0x00, 0xf4, 0x21, 0x00


	//----- nvinfo : EIATTR_MAXREG_COUNT
	.align		4
.L_62:
        /*01bc*/ 	.byte	0x03, 0x1b
        /*01be*/ 	.short	0x00ff


	//----- nvinfo : EIATTR_NUM_BARRIERS
	.align		4
        /*01c0*/ 	.byte	0x02, 0x4c
        /*01c2*/ 	.byte	0x01
	.zero		1


	//----- nvinfo : EIATTR_ANNOTATIONS
	.align		4
        /*01c4*/ 	.byte	0x04, 0x55
        /*01c6*/ 	.short	(.L_64 - .L_63)


	//   ....[0]....
.L_63:
        /*01c8*/ 	.word	0x00000001
        /*01cc*/ 	.byte	0x20, 0x05, 0x00, 0x00, 0x01, 0x00, 0x00, 0x00, 0x40, 0x05, 0x00, 0x00, 0x01, 0x00, 0x00, 0x00
        /* <DEDUP_REMOVED lines=464> */
        /*1edc*/ 	.byte	0xf0, 0xa8, 0x01, 0x00


	//----- nvinfo : EIATTR_MERCURY_ISA_VERSION
	.align		4
.L_64:
        /*1ee0*/ 	.byte	0x03, 0x5f
        /*1ee2*/ 	.short	0x0000


	//----- nvinfo : EIATTR_COOP_GROUP_MASK_REGIDS
	.align		4
        /*1ee4*/ 	.byte	0x04, 0x29
        /*1ee6*/ 	.short	(.L_66 - .L_65)


	//   ....[0]....
.L_65:
        /*1ee8*/ 	.word	0xffffffff


	//   ....[1]....
        /*1eec*/ 	.word	0xffffffff


	//   ....[2]....
        /*1ef0*/ 	.word	0xffffffff


	//   ....[3]....
        /*1ef4*/ 	.word	0xffffffff


	//   ....[4]....
        /*1ef8*/ 	.word	0xffffffff


	//   ....[5]....
        /*1efc*/ 	.word	0xffffffff


	//   ....[6]....
        /*1f00*/ 	.word	0xffffffff


	//   ....[7]....
        /*1f04*/ 	.word	0xffffffff


	//   ....[8]....
        /*1f08*/ 	.word	0xffffffff


	//   ....[9]....
        /*1f0c*/ 	.word	0xffffffff


	//   ....[10]....
        /*1f10*/ 	.word	0xffffffff


	//   ....[11]....
        /*1f14*/ 	.word	0xffffffff


	//   ....[12]....
        /*1f18*/ 	.word	0xffffffff


	//   ....[13]....
        /*1f1c*/ 	.word	0xffffffff


	//   ....[14]....
        /*1f20*/ 	.word	0xffffffff


	//   ....[15]....
        /*1f24*/ 	.word	0xffffffff


	//   ....[16]....
        /*1f28*/ 	.word	0xffffffff


	//   ....[17]....
        /*1f2c*/ 	.word	0xffffffff


	//   ....[18]....
        /*1f30*/ 	.word	0xffffffff


	//   ....[19]....
        /*1f34*/ 	.word	0xffffffff


	//   ....[20]....
        /*1f38*/ 	.word	0xffffffff


	//   ....[21]....
        /*1f3c*/ 	.word	0xffffffff


	//   ....[22]....
        /*1f40*/ 	.word	0xffffffff


	//   ....[23]....
        /*1f44*/ 	.word	0xffffffff


	//   ....[24]....
        /*1f48*/ 	.word	0xffffffff


	//   ....[25]....
        /*1f4c*/ 	.word	0xffffffff


	//   ....[26]....
        /*1f50*/ 	.word	0xffffffff


	//   ....[27]....
        /*1f54*/ 	.word	0xffffffff


	//   ....[28]....
        /*1f58*/ 	.word	0xffffffff


	//   ....[29]....
        /*1f5c*/ 	.word	0xffffffff


	//   ....[30]....
        /*1f60*/ 	.word	0xffffffff


	//   ....[31]....
        /*1f64*/ 	.word	0xffffffff


	//   ....[32]....
        /*1f68*/ 	.word	0xffffffff


	//   ....[33]....
        /*1f6c*/ 	.word	0xffffffff


	//----- nvinfo : EIATTR_COOP_GROUP_INSTR_OFFSETS
	.align		4
.L_66:
        /*1f70*/ 	.byte	0x04, 0x28
        /*1f72*/ 	.short	(.L_68 - .L_67)


	//   ....[0]....
.L_67:
        /*1f74*/ 	.word	0x0000bb00


	//   ....[1]....
        /*1f78*/ 	.word	0x0000bb30


	//   ....[2]....
        /*1f7c*/ 	.word	0x0000bb60


	//   ....[3]....
        /*1f80*/ 	.word	0x0000bb90


	//   ....[4]....
        /*1f84*/ 	.word	0x0000bbb0


	//   ....[5]....
        /*1f88*/ 	.word	0x0000bbd0


	//   ....[6]....
        /*1f8c*/ 	.word	0x0000bbf0


	//   ....[7]....
        /*1f90*/ 	.word	0x0000bc10


	//   ....[8]....
        /*1f94*/ 	.word	0x0000bc80


	//   ....[9]....
        /*1f98*/ 	.word	0x0000bcb0


	//   ....[10]....
        /*1f9c*/ 	.word	0x0000bcd0


	//   ....[11]....
        /*1fa0*/ 	.word	0x0000bcf0


	//   ....[12]....
        /*1fa4*/ 	.word	0x0000bd00


	//   ....[13]....
        /*1fa8*/ 	.word	0x0000bd10


	//   ....[14]....
        /*1fac*/ 	.word	0x0000bd30


	//   ....[15]....
        /*1fb0*/ 	.word	0x0000bd50


	//   ....[16]....
        /*1fb4*/ 	.word	0x0000c070


	//   ....[17]....
        /*1fb8*/ 	.word	0x0000c6a0


	//   ....[18]....
        /*1fbc*/ 	.word	0x0000c6d0


	//   ....[19]....
        /*1fc0*/ 	.word	0x0000c6e0


	//   ....[20]....
        /*1fc4*/ 	.word	0x0000c700


	//   ....[21]....
        /*1fc8*/ 	.word	0x0000c710


	//   ....[22]....
        /*1fcc*/ 	.word	0x0000c720


	//   ....[23]....
        /*1fd0*/ 	.word	0x0000c730


	//   ....[24]....
        /*1fd4*/ 	.word	0x0000c740


	//   ....[25]....
        /*1fd8*/ 	.word	0x0000c780


	//   ....[26]....
        /*1fdc*/ 	.word	0x0000c7a0


	//   ....[27]....
        /*1fe0*/ 	.word	0x0000c7c0


	//   ....[28]....
        /*1fe4*/ 	.word	0x0000c7e0


	//   ....[29]....
        /*1fe8*/ 	.word	0x0000c800


	//   ....[30]....
        /*1fec*/ 	.word	0x0000c820


	//   ....[31]....
        /*1ff0*/ 	.word	0x0000c830


	//   ....[32]....
        /*1ff4*/ 	.word	0x0000c840


	//   ....[33]....
        /*1ff8*/ 	.word	0x0000ca20


	//----- nvinfo : EIATTR_EXIT_INSTR_OFFSETS
	.align		4
.L_68:
        /*1ffc*/ 	.byte	0x04, 0x1c
        /*1ffe*/ 	.short	(.L_70 - .L_69)


	//   ....[0]....
.L_69:
        /*2000*/ 	.word	0x0001ac10


	//   ....[1]....
        /*2004*/ 	.word	0x0001acf0


	//----- nvinfo : EIATTR_REQNTID
	.align		4
.L_70:
        /*2008*/ 	.byte	0x04, 0x10
        /*200a*/ 	.short	(.L_72 - .L_71)
.L_71:
        /*200c*/ 	.word	0x00000080
        /*2010*/ 	.word	0x00000001
        /*2014*/ 	.word	0x00000001
.L_72:


//--------------------- .nv.callgraph             --------------------------
	.section	.nv.callgraph,"",@"SHT_CUDA_CALLGRAPH"
	.align	4
	.sectionentsize	8
	.align		4
        /*0000*/ 	.word	0x00000000
	.align		4
        /*0004*/ 	.word	0xffffffff
	.align		4
        /*0008*/ 	.word	0x00000000
	.align		4
        /*000c*/ 	.word	0xfffffffe
	.align		4
        /*0010*/ 	.word	0x00000000
	.align		4
        /*0014*/ 	.word	0xfffffffd
	.align		4
        /*0018*/ 	.word	0x00000000
	.align		4
        /*001c*/ 	.word	0xfffffffc


//--------------------- .nv.rel.action            --------------------------
	.section	.nv.rel.action,"",@"SHT_CUDA_RELOCINFO"
	.align	8
	.sectionentsize	8
        /*0000*/ 	.byte	0x73, 0x00, 0x00, 0x00, 0x00, 0x00, 0x00, 0x00, 0x00, 0x00, 0x00, 0x11, 0x25, 0x00, 0x05, 0x36


//--------------------- .nv.constant4             --------------------------
	.section	.nv.constant4,"a",@progbits
	.align	8
	.align		8
.nv.constant4:
        /*0000*/ 	.dword	_$_str


//--------------------- .nv.constant0.attn_fwd    --------------------------
	.section	.nv.constant0.attn_fwd,"a",@progbits
	.sectionflags	@""
	.align	4
.nv.constant0.attn_fwd:
	.zero		488


//--------------------- .text.attn_fwd            --------------------------
	.section	.text.attn_fwd,"ax",@progbits
	.sectioninfo	@"SHI_REGISTERS=255"
	.align	128
        .global         attn_fwd
        .type           attn_fwd,@function
        .size           attn_fwd,(.L_x_3 - attn_fwd)
        .other          attn_fwd,@"STO_CUDA_ENTRY STV_DEFAULT"
attn_fwd:
.text.attn_fwd:
[----:B------:R-:W-:Y:S02]  /*0000*/  IMAD.MOV.U32 R1, RZ, RZ, c[0x0][0x28] ;  /* 0x00000a00ff017624 */ /* 0x000fe400078e00ff */
[----:B------:R-:W0:Y:S01]  /*0010*/  S2R R2, SR_TID.X ;  /* 0x0000000000027919 */ /* 0x000e220000002100 */
[----:B------:R-:W-:Y:S01]  /*0020*/  IMAD.MOV.U32 R190, RZ, RZ, c[0x0][0x198] ;  /* 0x00006600ffbe7624 */ /* 0x000fe200078e00ff */
[----:B------:R-:W-:Y:S01]  /*0030*/  ULDC.64 UR6, c[0x0][0x118] ;  /* 0x0000460000067ab9 */ /* 0x000fe20000000a00 */
[----:B------:R-:W-:Y:S01]  /*0040*/  IADD3 R1, R1, -0x710, RZ ;  /* 0xfffff8f001017810 */ /* 0x000fe20007ffe0ff */
[----:B------:R-:W1:Y:S01]  /*0050*/  S2R R4, SR_CTAID.Y ;  /* 0x0000000000047919 */ /* 0x000e620000002600 */
[----:B0-----:R-:W-:-:S04]  /*0060*/  SHF.R.U32.HI R0, RZ, 0x6, R2 ;  /* 0x00000006ff007819 */ /* 0x001fc80000011602 */
[----:B------:R-:W-:Y:S02]  /*0070*/  SGXT.U32 R3, R0, 0x1 ;  /* 0x000000010003781a */ /* 0x000fe40000000000 */
[----:B------:R-:W0:Y:S03]  /*0080*/  S2R R0, SR_CTAID.X ;  /* 0x0000000000007919 */ /* 0x000e260000002500 */
[----:B------:R-:W-:-:S05]  /*0090*/  IMAD R7, R3, c[0x0][0x198], RZ ;  /* 0x0000660003077a24 */ /* 0x000fca00078e02ff */
[----:B------:R-:W-:-:S05]  /*00a0*/  LEA R9, R190, R7, 0x1 ;  /* 0x00000007be097211 */ /* 0x000fca00078e08ff */
[----:B------:R-:W-:-:S04]  /*00b0*/  IMAD R11, R190, 0x2, R9 ;  /* 0x00000002be0b7824 */ /* 0x000fc800078e0209 */
[----:B------:R-:W-:-:S05]  /*00c0*/  IMAD R13, R190, 0x2, R11 ;  /* 0x00000002be0d7824 */ /* 0x000fca00078e020b */
[----:B------:R-:W-:Y:S01]  /*00d0*/  LEA R15, R190, R13, 0x1 ;  /* 0x0000000dbe0f7211 */ /* 0x000fe200078e08ff */
[----:B0-----:R-:W-:Y:S02]  /*00e0*/  IMAD.SHL.U32 R3, R0, 0x40, RZ ;  /* 0x0000004000037824 */ /* 0x001fe400078e00ff */
[----:B-1----:R-:W-:Y:S01]  /*00f0*/  IMAD R0, R4, c[0x0][0x190], RZ ;  /* 0x0000640004007a24 */ /* 0x002fe200078e02ff */
[--C-:B------:R-:W-:Y:S01]  /*0100*/  SHF.R.S32.HI R4, RZ, 0x6, R2.reuse ;  /* 0x00000006ff047819 */ /* 0x100fe20000011402 */
[----:B------:R-:W-:Y:S01]  /*0110*/  IMAD R17, R190, 0x2, R15 ;  /* 0x00000002be117824 */ /* 0x000fe200078e020f */
[----:B------:R-:W-:Y:S01]  /*0120*/  LOP3.LUT R3, R3, 0x3f, R2, 0xf8, !PT ;  /* 0x0000003f03037812 */ /* 0x000fe200078ef802 */
[----:B------:R-:W-:Y:S01]  /*0130*/  IMAD.HI R181, R0, 0x2, RZ ;  /* 0x0000000200b57827 */ /* 0x000fe200078e02ff */
[----:B------:R-:W-:Y:S02]  /*0140*/  LOP3.LUT R2, R2, 0x3f, RZ, 0xc0, !PT ;  /* 0x0000003f02027812 */ /* 0x000fe400078ec0ff */
[----:B------:R-:W-:Y:S01]  /*0150*/  SHF.L.U32 R180, R0, 0x1, RZ ;  /* 0x0000000100b47819 */ /* 0x000fe200000006ff */
[----:B------:R-:W-:-:S02]  /*0160*/  IMAD R3, R3, c[0x0][0x194], RZ ;  /* 0x0000650003037a24 */ /* 0x000fc400078e02ff */
[----:B------:R-:W-:Y:S02]  /*0170*/  IMAD.SHL.U32 R2, R2, 0x2, RZ ;  /* 0x0000000202027824 */ /* 0x000fe400078e00ff */
[C---:B------:R-:W-:Y:S02]  /*0180*/  IMAD.SHL.U32 R5, R3.reuse, 0x2, RZ ;  /* 0x0000000203057824 */ /* 0x040fe400078e00ff */
[----:B------:R-:W-:Y:S01]  /*0190*/  IMAD.HI R0, R3, 0x2, RZ ;  /* 0x0000000203007827 */ /* 0x000fe200078e02ff */
[----:B------:R-:W-:Y:S02]  /*01a0*/  SGXT R3, R4, 0x1 ;  /* 0x000000010403781a */ /* 0x000fe40000000200 */
[----:B------:R-:W-:Y:S01]  /*01b0*/  IADD3 R180, P0, P1, R5, c[0x0][0x160], R180 ;  /* 0x0000580005b47a10 */ /* 0x000fe2000791e0b4 */
[----:B------:R-:W-:-:S03]  /*01c0*/  IMAD R19, R190, 0x2, R17 ;  /* 0x00000002be137824 */ /* 0x000fc600078e0211 */
[----:B------:R-:W-:Y:S02]  /*01d0*/  IADD3.X R181, R0, c[0x0][0x164], R181, P0, P1 ;  /* 0x0000590000b57a10 */ /* 0x000fe400007e24b5 */
[----:B------:R-:W-:Y:S02]  /*01e0*/  LOP3.LUT R0, R2, 0x90, R3, 0x78, !PT ;  /* 0x0000009002007812 */ /* 0x000fe400078e7803 */
[-C--:B------:R-:W-:Y:S02]  /*01f0*/  LEA R2, P1, R9, R180.reuse, 0x1 ;  /* 0x000000b409027211 */ /* 0x080fe400078208ff */
[----:B------:R-:W-:Y:S02]  /*0200*/  LEA R104, P0, R7, R180, 0x1 ;  /* 0x000000b407687211 */ /* 0x000fe400078008ff */
[-C--:B------:R-:W-:Y:S02]  /*0210*/  LEA.HI.X.SX32 R3, R9, R181.reuse, 0x1, P1 ;  /* 0x000000b509037211 */ /* 0x080fe400008f0eff */
[----:B------:R-:W-:-:S02]  /*0220*/  LEA.HI.X.SX32 R105, R7, R181, 0x1, P0 ;  /* 0x000000b507697211 */ /* 0x000fc400000f0eff */
[CC--:B------:R-:W-:Y:S01]  /*0230*/  LEA R4, P0, R11.reuse, R180.reuse, 0x1 ;  /* 0x000000b40b047211 */ /* 0x0c0fe200078008ff */
[----:B------:R0:W2:Y:S01]  /*0240*/  LDG.E.U16 R12, [R2.64] ;  /* 0x00000006020c7981 */ /* 0x0000a2000c1e1500 */
[C---:B------:R-:W-:Y:S02]  /*0250*/  LEA R21, R190.reuse, R19, 0x1 ;  /* 0x00000013be157211 */ /* 0x040fe400078e08ff */
[-C--:B------:R-:W-:Y:S01]  /*0260*/  LEA.HI.X.SX32 R5, R11, R181.reuse, 0x1, P0 ;  /* 0x000000b50b057211 */ /* 0x080fe200000f0eff */
[----:B------:R1:W3:Y:S01]  /*0270*/  LDG.E.U16 R104, [R104.64] ;  /* 0x0000000668687981 */ /* 0x0002e2000c1e1500 */
[CC--:B------:R-:W-:Y:S01]  /*0280*/  LEA R6, P0, R13.reuse, R180.reuse, 0x1 ;  /* 0x000000b40d067211 */ /* 0x0c0fe200078008ff */
[C---:B------:R-:W-:Y:S02]  /*0290*/  IMAD R23, R190.reuse, 0x2, R21 ;  /* 0x00000002be177824 */ /* 0x040fe400078e0215 */
[----:B------:R4:W5:Y:S01]  /*02a0*/  LDG.E.U16 R18, [R4.64] ;  /* 0x0000000604127981 */ /* 0x000962000c1e1500 */
[----:B------:R-:W-:Y:S01]  /*02b0*/  LEA.HI.X.SX32 R7, R13, R181, 0x1, P0 ;  /* 0x000000b50d077211 */ /* 0x000fe200000f0eff */
[----:B------:R-:W-:Y:S01]  /*02c0*/  IMAD R25, R190, 0x2, R23 ;  /* 0x00000002be197824 */ /* 0x000fe200078e0217 */
[----:B------:R-:W-:-:S03]  /*02d0*/  LEA R8, P0, R17, R180, 0x1 ;  /* 0x000000b411087211 */ /* 0x000fc600078008ff */
[----:B------:R1:W3:Y:S01]  /*02e0*/  LDG.E.U16 R16, [R6.64] ;  /* 0x0000000606107981 */ /* 0x0002e2000c1e1500 */
[----:B------:R-:W-:Y:S02]  /*02f0*/  LEA.HI.X.SX32 R9, R17, R181, 0x1, P0 ;  /* 0x000000b511097211 */ /* 0x000fe400000f0eff */
[CC--:B0-----:R-:W-:Y:S02]  /*0300*/  LEA R2, P0, R19.reuse, R180.reuse, 0x1 ;  /* 0x000000b413027211 */ /* 0x0c1fe400078008ff */
[C---:B------:R-:W-:Y:S01]  /*0310*/  LEA R27, R190.reuse, R25, 0x1 ;  /* 0x00000019be1b7211 */ /* 0x040fe200078e08ff */
[----:B------:R0:W3:Y:S01]  /*0320*/  LDG.E.U16 R10, [R8.64] ;  /* 0x00000006080a7981 */ /* 0x0000e2000c1e1500 */
[----:B------:R-:W-:Y:S02]  /*0330*/  LEA.HI.X.SX32 R3, R19, R181, 0x1, P0 ;  /* 0x000000b513037211 */ /* 0x000fe400000f0eff */
[----:B----4-:R-:W-:Y:S01]  /*0340*/  LEA R4, P0, R21, R180, 0x1 ;  /* 0x000000b415047211 */ /* 0x010fe200078008ff */
[----:B------:R-:W-:-:S02]  /*0350*/  IMAD R29, R190, 0x2, R27 ;  /* 0x00000002be1d7824 */ /* 0x000fc400078e021b */
[----:B------:R4:W3:Y:S01]  /*0360*/  LDG.E.U16 R20, [R2.64] ;  /* 0x0000000602147981 */ /* 0x0008e2000c1e1500 */
[----:B------:R-:W-:Y:S01]  /*0370*/  LEA.HI.X.SX32 R5, R21, R181, 0x1, P0 ;  /* 0x000000b515057211 */ /* 0x000fe200000f0eff */
[----:B------:R-:W-:-:S04]  /*0380*/  IMAD R31, R190, 0x2, R29 ;  /* 0x00000002be1f7824 */ /* 0x000fc800078e021d */
[----:B------:R4:W3:Y:S01]  /*0390*/  LDG.E.U16 R14, [R4.64] ;  /* 0x00000006040e7981 */ /* 0x0008e2000c1e1500 */
[CC--:B-1----:R-:W-:Y:S02]  /*03a0*/  LEA R6, P0, R25.reuse, R180.reuse, 0x1 ;  /* 0x000000b419067211 */ /* 0x0c2fe400078008ff */
[C---:B------:R-:W-:Y:S02]  /*03b0*/  LEA R33, R190.reuse, R31, 0x1 ;  /* 0x0000001fbe217211 */ /* 0x040fe400078e08ff */
[----:B------:R-:W-:Y:S02]  /*03c0*/  LEA.HI.X.SX32 R7, R25, R181, 0x1, P0 ;  /* 0x000000b519077211 */ /* 0x000fe400000f0eff */
[----:B0-----:R-:W-:Y:S01]  /*03d0*/  LEA R8, P0, R27, R180, 0x1 ;  /* 0x000000b41b087211 */ /* 0x001fe200078008ff */
[----:B------:R-:W-:-:S03]  /*03e0*/  IMAD R35, R190, 0x2, R33 ;  /* 0x00000002be237824 */ /* 0x000fc600078e0221 */
[----:B------:R-:W-:Y:S01]  /*03f0*/  LEA.HI.X.SX32 R9, R27, R181, 0x1, P0 ;  /* 0x000000b51b097211 */ /* 0x000fe200000f0eff */
[----:B------:R-:W-:Y:S01]  /*0400*/  IMAD R37, R190, 0x2, R35 ;  /* 0x00000002be257824 */ /* 0x000fe200078e0223 */
[----:B----4-:R-:W-:-:S04]  /*0410*/  LEA R2, P0, R29, R180, 0x1 ;  /* 0x000000b41d027211 */ /* 0x010fc800078008ff */
[----:B------:R-:W-:Y:S02]  /*0420*/  LEA.HI.X.SX32 R3, R29, R181, 0x1, P0 ;  /* 0x000000b51d037211 */ /* 0x000fe400000f0eff */
[C---:B------:R-:W-:Y:S02]  /*0430*/  LEA R4, P0, R33.reuse, R180, 0x1 ;  /* 0x000000b421047211 */ /* 0x040fe400078008ff */
[----:B------:R-:W-:Y:S02]  /*0440*/  LEA R39, R190, R37, 0x1 ;  /* 0x00000025be277211 */ /* 0x000fe400078e08ff */
[----:B------:R-:W-:-:S03]  /*0450*/  LEA.HI.X.SX32 R5, R33, R181, 0x1, P0 ;  /* 0x000000b521057211 */ /* 0x000fc600000f0eff */
[----:B------:R-:W-:-:S04]  /*0460*/  IMAD R41, R190, 0x2, R39 ;  /* 0x00000002be297824 */ /* 0x000fc800078e0227 */
[----:B------:R-:W-:-:S05]  /*0470*/  IMAD R43, R190, 0x2, R41 ;  /* 0x00000002be2b7824 */ /* 0x000fca00078e0229 */
[----:B------:R-:W-:-:S05]  /*0480*/  LEA R45, R190, R43, 0x1 ;  /* 0x0000002bbe2d7211 */ /* 0x000fca00078e08ff */
[----:B------:R-:W-:-:S05]  /*0490*/  IMAD R47, R190, 0x2, R45 ;  /* 0x00000002be2f7824 */ /* 0x000fca00078e022d */
[----:B------:R-:W-:-:S05]  /*04a0*/  LEA R49, R190, R47, 0x1 ;  /* 0x0000002fbe317211 */ /* 0x000fca00078e08ff */
[----:B------:R-:W-:-:S04]  /*04b0*/  IMAD R51, R190, 0x2, R49 ;  /* 0x00000002be337824 */ /* 0x000fc800078e0231 */
[----:B------:R-:W-:-:S04]  /*04c0*/  IMAD R53, R190, 0x2, R51 ;  /* 0x00000002be357824 */ /* 0x000fc800078e0233 */
[----:B------:R-:W-:-:S05]  /*04d0*/  IMAD R55, R190, 0x2, R53 ;  /* 0x00000002be377824 */ /* 0x000fca00078e0235 */
[----:B------:R-:W-:-:S05]  /*04e0*/  LEA R57, R190, R55, 0x1 ;  /* 0x00000037be397211 */ /* 0x000fca00078e08ff */
[----:B------:R-:W-:-:S05]  /*04f0*/  IMAD R59, R190, 0x2, R57 ;  /* 0x00000002be3b7824 */ /* 0x000fca00078e0239 */
[----:B------:R-:W-:-:S05]  /*0500*/  LEA R61, R190, R59, 0x1 ;  /* 0x0000003bbe3d7211 */ /* 0x000fca00078e08ff */
[----:B------:R-:W-:Y:S01]  /*0510*/  IMAD R63, R190, 0x2, R61 ;  /* 0x00000002be3f7824 */ /* 0x000fe200078e023d */
[----:B--2---:R0:W-:Y:S04]  /*0520*/  STL [R1+0x74], R12 ;  /* 0x0000740c01007387 */ /* 0x0041e80000100800 */
[----:B0-----:R0:W2:Y:S04]  /*0530*/  LDG.E.U16 R12, [R6.64] ;  /* 0x00000006060c7981 */ /* 0x0010a8000c1e1500 */
[----:B-----5:R1:W-:Y:S01]  /*0540*/  STL [R1+0x70], R18 ;  /* 0x0000701201007387 */ /* 0x0203e20000100800 */
[----:B0-----:R-:W-:-:S03]  /*0550*/  LEA R6, P0, R35, R180, 0x1 ;  /* 0x000000b423067211 */ /* 0x001fc600078008ff */
[----:B---3--:R0:W-:Y:S01]  /*0560*/  STL [R1+0x6c], R16 ;  /* 0x00006c1001007387 */ /* 0x0081e20000100800 */
[----:B------:R-:W-:-:S03]  /*0570*/  LEA.HI.X.SX32 R7, R35, R181, 0x1, P0 ;  /* 0x000000b523077211 */ /* 0x000fc600000f0eff */
[----:B-1----:R1:W3:Y:S04]  /*0580*/  LDG.E.U16 R18, [R8.64] ;  /* 0x0000000608127981 */ /* 0x0022e8000c1e1500 */
[----:B------:R4:W-:Y:S04]  /*0590*/  STL [R1+0x68], R10 ;  /* 0x0000680a01007387 */ /* 0x0009e80000100800 */
[----:B0-----:R0:W5:Y:S04]  /*05a0*/  LDG.E.U16 R16, [R2.64] ;  /* 0x0000000602107981 */ /* 0x001168000c1e1500 */
[----:B------:R-:W-:Y:S04]  /*05b0*/  STL [R1+0x64], R20 ;  /* 0x0000641401007387 */ /* 0x000fe80000100800 */
[----:B----4-:R4:W5:Y:S04]  /*05c0*/  LDG.E.U16 R10, [R4.64] ;  /* 0x00000006040a7981 */ /* 0x010968000c1e1500 */
[----:B------:R0:W-:Y:S04]  /*05d0*/  STL [R1+0x60], R14 ;  /* 0x0000600e01007387 */ /* 0x0001e80000100800 */
[----:B0-----:R0:W5:Y:S01]  /*05e0*/  LDG.E.U16 R14, [R6.64] ;  /* 0x00000006060e7981 */ /* 0x001162000c1e1500 */
[----:B-1----:R-:W-:-:S04]  /*05f0*/  LEA R8, P0, R37, R180, 0x1 ;  /* 0x000000b425087211 */ /* 0x002fc800078008ff */
[----:B------:R-:W-:Y:S02]  /*0600*/  LEA.HI.X.SX32 R9, R37, R181, 0x1, P0 ;  /* 0x000000b525097211 */ /* 0x000fe400000f0eff */
[----:B------:R-:W-:-:S03]  /*0610*/  LEA R2, P0, R41, R180, 0x1 ;  /* 0x000000b429027211 */ /* 0x000fc600078008ff */
[----:B------:R1:W5:Y:S01]  /*0620*/  LDG.E.U16 R20, [R8.64] ;  /* 0x0000000608147981 */ /* 0x000362000c1e1500 */
[----:B------:R-:W-:Y:S02]  /*0630*/  LEA.HI.X.SX32 R3, R41, R181, 0x1, P0 ;  /* 0x000000b529037211 */ /* 0x000fe400000f0eff */
[----:B----4-:R-:W-:-:S04]  /*0640*/  LEA R4, P0, R43, R180, 0x1 ;  /* 0x000000b42b047211 */ /* 0x010fc800078008ff */
[----:B------:R-:W-:Y:S02]  /*0650*/  LEA.HI.X.SX32 R5, R43, R181, 0x1, P0 ;  /* 0x000000b52b057211 */ /* 0x000fe400000f0eff */
[----:B0-----:R-:W-:-:S04]  /*0660*/  LEA R6, P0, R45, R180, 0x1 ;  /* 0x000000b42d067211 */ /* 0x001fc800078008ff */
[----:B------:R-:W-:Y:S02]  /*0670*/  LEA.HI.X.SX32 R7, R45, R181, 0x1, P0 ;  /* 0x000000b52d077211 */ /* 0x000fe400000f0eff */
[----:B-1----:R-:W-:-:S04]  /*0680*/  LEA R8, P0, R49, R180, 0x1 ;  /* 0x000000b431087211 */ /* 0x002fc800078008ff */
[----:B------:R-:W-:Y:S01]  /*0690*/  LEA.HI.X.SX32 R9, R49, R181, 0x1, P0 ;  /* 0x000000b531097211 */ /* 0x000fe200000f0eff */
[----:B--2---:R0:W-:Y:S04]  /*06a0*/  STL [R1+0x5c], R12 ;  /* 0x00005c0c01007387 */ /* 0x0041e80000100800 */
[----:B0-----:R0:W2:Y:S04]  /*06b0*/  LDG.E.U16 R12, [R2.64] ;  /* 0x00000006020c7981 */ /* 0x0010a8000c1e1500 */
[----:B---3--:R1:W-:Y:S01]  /*06c0*/  STL [R1+0x58], R18 ;  /* 0x0000581201007387 */ /* 0x0083e20000100800 */
[----:B0-----:R-:W-:-:S04]  /*06d0*/  LEA R2, P0, R51, R180, 0x1 ;  /* 0x000000b433027211 */ /* 0x001fc800078008ff */
[----:B------:R-:W-:Y:S01]  /*06e0*/  LEA.HI.X.SX32 R3, R51, R181, 0x1, P0 ;  /* 0x000000b533037211 */ /* 0x000fe200000f0eff */
[----:B-1----:R0:W3:Y:S04]  /*06f0*/  LDG.E.U16 R18, [R4.64] ;  /* 0x0000000604127981 */ /* 0x0020e8000c1e1500 */
[----:B-----5:R1:W-:Y:S04]  /*0700*/  STL [R1+0x54], R16 ;  /* 0x0000541001007387 */ /* 0x0203e80000100800 */
[----:B------:R4:W-:Y:S04]  /*0710*/  STL [R1+0x50], R10 ;  /* 0x0000500a01007387 */ /* 0x0009e80000100800 */
[----:B-1----:R1:W5:Y:S04]  /*0720*/  LDG.E.U16 R16, [R6.64] ;  /* 0x0000000606107981 */ /* 0x002368000c1e1500 */
[----:B----4-:R4:W5:Y:S04]  /*0730*/  LDG.E.U16 R10, [R8.64] ;  /* 0x00000006080a7981 */ /* 0x010968000c1e1500 */
[----:B------:R0:W-:Y:S04]  /*0740*/  STL [R1+0x4c], R14 ;  /* 0x00004c0e01007387 */ /* 0x0001e80000100800 */
[----:B0-----:R0:W5:Y:S01]  /*0750*/  LDG.E.U16 R14, [R2.64] ;  /* 0x00000006020e7981 */ /* 0x001162000c1e1500 */
[----:B------:R-:W-:-:S04]  /*0760*/  LEA R4, P0, R53, R180, 0x1 ;  /* 0x000000b435047211 */ /* 0x000fc800078008ff */
[-C--:B------:R-:W-:Y:S02]  /*0770*/  LEA.HI.X.SX32 R5, R53, R181.reuse, 0x1, P0 ;  /* 0x000000b535057211 */ /* 0x080fe400000f0eff */
[CC--:B-1----:R-:W-:Y:S01]  /*0780*/  LEA R6, P0, R57.reuse, R180.reuse, 0x1 ;  /* 0x000000b439067211 */ /* 0x0c2fe200078008ff */
[----:B------:R1:W-:Y:S03]  /*0790*/  STL [R1+0x48], R20 ;  /* 0x0000481401007387 */ /* 0x0003e60000100800 */
[----:B------:R-:W-:Y:S01]  /*07a0*/  LEA.HI.X.SX32 R7, R57, R181, 0x1, P0 ;  /* 0x000000b539077211 */ /* 0x000fe200000f0eff */
[----:B------:R1:W5:Y:S01]  /*07b0*/  LDG.E.U16 R22, [R4.64] ;  /* 0x0000000604167981 */ /* 0x000362000c1e1500 */
[----:B----4-:R-:W-:Y:S01]  /*07c0*/  LEA R8, P0, R59, R180, 0x1 ;  /* 0x000000b43b087211 */ /* 0x010fe200078008ff */
[----:B------:R-:W-:-:S03]  /*07d0*/  IMAD R11, R190, 0x2, R63 ;  /* 0x00000002be0b7824 */ /* 0x000fc600078e023f */
[----:B------:R-:W-:Y:S02]  /*07e0*/  LEA.HI.X.SX32 R9, R59, R181, 0x1, P0 ;  /* 0x000000b53b097211 */ /* 0x000fe400000f0eff */
[CC--:B0-----:R-:W-:Y:S02]  /*07f0*/  LEA R2, P0, R61.reuse, R180.reuse, 0x1 ;  /* 0x000000b43d027211 */ /* 0x0c1fe400078008ff */
[----:B------:R-:W-:Y:S01]  /*0800*/  LEA R65, R190, R11, 0x1 ;  /* 0x0000000bbe417211 */ /* 0x000fe200078e08ff */
[----:B-1----:R0:W4:Y:S01]  /*0810*/  LDG.E.U16 R20, [R8.64] ;  /* 0x0000000608147981 */ /* 0x002122000c1e1500 */
[----:B------:R-:W-:Y:S02]  /*0820*/  LEA.HI.X.SX32 R3, R61, R181, 0x1, P0 ;  /* 0x000000b53d037211 */ /* 0x000fe400000f0eff */
[----:B------:R-:W-:-:S04]  /*0830*/  LEA R4, P0, R11, R180, 0x1 ;  /* 0x000000b40b047211 */ /* 0x000fc800078008ff */
[----:B------:R-:W-:Y:S01]  /*0840*/  LEA.HI.X.SX32 R5, R11, R181, 0x1, P0 ;  /* 0x000000b50b057211 */ /* 0x000fe200000f0eff */
[----:B--2---:R1:W-:Y:S04]  /*0850*/  STL [R1+0x44], R12 ;  /* 0x0000440c01007387 */ /* 0x0043e80000100800 */
[----:B-1----:R1:W2:Y:S04]  /*0860*/  LDG.E.U16 R12, [R6.64] ;  /* 0x00000006060c7981 */ /* 0x0022a8000c1e1500 */
[----:B---3--:R3:W-:Y:S01]  /*0870*/  STL [R1+0x40], R18 ;  /* 0x0000401201007387 */ /* 0x0087e20000100800 */
[----:B-1----:R-:W-:-:S04]  /*0880*/  LEA R6, P0, R65, R180, 0x1 ;  /* 0x000000b441067211 */ /* 0x002fc800078008ff */
[----:B------:R-:W-:Y:S01]  /*0890*/  LEA.HI.X.SX32 R7, R65, R181, 0x1, P0 ;  /* 0x000000b541077211 */ /* 0x000fe200000f0eff */
[----:B---3--:R1:W3:Y:S04]  /*08a0*/  LDG.E.U16 R18, [R2.64] ;  /* 0x0000000602127981 */ /* 0x0082e8000c1e1500 */
[----:B-----5:R5:W-:Y:S04]  /*08b0*/  STL [R1+0x3c], R16 ;  /* 0x00003c1001007387 */ /* 0x020be80000100800 */
[----:B------:R-:W-:Y:S04]  /*08c0*/  STL [R1+0x38], R10 ;  /* 0x0000380a01007387 */ /* 0x000fe80000100800 */
[----:B-----5:R5:W3:Y:S04]  /*08d0*/  LDG.E.U16 R16, [R4.64] ;  /* 0x0000000604107981 */ /* 0x020ae8000c1e1500 */
[----:B------:R0:W-:Y:S04]  /*08e0*/  STL [R1+0x34], R14 ;  /* 0x0000340e01007387 */ /* 0x0001e80000100800 */
[----:B0-----:R0:W3:Y:S01]  /*08f0*/  LDG.E.U16 R14, [R6.64] ;  /* 0x00000006060e7981 */ /* 0x0010e2000c1e1500 */
[----:B------:R-:W-:-:S04]  /*0900*/  LEA R140, P1, R15, R180, 0x1 ;  /* 0x000000b40f8c7211 */ /* 0x000fc800078208ff */
[-C--:B------:R-:W-:Y:S02]  /*0910*/  LEA.HI.X.SX32 R141, R15, R181.reuse, 0x1, P1 ;  /* 0x000000b50f8d7211 */ /* 0x080fe400008f0eff */
[CC--:B------:R-:W-:Y:S01]  /*0920*/  LEA R120, P1, R23.reuse, R180.reuse, 0x1 ;  /* 0x000000b417787211 */ /* 0x0c0fe200078208ff */
[C---:B------:R-:W-:Y:S01]  /*0930*/  IMAD R13, R190.reuse, 0x2, R65 ;  /* 0x00000002be0d7824 */ /* 0x040fe200078e0241 */
[----:B------:R-:W-:Y:S02]  /*0940*/  STL [R1+0x30], R22 ;  /* 0x0000301601007387 */ /* 0x000fe40000100800 */
[-C--:B------:R-:W-:Y:S02]  /*0950*/  LEA.HI.X.SX32 R121, R23, R181.reuse, 0x1, P1 ;  /* 0x000000b517797211 */ /* 0x080fe400008f0eff */
[C---:B------:R-:W-:Y:S01]  /*0960*/  LEA R136, P1, R31.reuse, R180, 0x1 ;  /* 0x000000b41f887211 */ /* 0x040fe200078208ff */
[----:B------:R-:W-:Y:S01]  /*0970*/  IMAD R15, R190, 0x2, R13 ;  /* 0x00000002be0f7824 */ /* 0x000fe200078e020d */
[----:B------:R0:W3:Y:S02]  /*0980*/  LDG.E.U16 R140, [R140.64] ;  /* 0x000000068c8c7981 */ /* 0x0000e4000c1e1500 */
[----:B------:R-:W-:-:S02]  /*0990*/  LEA.HI.X.SX32 R137, R31, R181, 0x1, P1 ;  /* 0x000000b51f897211 */ /* 0x000fc400008f0eff */
[CC--:B------:R-:W-:Y:S01]  /*09a0*/  LEA R132, P1, R39.reuse, R180.reuse, 0x1 ;  /* 0x000000b427847211 */ /* 0x0c0fe200078208ff */
[----:B------:R0:W3:Y:S03]  /*09b0*/  LDG.E.U16 R120, [R120.64] ;  /* 0x0000000678787981 */ /* 0x0000e6000c1e1500 */
[-C--:B------:R-:W-:Y:S01]  /*09c0*/  LEA.HI.X.SX32 R133, R39, R181.reuse, 0x1, P1 ;  /* 0x000000b527857211 */ /* 0x080fe200008f0eff */
[----:B------:R0:W3:Y:S01]  /*09d0*/  LDG.E.U16 R136, [R136.64] ;  /* 0x0000000688887981 */ /* 0x0000e2000c1e1500 */
[-C--:B------:R-:W-:Y:S02]  /*09e0*/  LEA R144, P1, R47, R180.reuse, 0x1 ;  /* 0x000000b42f907211 */ /* 0x080fe400078208ff */
[----:B------:R-:W-:Y:S01]  /*09f0*/  LEA R134, P0, R15, R180, 0x1 ;  /* 0x000000b40f867211 */ /* 0x000fe200078008ff */
[----:B------:R0:W3:Y:S01]  /*0a00*/  LDG.E.U16 R132, [R132.64] ;  /* 0x0000000684847981 */ /* 0x0000e2000c1e1500 */
[----:B------:R-:W-:-:S02]  /*0a10*/  LEA.HI.X.SX32 R145, R47, R181, 0x1, P1 ;  /* 0x000000b52f917211 */ /* 0x000fc400008f0eff */
[CC--:B------:R-:W-:Y:S02]  /*0a20*/  LEA R90, P1, R55.reuse, R180.reuse, 0x1 ;  /* 0x000000b4375a7211 */ /* 0x0c0fe400078208ff */
[C---:B------:R-:W-:Y:S01]  /*0a30*/  LEA R17, R190.reuse, R15, 0x1 ;  /* 0x0000000fbe117211 */ /* 0x040fe200078e08ff */
[----:B------:R0:W3:Y:S01]  /*0a40*/  LDG.E.U16 R144, [R144.64] ;  /* 0x0000000690907981 */ /* 0x0000e2000c1e1500 */
[-C--:B------:R-:W-:Y:S02]  /*0a50*/  LEA.HI.X.SX32 R91, R55, R181.reuse, 0x1, P1 ;  /* 0x000000b5375b7211 */ /* 0x080fe400008f0eff */
[-C--:B------:R-:W-:Y:S02]  /*0a60*/  LEA R110, P1, R63, R180.reuse, 0x1 ;  /* 0x000000b43f6e7211 */ /* 0x080fe400078208ff */
[-C--:B------:R-:W-:Y:S01]  /*0a70*/  LEA.HI.X.SX32 R135, R15, R181.reuse, 0x1, P0 ;  /* 0x000000b50f877211 */ /* 0x080fe200000f0eff */
[----:B------:R-:W-:Y:S01]  /*0a80*/  IMAD R67, R190, 0x2, R17 ;  /* 0x00000002be437824 */ /* 0x000fe200078e0211 */
[----:B------:R-:W-:Y:S01]  /*0a90*/  LEA.HI.X.SX32 R111, R63, R181, 0x1, P1 ;  /* 0x000000b53f6f7211 */ /* 0x000fe200008f0eff */
[----:B------:R0:W3:Y:S01]  /*0aa0*/  LDG.E.U16 R90, [R90.64] ;  /* 0x000000065a5a7981 */ /* 0x0000e2000c1e1500 */
[----:B------:R-:W-:-:S02]  /*0ab0*/  LEA R10, P1, R13, R180, 0x1 ;  /* 0x000000b40d0a7211 */ /* 0x000fc400078208ff */
[----:B-1----:R-:W-:Y:S01]  /*0ac0*/  LEA R2, P0, R17, R180, 0x1 ;  /* 0x000000b411027211 */ /* 0x002fe200078008ff */
[----:B------:R-:W-:Y:S01]  /*0ad0*/  IMAD R76, R190, 0x2, R67 ;  /* 0x00000002be4c7824 */ /* 0x000fe200078e0243 */
[-C--:B------:R-:W-:Y:S01]  /*0ae0*/  LEA.HI.X.SX32 R11, R13, R181.reuse, 0x1, P1 ;  /* 0x000000b50d0b7211 */ /* 0x080fe200008f0eff */
[----:B------:R1:W3:Y:S01]  /*0af0*/  LDG.E.U16 R134, [R134.64] ;  /* 0x0000000686867981 */ /* 0x0002e2000c1e1500 */
[----:B------:R-:W-:-:S03]  /*0b00*/  LEA.HI.X.SX32 R3, R17, R181, 0x1, P0 ;  /* 0x000000b511037211 */ /* 0x000fc600000f0eff */
[----:B------:R0:W3:Y:S01]  /*0b10*/  LDG.E.U16 R13, [R10.64] ;  /* 0x000000060a0d7981 */ /* 0x0000e2000c1e1500 */
[----:B------:R-:W-:-:S03]  /*0b20*/  LEA R19, R190, R76, 0x1 ;  /* 0x0000004cbe137211 */ /* 0x000fc600078e08ff */
[----:B------:R0:W3:Y:S02]  /*0b30*/  LDG.E.U16 R110, [R110.64] ;  /* 0x000000066e6e7981 */ /* 0x0000e4000c1e1500 */
[----:B------:R-:W-:-:S04]  /*0b40*/  IMAD R21, R190, 0x2, R19 ;  /* 0x00000002be157824 */ /* 0x000fc800078e0213 */
[----:B------:R-:W-:Y:S01]  /*0b50*/  IMAD R23, R190, 0x2, R21 ;  /* 0x00000002be177824 */ /* 0x000fe200078e0215 */
[----:B------:R-:W-:-:S04]  /*0b60*/  LEA R130, P0, R19, R180, 0x1 ;  /* 0x000000b413827211 */ /* 0x000fc800078008ff */
[----:B------:R-:W-:Y:S02]  /*0b70*/  LEA R75, R190, R23, 0x1 ;  /* 0x00000017be4b7211 */ /* 0x000fe400078e08ff */
[----:B------:R-:W-:-:S03]  /*0b80*/  LEA.HI.X.SX32 R131, R19, R181, 0x1, P0 ;  /* 0x000000b513837211 */ /* 0x000fc600000f0eff */
[C---:B------:R-:W-:Y:S01]  /*0b90*/  IMAD R25, R190.reuse, 0x2, R75 ;  /* 0x00000002be197824 */ /* 0x040fe200078e024b */
[-C--:B------:R-:W-:Y:S01]  /*0ba0*/  LEA R8, P1, R67, R180.reuse, 0x1 ;  /* 0x000000b443087211 */ /* 0x080fe200078208ff */
[----:B------:R1:W3:Y:S01]  /*0bb0*/  LDG.E.U16 R130, [R130.64] ;  /* 0x0000000682827981 */ /* 0x0002e2000c1e1500 */
[-C--:B-----5:R-:W-:Y:S01]  /*0bc0*/  LEA R4, P0, R21, R180.reuse, 0x1 ;  /* 0x000000b415047211 */ /* 0x0a0fe200078008ff */
[C---:B------:R-:W-:Y:S01]  /*0bd0*/  IMAD R27, R190.reuse, 0x2, R25 ;  /* 0x00000002be1b7824 */ /* 0x040fe200078e0219 */
[-C--:B------:R-:W-:Y:S02]  /*0be0*/  LEA.HI.X.SX32 R9, R67, R181.reuse, 0x1, P1 ;  /* 0x000000b543097211 */ /* 0x080fe400008f0eff */
[----:B------:R-:W-:Y:S02]  /*0bf0*/  LEA.HI.X.SX32 R5, R21, R181, 0x1, P0 ;  /* 0x000000b515057211 */ /* 0x000fe400000f0eff */
[----:B0-----:R-:W-:Y:S02]  /*0c00*/  LEA R6, P1, R23, R180, 0x1 ;  /* 0x000000b417067211 */ /* 0x001fe400078208ff */
[----:B------:R-:W-:-:S02]  /*0c10*/  LEA R29, R190, R27, 0x1 ;  /* 0x0000001bbe1d7211 */ /* 0x000fc400078e08ff */
[----:B------:R-:W-:Y:S02]  /*0c20*/  LEA.HI.X.SX32 R7, R23, R181, 0x1, P1 ;  /* 0x000000b517077211 */ /* 0x000fe400008f0eff */
[----:B------:R-:W-:-:S04]  /*0c30*/  LEA R10, P1, R29, R180, 0x1 ;  /* 0x000000b41d0a7211 */ /* 0x000fc800078208ff */
[----:B------:R-:W-:-:S05]  /*0c40*/  LEA.HI.X.SX32 R11, R29, R181, 0x1, P1 ;  /* 0x000000b51d0b7211 */ /* 0x000fca00008f0eff */
[----:B------:R-:W2:Y:S01]  /*0c50*/  LDG.E.U16 R10, [R10.64] ;  /* 0x000000060a0a7981 */ /* 0x000ea2000c1e1500 */
[----:B------:R-:W-:-:S04]  /*0c60*/  IMAD R77, R190, 0x2, R29 ;  /* 0x00000002be4d7824 */ /* 0x000fc800078e021d */
[----:B------:R-:W-:-:S05]  /*0c70*/  IMAD R31, R190, 0x2, R77 ;  /* 0x00000002be1f7824 */ /* 0x000fca00078e024d */
[----:B------:R-:W-:-:S05]  /*0c80*/  LEA R33, R190, R31, 0x1 ;  /* 0x0000001fbe217211 */ /* 0x000fca00078e08ff */
[----:B------:R-:W-:-:S04]  /*0c90*/  IMAD R35, R190, 0x2, R33 ;  /* 0x00000002be237824 */ /* 0x000fc800078e0221 */
[----:B------:R-:W-:Y:S01]  /*0ca0*/  IMAD R79, R190, 0x2, R35 ;  /* 0x00000002be4f7824 */ /* 0x000fe200078e0223 */
[----:B--2---:R0:W-:Y:S04]  /*0cb0*/  STL [R1+0x2c], R12 ;  /* 0x00002c0c01007387 */ /* 0x0041e80000100800 */
[----:B0-----:R0:W2:Y:S04]  /*0cc0*/  LDG.E.U16 R12, [R2.64] ;  /* 0x00000006020c7981 */ /* 0x0010a8000c1e1500 */
[----:B----4-:R4:W-:Y:S01]  /*0cd0*/  STL [R1+0x28], R20 ;  /* 0x0000281401007387 */ /* 0x0109e20000100800 */
[----:B0-----:R-:W-:-:S03]  /*0ce0*/  LEA R2, P0, R25, R180, 0x1 ;  /* 0x000000b419027211 */ /* 0x001fc600078008ff */
[----:B----4-:R0:W4:Y:S01]  /*0cf0*/  LDG.E.U16 R20, [R8.64] ;  /* 0x0000000608147981 */ /* 0x010122000c1e1500 */
[----:B------:R-:W-:-:S03]  /*0d00*/  LEA.HI.X.SX32 R3, R25, R181, 0x1, P0 ;  /* 0x000000b519037211 */ /* 0x000fc600000f0eff */
[----:B---3--:R3:W-:Y:S01]  /*0d10*/  STL [R1+0x24], R18 ;  /* 0x0000241201007387 */ /* 0x0087e20000100800 */
[----:B0-----:R-:W-:-:S03]  /*0d20*/  LEA R8, P0, R27, R180, 0x1 ;  /* 0x000000b41b087211 */ /* 0x001fc600078008ff */
[----:B------:R0:W-:Y:S01]  /*0d30*/  STL [R1+0x20], R16 ;  /* 0x0000201001007387 */ /* 0x0001e20000100800 */
[----:B------:R-:W-:-:S03]  /*0d40*/  LEA.HI.X.SX32 R9, R27, R181, 0x1, P0 ;  /* 0x000000b51b097211 */ /* 0x000fc600000f0eff */
[----:B---3--:R3:W2:Y:S01]  /*0d50*/  LDG.E.U16 R18, [R4.64] ;  /* 0x0000000604127981 */ /* 0x0086a2000c1e1500 */
[----:B------:R-:W-:-:S03]  /*0d60*/  LEA R37, R190, R79, 0x1 ;  /* 0x0000004fbe257211 */ /* 0x000fc600078e08ff */
[----:B------:R1:W2:Y:S04]  /*0d70*/  LDG.E.U16 R88, [R2.64] ;  /* 0x0000000602587981 */ /* 0x0002a8000c1e1500 */
[----:B0-----:R0:W2:Y:S04]  /*0d80*/  LDG.E.U16 R16, [R6.64] ;  /* 0x0000000606107981 */ /* 0x0010a8000c1e1500 */
[----:B------:R0:W-:Y:S04]  /*0d90*/  STL [R1+0x1c], R14 ;  /* 0x00001c0e01007387 */ /* 0x0001e80000100800 */
[----:B0-----:R0:W2:Y:S01]  /*0da0*/  LDG.E.U16 R14, [R8.64] ;  /* 0x00000006080e7981 */ /* 0x0010a2000c1e1500 */
[----:B------:R-:W-:-:S04]  /*0db0*/  IMAD R39, R190, 0x2, R37 ;  /* 0x00000002be277824 */ /* 0x000fc800078e0225 */
[----:B------:R-:W-:-:S05]  /*0dc0*/  IMAD R41, R190, 0x2, R39 ;  /* 0x00000002be297824 */ /* 0x000fca00078e0227 */
[----:B------:R-:W-:-:S05]  /*0dd0*/  LEA R80, R190, R41, 0x1 ;  /* 0x00000029be507211 */ /* 0x000fca00078e08ff */
        /* <DEDUP_REMOVED lines=28> */
[----:B------:R-:W-:Y:S01]  /*0fa0*/  IMAD R27, R190, 0x2, R93 ;  /* 0x00000002be1b7824 */ /* 0x000fe200078e025d */
[----:B---3--:R-:W-:-:S04]  /*0fb0*/  LEA R4, P0, R31, R180, 0x1 ;  /* 0x000000b41f047211 */ /* 0x008fc800078008ff */
[----:B------:R-:W-:Y:S02]  /*0fc0*/  LEA R29, R190, R27, 0x1 ;  /* 0x0000001bbe1d7211 */ /* 0x000fe400078e08ff */
[----:B------:R-:W-:-:S03]  /*0fd0*/  LEA.HI.X.SX32 R5, R31, R181, 0x1, P0 ;  /* 0x000000b51f057211 */ /* 0x000fc600000f0eff */
[C---:B------:R-:W-:Y:S01]  /*0fe0*/  IMAD R31, R190.reuse, 0x2, R29 ;  /* 0x00000002be1f7824 */ /* 0x040fe200078e021d */
[CC--:B------:R-:W-:Y:S01]  /*0ff0*/  LEA R6, P0, R33.reuse, R180.reuse, 0x1 ;  /* 0x000000b421067211 */ /* 0x0c0fe200078008ff */
[----:B------:R-:W-:Y:S02]  /*1000*/  STL [R1+0x18], R13 ;  /* 0x0000180d01007387 */ /* 0x000fe40000100800 */
[C---:B------:R-:W-:Y:S01]  /*1010*/  IMAD R95, R190.reuse, 0x2, R31 ;  /* 0x00000002be5f7824 */ /* 0x040fe200078e021f */
[----:B------:R-:W-:Y:S01]  /*1020*/  LEA.HI.X.SX32 R7, R33, R181, 0x1, P0 ;  /* 0x000000b521077211 */ /* 0x000fe200000f0eff */
[----:B------:R3:W5:Y:S03]  /*1030*/  LDG.E.U16 R84, [R4.64] ;  /* 0x0000000604547981 */ /* 0x000766000c1e1500 */
[----:B------:R-:W-:Y:S01]  /*1040*/  LEA R33, R190, R95, 0x1 ;  /* 0x0000005fbe217211 */ /* 0x000fe200078e08ff */
[----:B------:R0:W5:Y:S01]  /*1050*/  LDG.E.U16 R252, [R6.64] ;  /* 0x0000000606fc7981 */ /* 0x000162000c1e1500 */
[----:B------:R-:W-:-:S04]  /*1060*/  LEA R142, P0, R37, R180, 0x1 ;  /* 0x000000b4258e7211 */ /* 0x000fc800078008ff */
[----:B------:R-:W-:Y:S02]  /*1070*/  LEA.HI.X.SX32 R143, R37, R181, 0x1, P0 ;  /* 0x000000b5258f7211 */ /* 0x000fe400000f0eff */
[----:B-1----:R-:W-:-:S03]  /*1080*/  LEA R2, P0, R39, R180, 0x1 ;  /* 0x000000b427027211 */ /* 0x002fc600078008ff */
[----:B------:R1:W5:Y:S01]  /*1090*/  LDG.E.U16 R142, [R142.64] ;  /* 0x000000068e8e7981 */ /* 0x000362000c1e1500 */
[----:B------:R-:W-:Y:S02]  /*10a0*/  LEA.HI.X.SX32 R3, R39, R181, 0x1, P0 ;  /* 0x000000b527037211 */ /* 0x000fe400000f0eff */
[----:B------:R-:W-:-:S03]  /*10b0*/  LEA R102, P0, R43, R180, 0x1 ;  /* 0x000000b42b667211 */ /* 0x000fc600078008ff */
[----:B------:R0:W5:Y:S01]  /*10c0*/  LDG.E.U16 R250, [R2.64] ;  /* 0x0000000602fa7981 */ /* 0x000162000c1e1500 */
[----:B------:R-:W-:Y:S02]  /*10d0*/  LEA.HI.X.SX32 R103, R43, R181, 0x1, P0 ;  /* 0x000000b52b677211 */ /* 0x000fe400000f0eff */
[----:B---3--:R-:W-:-:S03]  /*10e0*/  LEA R4, P0, R45, R180, 0x1 ;  /* 0x000000b42d047211 */ /* 0x008fc600078008ff */
[----:B------:R3:W5:Y:S01]  /*10f0*/  LDG.E.U16 R102, [R102.64] ;  /* 0x0000000666667981 */ /* 0x000762000c1e1500 */
[----:B------:R-:W-:-:S03]  /*1100*/  LEA.HI.X.SX32 R5, R45, R181, 0x1, P0 ;  /* 0x000000b52d057211 */ /* 0x000fc600000f0eff */
[----:B--2---:R2:W-:Y:S01]  /*1110*/  STL [R1+0x14], R12 ;  /* 0x0000140c01007387 */ /* 0x0045e20000100800 */
[----:B0-----:R-:W-:-:S03]  /*1120*/  LEA R2, P0, R49, R180, 0x1 ;  /* 0x000000b431027211 */ /* 0x001fc600078008ff */
[----:B------:R0:W5:Y:S01]  /*1130*/  LDG.E.U16 R248, [R4.64] ;  /* 0x0000000604f87981 */ /* 0x000162000c1e1500 */
[----:B--2---:R-:W-:-:S04]  /*1140*/  LEA R12, P1, R35, R180, 0x1 ;  /* 0x000000b4230c7211 */ /* 0x004fc800078208ff */
[----:B------:R-:W-:Y:S01]  /*1150*/  LEA.HI.X.SX32 R13, R35, R181, 0x1, P1 ;  /* 0x000000b5230d7211 */ /* 0x000fe200008f0eff */
[----:B------:R-:W-:-:S04]  /*1160*/  IMAD R35, R190, 0x2, R33 ;  /* 0x00000002be237824 */ /* 0x000fc800078e0221 */
[C---:B------:R-:W-:Y:S01]  /*1170*/  IMAD R37, R190.reuse, 0x2, R35 ;  /* 0x00000002be257824 */ /* 0x040fe200078e0223 */
[C---:B------:R-:W-:Y:S01]  /*1180*/  LEA R8, P1, R41.reuse, R180, 0x1 ;  /* 0x000000b429087211 */ /* 0x040fe200078208ff */
[----:B----4-:R-:W-:Y:S03]  /*1190*/  STL [R1+0x10], R20 ;  /* 0x0000101401007387 */ /* 0x010fe60000100800 */
[----:B------:R-:W-:Y:S01]  /*11a0*/  LEA R97, R190, R37, 0x1 ;  /* 0x00000025be617211 */ /* 0x000fe200078e08ff */
[----:B------:R2:W4:Y:S01]  /*11b0*/  LDG.E.U16 R251, [R12.64] ;  /* 0x000000060cfb7981 */ /* 0x000522000c1e1500 */
[----:B------:R-:W-:-:S03]  /*11c0*/  LEA.HI.X.SX32 R9, R41, R181, 0x1, P1 ;  /* 0x000000b529097211 */ /* 0x000fc600008f0eff */
[C---:B------:R-:W-:Y:S01]  /*11d0*/  IMAD R39, R190.reuse, 0x2, R97 ;  /* 0x00000002be277824 */ /* 0x040fe200078e0261 */
[----:B------:R-:W-:Y:S01]  /*11e0*/  LEA R6, P1, R47, R180, 0x1 ;  /* 0x000000b42f067211 */ /* 0x000fe200078208ff */
[----:B------:R0:W4:Y:S02]  /*11f0*/  LDG.E.U16 R249, [R8.64] ;  /* 0x0000000608f97981 */ /* 0x000124000c1e1500 */
[----:B------:R-:W-:-:S05]  /*1200*/  IMAD R41, R190, 0x2, R39 ;  /* 0x00000002be297824 */ /* 0x000fca00078e0227 */
[----:B------:R-:W-:-:S05]  /*1210*/  LEA R43, R190, R41, 0x1 ;  /* 0x00000029be2b7211 */ /* 0x000fca00078e08ff */
[----:B------:R-:W-:-:S04]  /*1220*/  IMAD R99, R190, 0x2, R43 ;  /* 0x00000002be637824 */ /* 0x000fc800078e022b */
[----:B------:R-:W-:Y:S01]  /*1230*/  IMAD R45, R190, 0x2, R99 ;  /* 0x00000002be2d7824 */ /* 0x000fe200078e0263 */
[----:B------:R-:W-:-:S04]  /*1240*/  LEA.HI.X.SX32 R7, R47, R181, 0x1, P1 ;  /* 0x000000b52f077211 */ /* 0x000fc800008f0eff */
[C---:B------:R-:W-:Y:S02]  /*1250*/  LEA R47, R190.reuse, R45, 0x1 ;  /* 0x0000002dbe2f7211 */ /* 0x040fe400078e08ff */
[----:B------:R-:W-:Y:S01]  /*1260*/  LEA.HI.X.SX32 R3, R49, R181, 0x1, P0 ;  /* 0x000000b531037211 */ /* 0x000fe200000f0eff */
[----:B------:R-:W-:Y:S02]  /*1270*/  STL [R1+0xc], R18 ;  /* 0x00000c1201007387 */ /* 0x000fe40000100800 */
[C---:B------:R-:W-:Y:S01]  /*1280*/  IMAD R73, R190.reuse, 0x2, R47 ;  /* 0x00000002be497824 */ /* 0x040fe200078e022f */
[----:B0-----:R-:W-:Y:S01]  /*1290*/  LEA R8, P0, R51, R180, 0x1 ;  /* 0x000000b433087211 */ /* 0x001fe200078008ff */
[----:B------:R0:W4:Y:S02]  /*12a0*/  LDG.E.U16 R86, [R2.64] ;  /* 0x0000000602567981 */ /* 0x000124000c1e1500 */
[C---:B------:R-:W-:Y:S02]  /*12b0*/  IMAD R101, R190.reuse, 0x2, R73 ;  /* 0x00000002be657824 */ /* 0x040fe400078e0249 */
[----:B------:R0:W4:Y:S03]  /*12c0*/  LDG.E.U16 R247, [R6.64] ;  /* 0x0000000606f77981 */ /* 0x000126000c1e1500 */
[----:B------:R-:W-:-:S05]  /*12d0*/  LEA R121, R190, R101, 0x1 ;  /* 0x00000065be797211 */ /* 0x000fca00078e08ff */
[----:B------:R-:W-:-:S04]  /*12e0*/  IMAD R127, R190, 0x2, R121 ;  /* 0x00000002be7f7824 */ /* 0x000fc800078e0279 */
[----:B------:R-:W-:Y:S01]  /*12f0*/  IMAD R129, R190, 0x2, R127 ;  /* 0x00000002be817824 */ /* 0x000fe200078e027f */
[----:B------:R-:W-:-:S04]  /*1300*/  LEA.HI.X.SX32 R9, R51, R181, 0x1, P0 ;  /* 0x000000b533097211 */ /* 0x000fc800000f0eff */
[----:B---3--:R-:W-:Y:S01]  /*1310*/  LEA R103, R190, R129, 0x1 ;  /* 0x00000081be677211 */ /* 0x008fe200078e08ff */
[----:B------:R-:W-:Y:S01]  /*1320*/  STL [R1+0x8], R16 ;  /* 0x0000081001007387 */ /* 0x000fe20000100800 */
[----:B------:R-:W-:-:S03]  /*1330*/  LEA R114, P0, R55, R180, 0x1 ;  /* 0x000000b437727211 */ /* 0x000fc600078008ff */
[C---:B------:R-:W-:Y:S01]  /*1340*/  IMAD R131, R190.reuse, 0x2, R103 ;  /* 0x00000002be837824 */ /* 0x040fe200078e0267 */
[-C--:B------:R-:W-:Y:S01]  /*1350*/  LEA.HI.X.SX32 R115, R55, R181.reuse, 0x1, P0 ;  /* 0x000000b537737211 */ /* 0x080fe200000f0eff */
[----:B------:R3:W4:Y:S01]  /*1360*/  LDG.E.U16 R246, [R8.64] ;  /* 0x0000000608f67981 */ /* 0x000722000c1e1500 */
[CC--:B------:R-:W-:Y:S01]  /*1370*/  LEA R4, P0, R57.reuse, R180.reuse, 0x1 ;  /* 0x000000b439047211 */ /* 0x0c0fe200078008ff */
[C---:B------:R-:W-:Y:S02]  /*1380*/  IMAD R133, R190.reuse, 0x2, R131 ;  /* 0x00000002be857824 */ /* 0x040fe400078e0283 */
[----:B------:R-:W-:Y:S01]  /*1390*/  STL [R1+0x4], R14 ;  /* 0x0000040e01007387 */ /* 0x000fe20000100800 */
[----:B------:R-:W-:Y:S02]  /*13a0*/  LEA.HI.X.SX32 R5, R57, R181, 0x1, P0 ;  /* 0x000000b539057211 */ /* 0x000fe400000f0eff */
[----:B------:R-:W-:Y:S01]  /*13b0*/  LEA R138, P0, R61, R180, 0x1 ;  /* 0x000000b43d8a7211 */ /* 0x000fe200078008ff */
[----:B------:R1:W4:Y:S01]  /*13c0*/  LDG.E.U16 R114, [R114.64] ;  /* 0x0000000672727981 */ /* 0x000322000c1e1500 */
[----:B------:R-:W-:-:S02]  /*13d0*/  LEA R135, R190, R133, 0x1 ;  /* 0x00000085be877211 */ /* 0x000fc400078e08ff */
[-C--:B------:R-:W-:Y:S01]  /*13e0*/  LEA.HI.X.SX32 R139, R61, R181.reuse, 0x1, P0 ;  /* 0x000000b53d8b7211 */ /* 0x080fe200000f0eff */
[----:B------:R1:W-:Y:S01]  /*13f0*/  STL [R1], R10 ;  /* 0x0000000a01007387 */ /* 0x0003e20000100800 */
[C---:B0-----:R-:W-:Y:S01]  /*1400*/  LEA R2, P0, R63.reuse, R180, 0x1 ;  /* 0x000000b43f027211 */ /* 0x041fe200078008ff */
[----:B------:R-:W-:Y:S02]  /*1410*/  IMAD R105, R190, 0x2, R135 ;  /* 0x00000002be697824 */ /* 0x000fe400078e0287 */
[----:B------:R0:W4:Y:S01]  /*1420*/  LDG.E.U16 R244, [R4.64] ;  /* 0x0000000604f47981 */ /* 0x000122000c1e1500 */
[----:B------:R-:W-:-:S03]  /*1430*/  LEA.HI.X.SX32 R3, R63, R181, 0x1, P0 ;  /* 0x000000b53f037211 */ /* 0x000fc600000f0eff */
[----:B------:R0:W4:Y:S01]  /*1440*/  LDG.E.U16 R138, [R138.64] ;  /* 0x000000068a8a7981 */ /* 0x000122000c1e1500 */
[-C--:B-1----:R-:W-:Y:S01]  /*1450*/  LEA R10, P1, R53, R180.reuse, 0x1 ;  /* 0x000000b4350a7211 */ /* 0x082fe200078208ff */
[----:B------:R-:W-:Y:S01]  /*1460*/  IMAD R63, R190, 0x2, R105 ;  /* 0x00000002be3f7824 */ /* 0x000fe200078e0269 */
[-C--:B------:R-:W-:Y:S01]  /*1470*/  LEA R122, P0, R65, R180.reuse, 0x1 ;  /* 0x000000b4417a7211 */ /* 0x080fe200078008ff */
[----:B------:R1:W4:Y:S01]  /*1480*/  LDG.E.U16 R242, [R2.64] ;  /* 0x0000000602f27981 */ /* 0x000322000c1e1500 */
[-C--:B------:R-:W-:Y:S02]  /*1490*/  LEA.HI.X.SX32 R11, R53, R181.reuse, 0x1, P1 ;  /* 0x000000b5350b7211 */ /* 0x080fe400008f0eff */
[----:B------:R-:W-:Y:S02]  /*14a0*/  LEA R6, P1, R59, R180, 0x1 ;  /* 0x000000b43b067211 */ /* 0x000fe400078208ff */
[-C--:B------:R-:W-:Y:S01]  /*14b0*/  LEA.HI.X.SX32 R123, R65, R181.reuse, 0x1, P0 ;  /* 0x000000b5417b7211 */ /* 0x080fe200000f0eff */
[----:B------:R0:W4:Y:S01]  /*14c0*/  LDG.E.U16 R245, [R10.64] ;  /* 0x000000060af57981 */ /* 0x000122000c1e1500 */
[----:B------:R-:W-:-:S02]  /*14d0*/  LEA.HI.X.SX32 R7, R59, R181, 0x1, P1 ;  /* 0x000000b53b077211 */ /* 0x000fc400008f0eff */
[CC--:B---3--:R-:W-:Y:S01]  /*14e0*/  LEA R8, P1, R69.reuse, R180.reuse, 0x1 ;  /* 0x000000b445087211 */ /* 0x0c8fe200078208ff */
[----:B------:R3:W4:Y:S01]  /*14f0*/  LDG.E.U16 R122, [R122.64] ;  /* 0x000000067a7a7981 */ /* 0x000722000c1e1500 */
[C---:B------:R-:W-:Y:S02]  /*1500*/  LEA R65, R190.reuse, R63, 0x1 ;  /* 0x0000003fbe417211 */ /* 0x040fe400078e08ff */
[-C--:B------:R-:W-:Y:S01]  /*1510*/  LEA.HI.X.SX32 R9, R69, R181.reuse, 0x1, P1 ;  /* 0x000000b545097211 */ /* 0x080fe200008f0eff */
[----:B------:R1:W4:Y:S02]  /*1520*/  LDG.E.U16 R243, [R6.64] ;  /* 0x0000000606f37981 */ /* 0x000324000c1e1500 */
[C---:B------:R-:W-:Y:S01]  /*1530*/  IMAD R69, R190.reuse, 0x2, R65 ;  /* 0x00000002be457824 */ /* 0x040fe200078e0241 */
[C---:B0-----:R-:W-:Y:S01]  /*1540*/  LEA R4, P0, R15.reuse, R180, 0x1 ;  /* 0x000000b40f047211 */ /* 0x041fe200078008ff */
[----:B------:R0:W4:Y:S02]  /*1550*/  LDG.E.U16 R241, [R8.64] ;  /* 0x0000000608f17981 */ /* 0x000124000c1e1500 */
[----:B------:R-:W-:Y:S01]  /*1560*/  IMAD R107, R190, 0x2, R69 ;  /* 0x00000002be6b7824 */ /* 0x000fe200078e0245 */
[----:B------:R-:W-:-:S02]  /*1570*/  LEA.HI.X.SX32 R5, R15, R181, 0x1, P0 ;  /* 0x000000b50f057211 */ /* 0x000fc400000f0eff */
[C---:B-1----:R-:W-:Y:S02]  /*1580*/  LEA R6, P1, R71.reuse, R180, 0x1 ;  /* 0x000000b447067211 */ /* 0x042fe400078208ff */
[----:B------:R-:W-:Y:S01]  /*1590*/  LEA R15, R190, R107, 0x1 ;  /* 0x0000006bbe0f7211 */ /* 0x000fe200078e08ff */
[----:B------:R1:W4:Y:S01]  /*15a0*/  LDG.E.U16 R240, [R4.64] ;  /* 0x0000000604f07981 */ /* 0x000322000c1e1500 */
[----:B------:R-:W-:-:S03]  /*15b0*/  LEA.HI.X.SX32 R7, R71, R181, 0x1, P1 ;  /* 0x000000b547077211 */ /* 0x000fc600008f0eff */
[C---:B------:R-:W-:Y:S01]  /*15c0*/  IMAD R71, R190.reuse, 0x2, R15 ;  /* 0x00000002be477824 */ /* 0x040fe200078e020f */
[-C--:B0-----:R-:W-:Y:S01]  /*15d0*/  LEA R8, P1, R67, R180.reuse, 0x1 ;  /* 0x000000b443087211 */ /* 0x081fe200078208ff */
[----:B------:R0:W4:Y:S02]  /*15e0*/  LDG.E.U16 R239, [R6.64] ;  /* 0x0000000606ef7981 */ /* 0x000124000c1e1500 */
[----:B------:R-:W-:Y:S01]  /*15f0*/  IMAD R137, R190, 0x2, R71 ;  /* 0x00000002be897824 */ /* 0x000fe200078e0247 */
[----:B------:R-:W-:-:S04]  /*1600*/  LEA R2, P0, R17, R180, 0x1 ;  /* 0x000000b411027211 */ /* 0x000fc800078008ff */
[----:B------:R-:W-:Y:S02]  /*1610*/  LEA R109, R190, R137, 0x1 ;  /* 0x00000089be6d7211 */ /* 0x000fe400078e08ff */
[----:B------:R-:W-:-:S03]  /*1620*/  LEA.HI.X.SX32 R9, R67, R181, 0x1, P1 ;  /* 0x000000b543097211 */ /* 0x000fc600008f0eff */
[C---:B------:R-:W-:Y:S01]  /*1630*/  IMAD R67, R190.reuse, 0x2, R109 ;  /* 0x00000002be437824 */ /* 0x040fe200078e026d */
[-C--:B------:R-:W-:Y:S01]  /*1640*/  LEA.HI.X.SX32 R3, R17, R181.reuse, 0x1, P0 ;  /* 0x000000b511037211 */ /* 0x080fe200000f0eff */
[----:B------:R3:W4:Y:S01]  /*1650*/  LDG.E.U16 R237, [R8.64] ;  /* 0x0000000608ed7981 */ /* 0x000722000c1e1500 */
[-C--:B--2---:R-:W-:Y:S01]  /*1660*/  LEA R12, P0, R19, R180.reuse, 0x1 ;  /* 0x000000b4130c7211 */ /* 0x084fe200078008ff */
[C---:B------:R-:W-:Y:S01]  /*1670*/  IMAD R139, R190.reuse, 0x2, R67 ;  /* 0x00000002be8b7824 */ /* 0x040fe200078e0243 */
[-C--:B0-----:R-:W-:Y:S01]  /*1680*/  LEA R6, P1, R25, R180.reuse, 0x1 ;  /* 0x000000b419067211 */ /* 0x081fe200078208ff */
[----:B------:R0:W2:Y:S01]  /*1690*/  LDG.E.U16 R96, [R2.64] ;  /* 0x0000000602607981 */ /* 0x0000a2000c1e1500 */
[----:B------:R-:W-:Y:S02]  /*16a0*/  LEA.HI.X.SX32 R13, R19, R181, 0x1, P0 ;  /* 0x000000b5130d7211 */ /* 0x000fe400000f0eff */
[C---:B-1----:R-:W-:Y:S02]  /*16b0*/  LEA R4, P0, R21.reuse, R180, 0x1 ;  /* 0x000000b415047211 */ /* 0x042fe400078008ff */
[----:B------:R-:W-:Y:S01]  /*16c0*/  LEA R141, R190, R139, 0x1 ;  /* 0x0000008bbe8d7211 */ /* 0x000fe200078e08ff */
[----:B------:R1:W2:Y:S01]  /*16d0*/  LDG.E.U16 R238, [R12.64] ;  /* 0x000000060cee7981 */ /* 0x0002a2000c1e1500 */
[----:B------:R-:W-:-:S02]  /*16e0*/  LEA.HI.X.SX32 R5, R21, R181, 0x1, P0 ;  /* 0x000000b515057211 */ /* 0x000fc400000f0eff */
[-C--:B------:R-:W-:Y:S01]  /*16f0*/  LEA R10, P0, R23, R180.reuse, 0x1 ;  /* 0x000000b4170a7211 */ /* 0x080fe200078008ff */
[C---:B------:R-:W-:Y:S01]  /*1700*/  IMAD R111, R190.reuse, 0x2, R141 ;  /* 0x00000002be6f7824 */ /* 0x040fe200078e028d */
[-C--:B------:R-:W-:Y:S01]  /*1710*/  LEA.HI.X.SX32 R7, R25, R181.reuse, 0x1, P1 ;  /* 0x000000b519077211 */ /* 0x080fe200008f0eff */
[----:B------:R0:W2:Y:S01]  /*1720*/  LDG.E.U16 R108, [R4.64] ;  /* 0x00000006046c7981 */ /* 0x0000a2000c1e1500 */
[----:B------:R-:W-:Y:S01]  /*1730*/  LEA.HI.X.SX32 R11, R23, R181, 0x1, P0 ;  /* 0x000000b5170b7211 */ /* 0x000fe200000f0eff */
[C---:B------:R-:W-:Y:S01]  /*1740*/  IMAD R23, R190.reuse, 0x2, R111 ;  /* 0x00000002be177824 */ /* 0x040fe200078e026f */
[----:B------:R-:W-:Y:S01]  /*1750*/  LEA R146, P0, R27, R180, 0x1 ;  /* 0x000000b41b927211 */ /* 0x000fe200078008ff */
[----:B------:R0:W2:Y:S03]  /*1760*/  LDG.E.U16 R235, [R6.64] ;  /* 0x0000000606eb7981 */ /* 0x0000a6000c1e1500 */
[C---:B------:R-:W-:Y:S01]  /*1770*/  LEA R143, R190.reuse, R23, 0x1 ;  /* 0x00000017be8f7211 */ /* 0x040fe200078e08ff */
[----:B------:R0:W2:Y:S04]  /*1780*/  LDG.E.U16 R236, [R10.64] ;  /* 0x000000060aec7981 */ /* 0x0000a8000c1e1500 */
[----:B------:R-:W-:-:S04]  /*1790*/  IMAD R145, R190, 0x2, R143 ;  /* 0x00000002be917824 */ /* 0x000fc800078e028f */
[----:B------:R-:W-:-:S05]  /*17a0*/  IMAD R113, R190, 0x2, R145 ;  /* 0x00000002be717824 */ /* 0x000fca00078e0291 */
[----:B------:R-:W-:-:S05]  /*17b0*/  LEA R149, R190, R113, 0x1 ;  /* 0x00000071be957211 */ /* 0x000fca00078e08ff */
[----:B------:R-:W-:-:S04]  /*17c0*/  IMAD R57, R190, 0x2, R149 ;  /* 0x00000002be397824 */ /* 0x000fc800078e0295 */
[----:B------:R-:W-:-:S05]  /*17d0*/  IMAD R59, R190, 0x2, R57 ;  /* 0x00000002be3b7824 */ /* 0x000fca00078e0239 */
[----:B------:R-:W-:-:S05]  /*17e0*/  LEA R115, R190, R59, 0x1 ;  /* 0x0000003bbe737211 */ /* 0x000fca00078e08ff */
[----:B------:R-:W-:-:S04]  /*17f0*/  IMAD R61, R190, 0x2, R115 ;  /* 0x00000002be3d7824 */ /* 0x000fc800078e0273 */
[C---:B------:R-:W-:Y:S01]  /*1800*/  IMAD R21, R190.reuse, 0x2, R61 ;  /* 0x00000002be157824 */ /* 0x040fe200078e023d */
[----:B------:R-:W-:Y:S02]  /*1810*/  LEA.HI.X.SX32 R147, R27, R181, 0x1, P0 ;  /* 0x000000b51b937211 */ /* 0x000fe400000f0eff */
[C---:B-1----:R-:W-:Y:S02]  /*1820*/  LEA R12, P0, R29.reuse, R180, 0x1 ;  /* 0x000000b41d0c7211 */ /* 0x042fe400078008ff */
[----:B------:R-:W-:Y:S01]  /*1830*/  LEA R53, R190, R21, 0x1 ;  /* 0x00000015be357211 */ /* 0x000fe200078e08ff */
[----:B------:R1:W2:Y:S01]  /*1840*/  LDG.E.U16 R146, [R146.64] ;  /* 0x0000000692927981 */ /* 0x0002a2000c1e1500 */
[----:B------:R-:W-:-:S03]  /*1850*/  LEA.HI.X.SX32 R13, R29, R181, 0x1, P0 ;  /* 0x000000b51d0d7211 */ /* 0x000fc600000f0eff */
[C---:B------:R-:W-:Y:S01]  /*1860*/  IMAD R117, R190.reuse, 0x2, R53 ;  /* 0x00000002be757824 */ /* 0x040fe200078e0235 */
[CC--:B------:R-:W-:Y:S01]  /*1870*/  LEA R124, P0, R33.reuse, R180.reuse, 0x1 ;  /* 0x000000b4217c7211 */ /* 0x0c0fe200078008ff */
[----:B------:R1:W2:Y:S02]  /*1880*/  LDG.E.U16 R234, [R12.64] ;  /* 0x000000060cea7981 */ /* 0x0002a4000c1e1500 */
[C---:B------:R-:W-:Y:S01]  /*1890*/  IMAD R55, R190.reuse, 0x2, R117 ;  /* 0x00000002be377824 */ /* 0x040fe200078e0275 */
[----:B------:R-:W-:Y:S02]  /*18a0*/  LEA.HI.X.SX32 R125, R33, R181, 0x1, P0 ;  /* 0x000000b5217d7211 */ /* 0x000fe400000f0eff */
[C---:B0-----:R-:W-:Y:S02]  /*18b0*/  LEA R10, P0, R35.reuse, R180, 0x1 ;  /* 0x000000b4230a7211 */ /* 0x041fe400078008ff */
[----:B------:R-:W-:Y:S01]  /*18c0*/  LEA R25, R190, R55, 0x1 ;  /* 0x00000037be197211 */ /* 0x000fe200078e08ff */
[----:B------:R0:W2:Y:S01]  /*18d0*/  LDG.E.U16 R124, [R124.64] ;  /* 0x000000067c7c7981 */ /* 0x0000a2000c1e1500 */
[----:B------:R-:W-:-:S02]  /*18e0*/  LEA.HI.X.SX32 R11, R35, R181, 0x1, P0 ;  /* 0x000000b5230b7211 */ /* 0x000fc400000f0eff */
[CC--:B------:R-:W-:Y:S01]  /*18f0*/  LEA R4, P0, R39.reuse, R180.reuse, 0x1 ;  /* 0x000000b427047211 */ /* 0x0c0fe200078008ff */
[C---:B------:R-:W-:Y:S02]  /*1900*/  IMAD R49, R190.reuse, 0x2, R25 ;  /* 0x00000002be317824 */ /* 0x040fe400078e0219 */
[----:B------:R0:W2:Y:S01]  /*1910*/  LDG.E.U16 R232, [R10.64] ;  /* 0x000000060ae87981 */ /* 0x0000a2000c1e1500 */
[-C--:B------:R-:W-:Y:S01]  /*1920*/  LEA.HI.X.SX32 R5, R39, R181.reuse, 0x1, P0 ;  /* 0x000000b527057211 */ /* 0x080fe200000f0eff */
[----:B------:R-:W-:Y:S01]  /*1930*/  IMAD R119, R190, 0x2, R49 ;  /* 0x00000002be777824 */ /* 0x000fe200078e0231 */
[-C--:B------:R-:W-:Y:S02]  /*1940*/  LEA R6, P0, R41, R180.reuse, 0x1 ;  /* 0x000000b429067211 */ /* 0x080fe400078008ff */
[----:B------:R-:W-:Y:S01]  /*1950*/  LEA R2, P1, R31, R180, 0x1 ;  /* 0x000000b41f027211 */ /* 0x000fe200078208ff */
[----:B------:R1:W2:Y:S01]  /*1960*/  LDG.E.U16 R94, [R4.64] ;  /* 0x00000006045e7981 */ /* 0x0002a2000c1e1500 */
[----:B------:R-:W-:-:S02]  /*1970*/  LEA.HI.X.SX32 R7, R41, R181, 0x1, P0 ;  /* 0x000000b529077211 */ /* 0x000fc400000f0eff */
[C---:B------:R-:W-:Y:S02]  /*1980*/  LEA R51, R190.reuse, R119, 0x1 ;  /* 0x00000077be337211 */ /* 0x040fe400078e08ff */
[CC--:B0-----:R-:W-:Y:S01]  /*1990*/  LEA R10, P0, R45.reuse, R180.reuse, 0x1 ;  /* 0x000000b42d0a7211 */ /* 0x0c1fe200078008ff */
[----:B------:R0:W2:Y:S03]  /*19a0*/  LDG.E.U16 R230, [R6.64] ;  /* 0x0000000606e67981 */ /* 0x0000a6000c1e1500 */
[----:B------:R-:W-:Y:S01]  /*19b0*/  LEA.HI.X.SX32 R11, R45, R181, 0x1, P0 ;  /* 0x000000b52d0b7211 */ /* 0x000fe200000f0eff */
[----:B------:R-:W-:Y:S01]  /*19c0*/  IMAD R35, R190, 0x2, R51 ;  /* 0x00000002be237824 */ /* 0x000fe200078e0233 */
[----:B-1----:R-:W-:-:S03]  /*19d0*/  LEA R12, P0, R47, R180, 0x1 ;  /* 0x000000b42f0c7211 */ /* 0x002fc600078008ff */
[C---:B------:R-:W-:Y:S01]  /*19e0*/  IMAD R45, R190.reuse, 0x2, R35 ;  /* 0x00000002be2d7824 */ /* 0x040fe200078e0223 */
[-C--:B------:R-:W-:Y:S01]  /*19f0*/  LEA.HI.X.SX32 R13, R47, R181.reuse, 0x1, P0 ;  /* 0x000000b52f0d7211 */ /* 0x080fe200000f0eff */
[----:B------:R1:W2:Y:S01]  /*1a00*/  LDG.E.U16 R112, [R10.64] ;  /* 0x000000060a707981 */ /* 0x0002a2000c1e1500 */
[-C--:B0-----:R-:W-:Y:S02]  /*1a10*/  LEA R6, P0, R121, R180.reuse, 0x1 ;  /* 0x000000b479067211 */ /* 0x081fe400078008ff */
[-C--:B------:R-:W-:Y:S01]  /*1a20*/  LEA.HI.X.SX32 R3, R31, R181.reuse, 0x1, P1 ;  /* 0x000000b51f037211 */ /* 0x080fe200008f0eff */
[----:B------:R0:W2:Y:S01]  /*1a30*/  LDG.E.U16 R228, [R12.64] ;  /* 0x000000060ce47981 */ /* 0x0000a2000c1e1500 */
[----:B------:R-:W-:Y:S02]  /*1a40*/  LEA.HI.X.SX32 R7, R121, R181, 0x1, P0 ;  /* 0x000000b579077211 */ /* 0x000fe400000f0eff */
[----:B------:R-:W-:Y:S01]  /*1a50*/  LEA R121, R190, R45, 0x1 ;  /* 0x0000002dbe797211 */ /* 0x000fe200078e08ff */
[----:B------:R0:W2:Y:S01]  /*1a60*/  LDG.E.U16 R233, [R2.64] ;  /* 0x0000000602e97981 */ /* 0x0000a2000c1e1500 */
[----:B---3--:R-:W-:-:S03]  /*1a70*/  LEA R8, P1, R37, R180, 0x1 ;  /* 0x000000b425087211 */ /* 0x008fc600078208ff */
[C---:B------:R-:W-:Y:S01]  /*1a80*/  IMAD R47, R190.reuse, 0x2, R121 ;  /* 0x00000002be2f7824 */ /* 0x040fe200078e0279 */
[-C--:B------:R-:W-:Y:S01]  /*1a90*/  LEA.HI.X.SX32 R9, R37, R181.reuse, 0x1, P1 ;  /* 0x000000b525097211 */ /* 0x080fe200008f0eff */
[----:B------:R3:W2:Y:S02]  /*1aa0*/  LDG.E.U16 R100, [R6.64] ;  /* 0x0000000606647981 */ /* 0x0006a4000c1e1500 */
[C---:B------:R-:W-:Y:S01]  /*1ab0*/  IMAD R19, R190.reuse, 0x2, R47 ;  /* 0x00000002be137824 */ /* 0x040fe200078e022f */
[C---:B0-----:R-:W-:Y:S01]  /*1ac0*/  LEA R2, P1, R43.reuse, R180, 0x1 ;  /* 0x000000b42b027211 */ /* 0x041fe200078208ff */
[----:B------:R0:W2:Y:S03]  /*1ad0*/  LDG.E.U16 R231, [R8.64] ;  /* 0x0000000608e77981 */ /* 0x0000a6000c1e1500 */
[----:B------:R-:W-:Y:S02]  /*1ae0*/  LEA.HI.X.SX32 R3, R43, R181, 0x1, P1 ;  /* 0x000000b52b037211 */ /* 0x000fe400008f0eff */
[----:B------:R-:W-:-:S02]  /*1af0*/  LEA R43, R190, R19, 0x1 ;  /* 0x00000013be2b7211 */ /* 0x000fc400078e08ff */
[----:B------:R-:W-:Y:S01]  /*1b00*/  LEA R4, P0, R127, R180, 0x1 ;  /* 0x000000b47f047211 */ /* 0x000fe200078008ff */
[----:B------:R0:W2:Y:S02]  /*1b10*/  LDG.E.U16 R229, [R2.64] ;  /* 0x0000000602e57981 */ /* 0x0000a4000c1e1500 */
[----:B------:R-:W-:-:S04]  /*1b20*/  IMAD R123, R190, 0x2, R43 ;  /* 0x00000002be7b7824 */ /* 0x000fc800078e022b */
[----:B------:R-:W-:-:S05]  /*1b30*/  IMAD R27, R190, 0x2, R123 ;  /* 0x00000002be1b7824 */ /* 0x000fca00078e027b */
[----:B------:R-:W-:-:S05]  /*1b40*/  LEA R39, R190, R27, 0x1 ;  /* 0x0000001bbe277211 */ /* 0x000fca00078e08ff */
[----:B------:R-:W-:-:S04]  /*1b50*/  IMAD R41, R190, 0x2, R39 ;  /* 0x00000002be297824 */ /* 0x000fc800078e0227 */
[C---:B------:R-:W-:Y:S01]  /*1b60*/  IMAD R125, R190.reuse, 0x2, R41 ;  /* 0x00000002be7d7824 */ /* 0x040fe200078e0229 */
[----:B------:R-:W-:Y:S02]  /*1b70*/  LEA.HI.X.SX32 R5, R127, R181, 0x1, P0 ;  /* 0x000000b57f057211 */ /* 0x000fe400000f0eff */
[C---:B------:R-:W-:Y:S02]  /*1b80*/  LEA R126, P0, R131.reuse, R180, 0x1 ;  /* 0x000000b4837e7211 */ /* 0x040fe400078008ff */
[----:B------:R-:W-:Y:S01]  /*1b90*/  LEA R37, R190, R125, 0x1 ;  /* 0x0000007dbe257211 */ /* 0x000fe200078e08ff */
[----:B------:R0:W2:Y:S01]  /*1ba0*/  LDG.E.U16 R226, [R4.64] ;  /* 0x0000000604e27981 */ /* 0x0000a2000c1e1500 */
[----:B------:R-:W-:-:S03]  /*1bb0*/  LEA.HI.X.SX32 R127, R131, R181, 0x1, P0 ;  /* 0x000000b5837f7211 */ /* 0x000fc600000f0eff */
[C---:B------:R-:W-:Y:S01]  /*1bc0*/  IMAD R17, R190.reuse, 0x2, R37 ;  /* 0x00000002be117824 */ /* 0x040fe200078e0225 */
[CC--:B-1----:R-:W-:Y:S01]  /*1bd0*/  LEA R10, P0, R133.reuse, R180.reuse, 0x1 ;  /* 0x000000b4850a7211 */ /* 0x0c2fe200078008ff */
[----:B------:R1:W2:Y:S02]  /*1be0*/  LDG.E.U16 R126, [R126.64] ;  /* 0x000000067e7e7981 */ /* 0x0002a4000c1e1500 */
[C---:B------:R-:W-:Y:S01]  /*1bf0*/  IMAD R33, R190.reuse, 0x2, R17 ;  /* 0x00000002be217824 */ /* 0x040fe200078e0211 */
[----:B------:R-:W-:Y:S02]  /*1c00*/  LEA.HI.X.SX32 R11, R133, R181, 0x1, P0 ;  /* 0x000000b5850b7211 */ /* 0x000fe400000f0eff */
[-C--:B0-----:R-:W-:Y:S02]  /*1c10*/  LEA R4, P0, R63, R180.reuse, 0x1 ;  /* 0x000000b43f047211 */ /* 0x081fe400078008ff */
[----:B------:R-:W-:Y:S01]  /*1c20*/  LEA R8, P1, R73, R180, 0x1 ;  /* 0x000000b449087211 */ /* 0x000fe200078208ff */
[----:B------:R0:W2:Y:S01]  /*1c30*/  LDG.E.U16 R224, [R10.64] ;  /* 0x000000060ae07981 */ /* 0x0000a2000c1e1500 */
[----:B-1----:R-:W-:-:S02]  /*1c40*/  LEA R127, R190, R33, 0x1 ;  /* 0x00000021be7f7211 */ /* 0x002fc400078e08ff */
[-C--:B------:R-:W-:Y:S02]  /*1c50*/  LEA.HI.X.SX32 R5, R63, R181.reuse, 0x1, P0 ;  /* 0x000000b53f057211 */ /* 0x080fe400000f0eff */
[C---:B---3--:R-:W-:Y:S01]  /*1c60*/  LEA R6, P0, R65.reuse, R180, 0x1 ;  /* 0x000000b441067211 */ /* 0x048fe200078008ff */
[C---:B------:R-:W-:Y:S02]  /*1c70*/  IMAD R31, R190.reuse, 0x2, R127 ;  /* 0x00000002be1f7824 */ /* 0x040fe400078e027f */
[----:B------:R1:W3:Y:S01]  /*1c80*/  LDG.E.U16 R92, [R4.64] ;  /* 0x00000006045c7981 */ /* 0x0002e2000c1e1500 */
[-C--:B------:R-:W-:Y:S01]  /*1c90*/  LEA.HI.X.SX32 R7, R65, R181.reuse, 0x1, P0 ;  /* 0x000000b541077211 */ /* 0x080fe200000f0eff */
[----:B------:R-:W-:Y:S01]  /*1ca0*/  IMAD R16, R190, 0x2, R31 ;  /* 0x00000002be107824 */ /* 0x000fe200078e021f */
[----:B------:R-:W-:-:S03]  /*1cb0*/  LEA.HI.X.SX32 R9, R73, R181, 0x1, P1 ;  /* 0x000000b549097211 */ /* 0x000fc600008f0eff */
[----:B------:R0:W2:Y:S01]  /*1cc0*/  LDG.E.U16 R222, [R6.64] ;  /* 0x0000000606de7981 */ /* 0x0000a2000c1e1500 */
[----:B-1----:R-:W-:-:S03]  /*1cd0*/  LEA R4, P0, R15, R180, 0x1 ;  /* 0x000000b40f047211 */ /* 0x002fc600078008ff */
[----:B------:R1:W2:Y:S01]  /*1ce0*/  LDG.E.U16 R227, [R8.64] ;  /* 0x0000000608e37981 */ /* 0x0002a2000c1e1500 */
[-C--:B------:R-:W-:Y:S02]  /*1cf0*/  LEA R2, P1, R129, R180.reuse, 0x1 ;  /* 0x000000b481027211 */ /* 0x080fe400078208ff */
[-C--:B------:R-:W-:Y:S02]  /*1d00*/  LEA.HI.X.SX32 R5, R15, R181.reuse, 0x1, P0 ;  /* 0x000000b50f057211 */ /* 0x080fe400000f0eff */
[C---:B0-----:R-:W-:Y:S02]  /*1d10*/  LEA R6, P0, R71.reuse, R180, 0x1 ;  /* 0x000000b447067211 */ /* 0x041fe400078008ff */
[C---:B------:R-:W-:Y:S01]  /*1d20*/  LEA R32, R190.reuse, R16, 0x1 ;  /* 0x00000010be207211 */ /* 0x040fe200078e08ff */
[----:B------:R0:W2:Y:S01]  /*1d30*/  LDG.E.U16 R118, [R4.64] ;  /* 0x0000000604767981 */ /* 0x0000a2000c1e1500 */
[-C--:B------:R-:W-:Y:S02]  /*1d40*/  LEA.HI.X.SX32 R7, R71, R181.reuse, 0x1, P0 ;  /* 0x000000b547077211 */ /* 0x080fe400000f0eff */
[----:B------:R-:W-:Y:S01]  /*1d50*/  LEA.HI.X.SX32 R3, R129, R181, 0x1, P1 ;  /* 0x000000b581037211 */ /* 0x000fe200008f0eff */
[----:B------:R-:W-:-:S02]  /*1d60*/  IMAD R129, R190, 0x2, R32 ;  /* 0x00000002be817824 */ /* 0x000fc400078e0220 */
[----:B------:R5:W2:Y:S01]  /*1d70*/  LDG.E.U16 R220, [R6.64] ;  /* 0x0000000606dc7981 */ /* 0x000aa2000c1e1500 */
[-C--:B0-----:R-:W-:Y:S01]  /*1d80*/  LEA R4, P0, R67, R180.reuse, 0x1 ;  /* 0x000000b443047211 */ /* 0x081fe200078008ff */
[C---:B------:R-:W-:Y:S01]  /*1d90*/  IMAD R29, R190.reuse, 0x2, R129 ;  /* 0x00000002be1d7824 */ /* 0x040fe200078e0281 */
[-C--:B-1----:R-:W-:Y:S01]  /*1da0*/  LEA R8, P1, R135, R180.reuse, 0x1 ;  /* 0x000000b487087211 */ /* 0x082fe200078208ff */
[----:B------:R0:W2:Y:S01]  /*1db0*/  LDG.E.U16 R225, [R2.64] ;  /* 0x0000000602e17981 */ /* 0x0000a2000c1e1500 */
[----:B------:R-:W-:Y:S02]  /*1dc0*/  LEA.HI.X.SX32 R5, R67, R181, 0x1, P0 ;  /* 0x000000b543057211 */ /* 0x000fe400000f0eff */
[C---:B-----5:R-:W-:Y:S02]  /*1dd0*/  LEA R6, P0, R139.reuse, R180, 0x1 ;  /* 0x000000b48b067211 */ /* 0x060fe400078008ff */
[----:B------:R-:W-:Y:S01]  /*1de0*/  LEA R15, R190, R29, 0x1 ;  /* 0x0000001dbe0f7211 */ /* 0x000fe200078e08ff */
[----:B------:R1:W5:Y:S01]  /*1df0*/  LDG.E.U16 R106, [R4.64] ;  /* 0x00000006046a7981 */ /* 0x000362000c1e1500 */
[----:B------:R-:W-:-:S02]  /*1e00*/  LEA.HI.X.SX32 R7, R139, R181, 0x1, P0 ;  /* 0x000000b58b077211 */ /* 0x000fc400000f0eff */
[----:B------:R-:W-:-:S03]  /*1e10*/  LEA.HI.X.SX32 R9, R135, R181, 0x1, P1 ;  /* 0x000000b587097211 */ /* 0x000fc600008f0eff */
[----:B------:R0:W2:Y:S01]  /*1e20*/  LDG.E.U16 R218, [R6.64] ;  /* 0x0000000606da7981 */ /* 0x0000a2000c1e1500 */
[----:B-1----:R-:W-:-:S03]  /*1e30*/  LEA R4, P0, R23, R180, 0x1 ;  /* 0x000000b417047211 */ /* 0x002fc600078008ff */
[----:B------:R1:W2:Y:S01]  /*1e40*/  LDG.E.U16 R223, [R8.64] ;  /* 0x0000000608df7981 */ /* 0x0002a2000c1e1500 */
[----:B------:R-:W-:Y:S01]  /*1e50*/  LEA.HI.X.SX32 R5, R23, R181, 0x1, P0 ;  /* 0x000000b517057211 */ /* 0x000fe200000f0eff */
[----:B------:R-:W-:-:S04]  /*1e60*/  IMAD R23, R190, 0x2, R15 ;  /* 0x00000002be177824 */ /* 0x000fc800078e020f */
[C---:B------:R-:W-:Y:S01]  /*1e70*/  IMAD R131, R190.reuse, 0x2, R23 ;  /* 0x00000002be837824 */ /* 0x040fe200078e0217 */
[----:B0-----:R-:W-:Y:S01]  /*1e80*/  LEA R6, P0, R143, R180, 0x1 ;  /* 0x000000b48f067211 */ /* 0x001fe200078008ff */
[----:B------:R0:W2:Y:S03]  /*1e90*/  LDG.E.U16 R128, [R4.64] ;  /* 0x0000000604807981 */ /* 0x0000a6000c1e1500 */
[----:B------:R-:W-:-:S05]  /*1ea0*/  LEA R14, R190, R131, 0x1 ;  /* 0x00000083be0e7211 */ /* 0x000fca00078e08ff */
[----:B------:R-:W-:-:S04]  /*1eb0*/  IMAD R11, R190, 0x2, R14 ;  /* 0x00000002be0b7824 */ /* 0x000fc800078e020e */
[----:B------:R-:W-:-:S05]  /*1ec0*/  IMAD R13, R190, 0x2, R11 ;  /* 0x00000002be0d7824 */ /* 0x000fca00078e020b */
[----:B------:R-:W-:-:S05]  /*1ed0*/  LEA R133, R190, R13, 0x1 ;  /* 0x0000000dbe857211 */ /* 0x000fca00078e08ff */
[----:B------:R-:W-:Y:S01]  /*1ee0*/  IMAD R10, R190, 0x2, R133 ;  /* 0x00000002be0a7824 */ /* 0x000fe200078e0285 */
[----:B------:R-:W-:-:S03]  /*1ef0*/  LEA.HI.X.SX32 R7, R143, R181, 0x1, P0 ;  /* 0x000000b58f077211 */ /* 0x000fc600000f0eff */
[C---:B-1----:R-:W-:Y:S01]  /*1f00*/  IMAD R9, R190.reuse, 0x2, R10 ;  /* 0x00000002be097824 */ /* 0x042fe200078e020a */
[C---:B0-----:R-:W-:Y:S01]  /*1f10*/  LEA R4, P0, R149.reuse, R180, 0x1 ;  /* 0x000000b495047211 */ /* 0x041fe200078008ff */
[----:B------:R0:W2:Y:S03]  /*1f20*/  LDG.E.U16 R216, [R6.64] ;  /* 0x0000000606d87981 */ /* 0x0000a6000c1e1500 */
[----:B------:R-:W-:Y:S02]  /*1f30*/  LEA R28, R190, R9, 0x1 ;  /* 0x00000009be1c7211 */ /* 0x000fe400078e08ff */
[----:B------:R-:W-:-:S03]  /*1f40*/  LEA.HI.X.SX32 R5, R149, R181, 0x1, P0 ;  /* 0x000000b595057211 */ /* 0x000fc600000f0eff */
[C---:B------:R-:W-:Y:S01]  /*1f50*/  IMAD R135, R190.reuse, 0x2, R28 ;  /* 0x00000002be877824 */ /* 0x040fe200078e021c */
[-C--:B0-----:R-:W-:Y:S01]  /*1f60*/  LEA R6, P0, R57, R180.reuse, 0x1 ;  /* 0x000000b439067211 */ /* 0x081fe200078008ff */
[----:B------:R0:W2:Y:S01]  /*1f70*/  LDG.E.U16 R98, [R4.64] ;  /* 0x0000000604627981 */ /* 0x0000a2000c1e1500 */
[----:B------:R-:W-:Y:S01]  /*1f80*/  LEA R2, P1, R69, R180, 0x1 ;  /* 0x000000b445027211 */ /* 0x000fe200078208ff */
[C---:B------:R-:W-:Y:S01]  /*1f90*/  IMAD R22, R190.reuse, 0x2, R135 ;  /* 0x00000002be167824 */ /* 0x040fe200078e0287 */
[-C--:B------:R-:W-:Y:S02]  /*1fa0*/  LEA.HI.X.SX32 R7, R57, R181.reuse, 0x1, P0 ;  /* 0x000000b539077211 */ /* 0x080fe400000f0eff */
[----:B------:R-:W-:Y:S02]  /*1fb0*/  LEA.HI.X.SX32 R3, R69, R181, 0x1, P1 ;  /* 0x000000b545037211 */ /* 0x000fe400008f0eff */
[----:B------:R-:W-:Y:S01]  /*1fc0*/  LEA R8, R190, R22, 0x1 ;  /* 0x00000016be087211 */ /* 0x000fe200078e08ff */
[----:B------:R1:W2:Y:S01]  /*1fd0*/  LDG.E.U16 R214, [R6.64] ;  /* 0x0000000606d67981 */ /* 0x0002a2000c1e1500 */
[----:B0-----:R-:W-:-:S03]  /*1fe0*/  LEA R4, P0, R61, R180, 0x1 ;  /* 0x000000b43d047211 */ /* 0x001fc600078008ff */
[----:B------:R0:W2:Y:S01]  /*1ff0*/  LDG.E.U16 R221, [R2.64] ;  /* 0x0000000602dd7981 */ /* 0x0000a2000c1e1500 */
[----:B------:R-:W-:Y:S02]  /*2000*/  LEA.HI.X.SX32 R5, R61, R181, 0x1, P0 ;  /* 0x000000b53d057211 */ /* 0x000fe400000f0eff */
[----:B-1----:R-:W-:-:S03]  /*2010*/  LEA R6, P0, R21, R180, 0x1 ;  /* 0x000000b415067211 */ /* 0x002fc600078008ff */
[----:B------:R1:W2:Y:S01]  /*2020*/  LDG.E.U16 R116, [R4.64] ;  /* 0x0000000604747981 */ /* 0x0002a2000c1e1500 */
[----:B0-----:R-:W-:Y:S02]  /*2030*/  LEA R2, P1, R137, R180, 0x1 ;  /* 0x000000b489027211 */ /* 0x001fe400078208ff */
[-C--:B------:R-:W-:Y:S01]  /*2040*/  LEA.HI.X.SX32 R7, R21, R181.reuse, 0x1, P0 ;  /* 0x000000b515077211 */ /* 0x080fe200000f0eff */
[----:B------:R-:W-:Y:S01]  /*2050*/  IMAD R21, R190, 0x2, R8 ;  /* 0x00000002be157824 */ /* 0x000fe200078e0208 */
[----:B------:R-:W-:-:S03]  /*2060*/  LEA.HI.X.SX32 R3, R137, R181, 0x1, P1 ;  /* 0x000000b589037211 */ /* 0x000fc600008f0eff */
[C---:B------:R-:W-:Y:S01]  /*2070*/  IMAD R137, R190.reuse, 0x2, R21 ;  /* 0x00000002be897824 */ /* 0x040fe200078e0215 */
[C---:B-1----:R-:W-:Y:S01]  /*2080*/  LEA R4, P0, R55.reuse, R180, 0x1 ;  /* 0x000000b437047211 */ /* 0x042fe200078008ff */
[----:B------:R0:W2:Y:S03]  /*2090*/  LDG.E.U16 R212, [R6.64] ;  /* 0x0000000606d47981 */ /* 0x0000a6000c1e1500 */
[----:B------:R-:W-:Y:S01]  /*20a0*/  LEA R12, R190, R137, 0x1 ;  /* 0x00000089be0c7211 */ /* 0x000fe200078e08ff */
[----:B------:R1:W2:Y:S01]  /*20b0*/  LDG.E.U16 R219, [R2.64] ;  /* 0x0000000602db7981 */ /* 0x0002a2000c1e1500 */
[----:B------:R-:W-:-:S03]  /*20c0*/  LEA.HI.X.SX32 R5, R55, R181, 0x1, P0 ;  /* 0x000000b537057211 */ /* 0x000fc600000f0eff */
[C---:B------:R-:W-:Y:S01]  /*20d0*/  IMAD R24, R190.reuse, 0x2, R12 ;  /* 0x00000002be187824 */ /* 0x040fe200078e020c */
[CC--:B0-----:R-:W-:Y:S01]  /*20e0*/  LEA R6, P0, R25.reuse, R180.reuse, 0x1 ;  /* 0x000000b419067211 */ /* 0x0c1fe200078008ff */
[----:B------:R0:W2:Y:S03]  /*20f0*/  LDG.E.U16 R74, [R4.64] ;  /* 0x00000006044a7981 */ /* 0x0000a6000c1e1500 */
[----:B------:R-:W-:Y:S01]  /*2100*/  LEA.HI.X.SX32 R7, R25, R181, 0x1, P0 ;  /* 0x000000b519077211 */ /* 0x000fe200000f0eff */
[----:B------:R-:W-:Y:S01]  /*2110*/  IMAD R25, R190, 0x2, R24 ;  /* 0x00000002be197824 */ /* 0x000fe200078e0218 */
[----:B-1----:R-:W-:-:S03]  /*2120*/  LEA R2, P1, R141, R180, 0x1 ;  /* 0x000000b48d027211 */ /* 0x002fc600078208ff */
[----:B------:R1:W2:Y:S01]  /*2130*/  LDG.E.U16 R210, [R6.64] ;  /* 0x0000000606d27981 */ /* 0x0002a2000c1e1500 */
[C---:B------:R-:W-:Y:S02]  /*2140*/  LEA R139, R190.reuse, R25, 0x1 ;  /* 0x00000019be8b7211 */ /* 0x040fe400078e08ff */
[-C--:B0-----:R-:W-:Y:S02]  /*2150*/  LEA R4, P0, R51, R180.reuse, 0x1 ;  /* 0x000000b433047211 */ /* 0x081fe400078008ff */
[-C--:B------:R-:W-:Y:S01]  /*2160*/  LEA.HI.X.SX32 R3, R141, R181.reuse, 0x1, P1 ;  /* 0x000000b58d037211 */ /* 0x080fe200008f0eff */
[C---:B------:R-:W-:Y:S01]  /*2170*/  IMAD R20, R190.reuse, 0x2, R139 ;  /* 0x00000002be147824 */ /* 0x040fe200078e028b */
[-C--:B------:R-:W-:Y:S02]  /*2180*/  LEA.HI.X.SX32 R5, R51, R181.reuse, 0x1, P0 ;  /* 0x000000b533057211 */ /* 0x080fe400000f0eff */
[C---:B-1----:R-:W-:Y:S01]  /*2190*/  LEA R6, P0, R35.reuse, R180, 0x1 ;  /* 0x000000b423067211 */ /* 0x042fe200078008ff */
[----:B------:R-:W-:Y:S01]  /*21a0*/  IMAD R26, R190, 0x2, R20 ;  /* 0x00000002be1a7824 */ /* 0x000fe200078e0214 */
[----:B------:R0:W2:Y:S02]  /*21b0*/  LDG.E.U16 R217, [R2.64] ;  /* 0x0000000602d97981 */ /* 0x0000a4000c1e1500 */
[----:B------:R-:W-:-:S02]  /*21c0*/  LEA.HI.X.SX32 R7, R35, R181, 0x1, P0 ;  /* 0x000000b523077211 */ /* 0x000fc400000f0eff */
[----:B------:R1:W2:Y:S01]  /*21d0*/  LDG.E.U16 R82, [R4.64] ;  /* 0x0000000604527981 */ /* 0x0002a2000c1e1500 */
[----:B------:R-:W-:-:S03]  /*21e0*/  LEA R35, R190, R26, 0x1 ;  /* 0x0000001abe237211 */ /* 0x000fc600078e08ff */
[----:B------:R4:W2:Y:S01]  /*21f0*/  LDG.E.U16 R208, [R6.64] ;  /* 0x0000000606d07981 */ /* 0x0008a2000c1e1500 */
[-C--:B0-----:R-:W-:Y:S02]  /*2200*/  LEA R2, P1, R145, R180.reuse, 0x1 ;  /* 0x000000b491027211 */ /* 0x081fe400078208ff */
[-C--:B-1----:R-:W-:Y:S02]  /*2210*/  LEA R4, P0, R47, R180.reuse, 0x1 ;  /* 0x000000b42f047211 */ /* 0x082fe400078008ff */
[-C--:B------:R-:W-:Y:S02]  /*2220*/  LEA.HI.X.SX32 R3, R145, R181.reuse, 0x1, P1 ;  /* 0x000000b591037211 */ /* 0x080fe400008f0eff */
[-C--:B------:R-:W-:Y:S01]  /*2230*/  LEA.HI.X.SX32 R5, R47, R181.reuse, 0x1, P0 ;  /* 0x000000b52f057211 */ /* 0x080fe200000f0eff */
[C---:B------:R-:W-:Y:S01]  /*2240*/  IMAD R141, R190.reuse, 0x2, R35 ;  /* 0x00000002be8d7824 */ /* 0x040fe200078e0223 */
[C---:B----4-:R-:W-:Y:S01]  /*2250*/  LEA R6, P0, R19.reuse, R180, 0x1 ;  /* 0x000000b413067211 */ /* 0x050fe200078008ff */
[----:B------:R0:W4:Y:S03]  /*2260*/  LDG.E.U16 R215, [R2.64] ;  /* 0x0000000602d77981 */ /* 0x000126000c1e1500 */
[----:B------:R-:W-:Y:S01]  /*2270*/  LEA.HI.X.SX32 R7, R19, R181, 0x1, P0 ;  /* 0x000000b513077211 */ /* 0x000fe200000f0eff */
[----:B------:R1:W2:Y:S01]  /*2280*/  LDG.E.U16 R78, [R4.64] ;  /* 0x00000006044e7981 */ /* 0x0002a2000c1e1500 */
[----:B------:R-:W-:-:S03]  /*2290*/  IMAD R19, R190, 0x2, R141 ;  /* 0x00000002be137824 */ /* 0x000fc600078e028d */
[----:B------:R1:W2:Y:S01]  /*22a0*/  LDG.E.U16 R206, [R6.64] ;  /* 0x0000000606ce7981 */ /* 0x0002a2000c1e1500 */
[-C--:B0-----:R-:W-:Y:S02]  /*22b0*/  LEA R2, P1, R59, R180.reuse, 0x1 ;  /* 0x000000b43b027211 */ /* 0x081fe400078208ff */
[-C--:B-1----:R-:W-:Y:S02]  /*22c0*/  LEA R4, P0, R27, R180.reuse, 0x1 ;  /* 0x000000b41b047211 */ /* 0x082fe400078008ff */
[-C--:B------:R-:W-:Y:S02]  /*22d0*/  LEA.HI.X.SX32 R3, R59, R181.reuse, 0x1, P1 ;  /* 0x000000b53b037211 */ /* 0x080fe400008f0eff */
[----:B------:R-:W-:Y:S02]  /*22e0*/  LEA.HI.X.SX32 R5, R27, R181, 0x1, P0 ;  /* 0x000000b51b057211 */ /* 0x000fe400000f0eff */
[C---:B------:R-:W-:Y:S01]  /*22f0*/  LEA R27, R190.reuse, R19, 0x1 ;  /* 0x00000013be1b7211 */ /* 0x040fe200078e08ff */
[----:B------:R0:W2:Y:S04]  /*2300*/  LDG.E.U16 R213, [R2.64] ;  /* 0x0000000602d57981 */ /* 0x0000a8000c1e1500 */
[C---:B------:R-:W-:Y:S01]  /*2310*/  IMAD R34, R190.reuse, 0x2, R27 ;  /* 0x00000002be227824 */ /* 0x040fe200078e021b */
[-C--:B------:R-:W-:Y:S01]  /*2320*/  LEA R6, P0, R39, R180.reuse, 0x1 ;  /* 0x000000b427067211 */ /* 0x080fe200078008ff */
[----:B------:R1:W2:Y:S01]  /*2330*/  LDG.E.U16 R204, [R4.64] ;  /* 0x0000000604cc7981 */ /* 0x0002a2000c1e1500 */
[----:B0-----:R-:W-:Y:S01]  /*2340*/  LEA R2, P1, R53, R180, 0x1 ;  /* 0x000000b435027211 */ /* 0x001fe200078208ff */
[----:B------:R-:W-:-:S03]  /*2350*/  IMAD R143, R190, 0x2, R34 ;  /* 0x00000002be8f7824 */ /* 0x000fc600078e0222 */
[----:B------:R-:W-:Y:S02]  /*2360*/  LEA.HI.X.SX32 R3, R53, R181, 0x1, P1 ;  /* 0x000000b535037211 */ /* 0x000fe400008f0eff */
[----:B------:R-:W-:-:S03]  /*2370*/  LEA R18, R190, R143, 0x1 ;  /* 0x0000008fbe127211 */ /* 0x000fc600078e08ff */
[----:B------:R0:W2:Y:S01]  /*2380*/  LDG.E.U16 R211, [R2.64] ;  /* 0x0000000602d37981 */ /* 0x0000a2000c1e1500 */
[----:B------:R-:W-:Y:S01]  /*2390*/  LEA.HI.X.SX32 R7, R39, R181, 0x1, P0 ;  /* 0x000000b527077211 */ /* 0x000fe200000f0eff */
[----:B------:R-:W-:Y:S01]  /*23a0*/  IMAD R30, R190, 0x2, R18 ;  /* 0x00000002be1e7824 */ /* 0x000fe200078e0212 */
[----:B-1----:R-:W-:-:S03]  /*23b0*/  LEA R4, P0, R37, R180, 0x1 ;  /* 0x000000b425047211 */ /* 0x002fc600078008ff */
[----:B------:R1:W2:Y:S01]  /*23c0*/  LDG.E.U16 R203, [R6.64] ;  /* 0x0000000606cb7981 */ /* 0x0002a2000c1e1500 */
[----:B0-----:R-:W-:-:S04]  /*23d0*/  LEA R2, P1, R49, R180, 0x1 ;  /* 0x000000b431027211 */ /* 0x001fc800078208ff */
[-C--:B------:R-:W-:Y:S02]  /*23e0*/  LEA.HI.X.SX32 R3, R49, R181.reuse, 0x1, P1 ;  /* 0x000000b531037211 */ /* 0x080fe400008f0eff */
[----:B------:R-:W-:Y:S01]  /*23f0*/  LEA.HI.X.SX32 R5, R37, R181, 0x1, P0 ;  /* 0x000000b525057211 */ /* 0x000fe200000f0eff */
[C---:B------:R-:W-:Y:S02]  /*2400*/  IMAD R37, R190.reuse, 0x2, R30 ;  /* 0x00000002be257824 */ /* 0x040fe400078e021e */
[----:B------:R0:W2:Y:S01]  /*2410*/  LDG.E.U16 R209, [R2.64] ;  /* 0x0000000602d17981 */ /* 0x0000a2000c1e1500 */
[-C--:B-1----:R-:W-:Y:S02]  /*2420*/  LEA R6, P0, R17, R180.reuse, 0x1 ;  /* 0x000000b411067211 */ /* 0x082fe400078008ff */
[----:B------:R-:W-:Y:S01]  /*2430*/  LEA R145, R190, R37, 0x1 ;  /* 0x00000025be917211 */ /* 0x000fe200078e08ff */
[----:B------:R1:W2:Y:S01]  /*2440*/  LDG.E.U16 R201, [R4.64] ;  /* 0x0000000604c97981 */ /* 0x0002a2000c1e1500 */
[----:B0-----:R-:W-:-:S04]  /*2450*/  LEA R2, P1, R45, R180, 0x1 ;  /* 0x000000b42d027211 */ /* 0x001fc800078208ff */
[-C--:B------:R-:W-:Y:S02]  /*2460*/  LEA.HI.X.SX32 R3, R45, R181.reuse, 0x1, P1 ;  /* 0x000000b52d037211 */ /* 0x080fe400008f0eff */
[-C--:B------:R-:W-:Y:S01]  /*2470*/  LEA.HI.X.SX32 R7, R17, R181.reuse, 0x1, P0 ;  /* 0x000000b511077211 */ /* 0x080fe200000f0eff */
[C---:B------:R-:W-:Y:S01]  /*2480*/  IMAD R17, R190.reuse, 0x2, R145 ;  /* 0x00000002be117824 */ /* 0x040fe200078e0291 */
[CC--:B-1----:R-:W-:Y:S01]  /*2490*/  LEA R4, P0, R31.reuse, R180.reuse, 0x1 ;  /* 0x000000b41f047211 */ /* 0x0c2fe200078008ff */
[----:B------:R0:W2:Y:S03]  /*24a0*/  LDG.E.U16 R207, [R2.64] ;  /* 0x0000000602cf7981 */ /* 0x0000a6000c1e1500 */
[----:B------:R-:W-:Y:S01]  /*24b0*/  LEA.HI.X.SX32 R5, R31, R181, 0x1, P0 ;  /* 0x000000b51f057211 */ /* 0x000fe200000f0eff */
[----:B------:R-:W-:Y:S01]  /*24c0*/  IMAD R31, R190, 0x2, R17 ;  /* 0x00000002be1f7824 */ /* 0x000fe200078e0211 */
[----:B------:R1:W2:Y:S01]  /*24d0*/  LDG.E.U16 R200, [R6.64] ;  /* 0x0000000606c87981 */ /* 0x0002a2000c1e1500 */
[----:B0-----:R-:W-:-:S03]  /*24e0*/  LEA R2, P1, R43, R180, 0x1 ;  /* 0x000000b42b027211 */ /* 0x001fc600078208ff */
[----:B------:R0:W2:Y:S01]  /*24f0*/  LDG.E.U16 R198, [R4.64] ;  /* 0x0000000604c67981 */ /* 0x0000a2000c1e1500 */
[----:B------:R-:W-:Y:S02]  /*2500*/  LEA.HI.X.SX32 R3, R43, R181, 0x1, P1 ;  /* 0x000000b52b037211 */ /* 0x000fe400008f0eff */
[----:B------:R-:W-:-:S03]  /*2510*/  LEA R40, R190, R31, 0x1 ;  /* 0x0000001fbe287211 */ /* 0x000fc600078e08ff */
[----:B------:R0:W2:Y:S01]  /*2520*/  LDG.E.U16 R205, [R2.64] ;  /* 0x0000000602cd7981 */ /* 0x0000a2000c1e1500 */
[-C--:B-1----:R-:W-:Y:S01]  /*2530*/  LEA R6, P0, R16, R180.reuse, 0x1 ;  /* 0x000000b410067211 */ /* 0x082fe200078008ff */
[----:B------:R-:W-:Y:S01]  /*2540*/  IMAD R147, R190, 0x2, R40 ;  /* 0x00000002be937824 */ /* 0x000fe200078e0228 */
[CC--:B0-----:R-:W-:Y:S02]  /*2550*/  LEA R2, P1, R41.reuse, R180.reuse, 0x1 ;  /* 0x000000b429027211 */ /* 0x0c1fe400078208ff */
[-C--:B------:R-:W-:Y:S02]  /*2560*/  LEA.HI.X.SX32 R7, R16, R181.reuse, 0x1, P0 ;  /* 0x000000b510077211 */ /* 0x080fe400000f0eff */
[----:B------:R-:W-:Y:S01]  /*2570*/  LEA.HI.X.SX32 R3, R41, R181, 0x1, P1 ;  /* 0x000000b529037211 */ /* 0x000fe200008f0eff */
[C---:B------:R-:W-:Y:S01]  /*2580*/  IMAD R16, R190.reuse, 0x2, R147 ;  /* 0x00000002be107824 */ /* 0x040fe200078e0293 */
[----:B------:R-:W-:Y:S01]  /*2590*/  LEA R4, P0, R29, R180, 0x1 ;  /* 0x000000b41d047211 */ /* 0x000fe200078008ff */
[----:B------:R0:W2:Y:S04]  /*25a0*/  LDG.E.U16 R197, [R6.64] ;  /* 0x0000000606c57981 */ /* 0x0000a8000c1e1500 */
[----:B------:R1:W2:Y:S01]  /*25b0*/  LDG.E.U16 R202, [R2.64] ;  /* 0x0000000602ca7981 */ /* 0x0002a2000c1e1500 */
[----:B------:R-:W-:-:S02]  /*25c0*/  LEA R38, R190, R16, 0x1 ;  /* 0x00000010be267211 */ /* 0x000fc400078e08ff */
[----:B-1----:R-:W-:-:S03]  /*25d0*/  LEA R2, P1, R33, R180, 0x1 ;  /* 0x000000b421027211 */ /* 0x002fc600078208ff */
[----:B------:R-:W-:Y:S01]  /*25e0*/  IMAD R39, R190, 0x2, R38 ;  /* 0x00000002be277824 */ /* 0x000fe200078e0226 */
[----:B------:R-:W-:-:S03]  /*25f0*/  LEA.HI.X.SX32 R3, R33, R181, 0x1, P1 ;  /* 0x000000b521037211 */ /* 0x000fc600008f0eff */
[----:B------:R-:W-:Y:S01]  /*2600*/  IMAD R149, R190, 0x2, R39 ;  /* 0x00000002be957824 */ /* 0x000fe200078e0227 */
[----:B------:R-:W-:Y:S01]  /*2610*/  LEA.HI.X.SX32 R5, R29, R181, 0x1, P0 ;  /* 0x000000b51d057211 */ /* 0x000fe200000f0eff */
[----:B------:R1:W2:Y:S01]  /*2620*/  LDG.E.U16 R199, [R2.64] ;  /* 0x0000000602c77981 */ /* 0x0002a2000c1e1500 */
[----:B0-----:R-:W-:-:S03]  /*2630*/  LEA R6, P0, R15, R180, 0x1 ;  /* 0x000000b40f067211 */ /* 0x001fc600078008ff */
[----:B------:R0:W2:Y:S01]  /*2640*/  LDG.E.U16 R195, [R4.64] ;  /* 0x0000000604c37981 */ /* 0x0000a2000c1e1500 */
[----:B------:R-:W-:Y:S02]  /*2650*/  LEA.HI.X.SX32 R7, R15, R181, 0x1, P0 ;  /* 0x000000b50f077211 */ /* 0x000fe400000f0eff */
[----:B-1----:R-:W-:-:S03]  /*2660*/  LEA R2, P1, R32, R180, 0x1 ;  /* 0x000000b420027211 */ /* 0x002fc600078208ff */
[----:B------:R1:W2:Y:S01]  /*2670*/  LDG.E.U16 R194, [R6.64] ;  /* 0x0000000606c27981 */ /* 0x0002a2000c1e1500 */
[----:B------:R-:W-:Y:S02]  /*2680*/  LEA R15, R190, R149, 0x1 ;  /* 0x00000095be0f7211 */ /* 0x000fe400078e08ff */
[----:B------:R-:W-:Y:S02]  /*2690*/  LEA.HI.X.SX32 R3, R32, R181, 0x1, P1 ;  /* 0x000000b520037211 */ /* 0x000fe400008f0eff */
[----:B0-----:R-:W-:-:S03]  /*26a0*/  LEA R4, P0, R14, R180, 0x1 ;  /* 0x000000b40e047211 */ /* 0x001fc600078008ff */
[----:B------:R0:W2:Y:S01]  /*26b0*/  LDG.E.U16 R196, [R2.64] ;  /* 0x0000000602c47981 */ /* 0x0000a2000c1e1500 */
[----:B------:R-:W-:Y:S01]  /*26c0*/  LEA.HI.X.SX32 R5, R14, R181, 0x1, P0 ;  /* 0x000000b50e057211 */ /* 0x000fe200000f0eff */
[----:B------:R-:W-:Y:S01]  /*26d0*/  IMAD R14, R190, 0x2, R15 ;  /* 0x00000002be0e7824 */ /* 0x000fe200078e020f */
[----:B0-----:R-:W-:-:S03]  /*26e0*/  LEA R2, P1, R23, R180, 0x1 ;  /* 0x000000b417027211 */ /* 0x001fc600078208ff */
[C---:B------:R-:W-:Y:S01]  /*26f0*/  IMAD R36, R190.reuse, 0x2, R14 ;  /* 0x00000002be247824 */ /* 0x040fe200078e020e */
[----:B------:R-:W-:Y:S01]  /*2700*/  LEA R48, P0, R11, R180, 0x1 ;  /* 0x000000b40b307211 */ /* 0x000fe200078008ff */
[----:B------:R0:W2:Y:S01]  /*2710*/  LDG.E.U16 R192, [R4.64] ;  /* 0x0000000604c07981 */ /* 0x0000a2000c1e1500 */
[----:B------:R-:W-:Y:S02]  /*2720*/  LEA.HI.X.SX32 R3, R23, R181, 0x1, P1 ;  /* 0x000000b517037211 */ /* 0x000fe400008f0eff */
[----:B------:R-:W-:-:S03]  /*2730*/  LEA R151, R190, R36, 0x1 ;  /* 0x00000024be977211 */ /* 0x000fc600078e08ff */
[----:B------:R0:W2:Y:S01]  /*2740*/  LDG.E.U16 R193, [R2.64] ;  /* 0x0000000602c17981 */ /* 0x0000a2000c1e1500 */
[----:B------:R-:W-:Y:S02]  /*2750*/  LEA.HI.X.SX32 R49, R11, R181, 0x1, P0 ;  /* 0x000000b50b317211 */ /* 0x000fe400000f0eff */
[----:B-1----:R-:W-:-:S03]  /*2760*/  LEA R6, P0, R10, R180, 0x1 ;  /* 0x000000b40a067211 */ /* 0x002fc600078008ff */
[----:B------:R1:W2:Y:S01]  /*2770*/  LDG.E.U16 R48, [R48.64] ;  /* 0x0000000630307981 */ /* 0x0002a2000c1e1500 */
[----:B0-----:R-:W-:-:S04]  /*2780*/  LEA R2, P1, R13, R180, 0x1 ;  /* 0x000000b40d027211 */ /* 0x001fc800078208ff */
[-C--:B------:R-:W-:Y:S01]  /*2790*/  LEA.HI.X.SX32 R3, R13, R181.reuse, 0x1, P1 ;  /* 0x000000b50d037211 */ /* 0x080fe200008f0eff */
[----:B------:R-:W-:Y:S01]  /*27a0*/  IMAD R13, R190, 0x2, R151 ;  /* 0x00000002be0d7824 */ /* 0x000fe200078e0297 */
[----:B------:R-:W-:-:S03]  /*27b0*/  LEA.HI.X.SX32 R7, R10, R181, 0x1, P0 ;  /* 0x000000b50a077211 */ /* 0x000fc600000f0eff */
[C---:B------:R-:W-:Y:S01]  /*27c0*/  IMAD R10, R190.reuse, 0x2, R13 ;  /* 0x00000002be0a7824 */ /* 0x040fe200078e020d */
[C---:B------:R-:W-:Y:S01]  /*27d0*/  LEA R4, P0, R9.reuse, R180, 0x1 ;  /* 0x000000b409047211 */ /* 0x040fe200078008ff */
[----:B------:R0:W2:Y:S03]  /*27e0*/  LDG.E.U16 R183, [R6.64] ;  /* 0x0000000606b77981 */ /* 0x0000a6000c1e1500 */
[----:B------:R-:W-:Y:S01]  /*27f0*/  LEA R11, R190, R10, 0x1 ;  /* 0x0000000abe0b7211 */ /* 0x000fe200078e08ff */
[----:B------:R1:W2:Y:S01]  /*2800*/  LDG.E.U16 R23, [R2.64] ;  /* 0x0000000602177981 */ /* 0x0002a2000c1e1500 */
[----:B------:R-:W-:-:S03]  /*2810*/  LEA.HI.X.SX32 R5, R9, R181, 0x1, P0 ;  /* 0x000000b509057211 */ /* 0x000fc600000f0eff */
[----:B------:R-:W-:Y:S01]  /*2820*/  IMAD R153, R190, 0x2, R11 ;  /* 0x00000002be997824 */ /* 0x000fe200078e020b */
[----:B0-----:R-:W-:Y:S01]  /*2830*/  LEA R6, P0, R22, R180, 0x1 ;  /* 0x000000b416067211 */ /* 0x001fe200078008ff */
[----:B------:R0:W2:Y:S02]  /*2840*/  LDG.E.U16 R47, [R4.64] ;  /* 0x00000006042f7981 */ /* 0x0000a4000c1e1500 */
[----:B------:R-:W-:-:S05]  /*2850*/  IMAD R9, R190, 0x2, R153 ;  /* 0x00000002be097824 */ /* 0x000fca00078e0299 */
[----:B------:R-:W-:Y:S02]  /*2860*/  LEA R33, R190, R9, 0x1 ;  /* 0x00000009be217211 */ /* 0x000fe400078e08ff */
[----:B-1----:R-:W-:-:S03]  /*2870*/  LEA R2, P1, R28, R180, 0x1 ;  /* 0x000000b41c027211 */ /* 0x002fc600078208ff */
[----:B------:R-:W-:Y:S01]  /*2880*/  IMAD R32, R190, 0x2, R33 ;  /* 0x00000002be207824 */ /* 0x000fe200078e0221 */
[-C--:B------:R-:W-:Y:S02]  /*2890*/  LEA.HI.X.SX32 R7, R22, R181.reuse, 0x1, P0 ;  /* 0x000000b516077211 */ /* 0x080fe400000f0eff */
[-C--:B0-----:R-:W-:Y:S01]  /*28a0*/  LEA R4, P0, R8, R180.reuse, 0x1 ;  /* 0x000000b408047211 */ /* 0x081fe200078008ff */
[----:B------:R-:W-:Y:S01]  /*28b0*/  IMAD R155, R190, 0x2, R32 ;  /* 0x00000002be9b7824 */ /* 0x000fe200078e0220 */
[-C--:B------:R-:W-:Y:S01]  /*28c0*/  LEA.HI.X.SX32 R3, R28, R181.reuse, 0x1, P1 ;  /* 0x000000b51c037211 */ /* 0x080fe200008f0eff */
[----:B------:R0:W2:Y:S01]  /*28d0*/  LDG.E.U16 R182, [R6.64] ;  /* 0x0000000606b67981 */ /* 0x0000a2000c1e1500 */
[----:B------:R-:W-:Y:S02]  /*28e0*/  LEA.HI.X.SX32 R5, R8, R181, 0x1, P0 ;  /* 0x000000b508057211 */ /* 0x000fe400000f0eff */
[----:B------:R-:W-:Y:S01]  /*28f0*/  LEA R8, R190, R155, 0x1 ;  /* 0x0000009bbe087211 */ /* 0x000fe200078e08ff */
[----:B------:R1:W2:Y:S04]  /*2900*/  LDG.E.U16 R22, [R2.64] ;  /* 0x0000000602167981 */ /* 0x0002a8000c1e1500 */
[----:B------:R3:W2:Y:S01]  /*2910*/  LDG.E.U16 R46, [R4.64] ;  /* 0x00000006042e7981 */ /* 0x0006a2000c1e1500 */
[----:B0-----:R-:W-:-:S02]  /*2920*/  LEA R6, P0, R12, R180, 0x1 ;  /* 0x000000b40c067211 */ /* 0x001fc400078008ff */
[C---:B-1----:R-:W-:Y:S02]  /*2930*/  LEA R2, P1, R21.reuse, R180, 0x1 ;  /* 0x000000b415027211 */ /* 0x042fe400078208ff */
[-C--:B------:R-:W-:Y:S01]  /*2940*/  LEA.HI.X.SX32 R7, R12, R181.reuse, 0x1, P0 ;  /* 0x000000b50c077211 */ /* 0x080fe200000f0eff */
[----:B------:R-:W-:Y:S01]  /*2950*/  IMAD R12, R190, 0x2, R8 ;  /* 0x00000002be0c7824 */ /* 0x000fe200078e0208 */
[----:B------:R-:W-:-:S03]  /*2960*/  LEA.HI.X.SX32 R3, R21, R181, 0x1, P1 ;  /* 0x000000b515037211 */ /* 0x000fc600008f0eff */
[----:B------:R-:W-:Y:S01]  /*2970*/  IMAD R29, R190, 0x2, R12 ;  /* 0x00000002be1d7824 */ /* 0x000fe200078e020c */
[-C--:B---3--:R-:W-:Y:S01]  /*2980*/  LEA R4, P0, R24, R180.reuse, 0x1 ;  /* 0x000000b418047211 */ /* 0x088fe200078008ff */
[----:B------:R0:W3:Y:S03]  /*2990*/  LDG.E.U16 R21, [R2.64] ;  /* 0x0000000602157981 */ /* 0x0000e6000c1e1500 */
[----:B------:R-:W-:Y:S01]  /*29a0*/  LEA R157, R190, R29, 0x1 ;  /* 0x0000001dbe9d7211 */ /* 0x000fe200078e08ff */
[----:B------:R1:W2:Y:S01]  /*29b0*/  LDG.E.U16 R69, [R6.64] ;  /* 0x0000000606457981 */ /* 0x0002a2000c1e1500 */
[----:B0-----:R-:W-:-:S04]  /*29c0*/  LEA R2, P1, R25, R180, 0x1 ;  /* 0x000000b419027211 */ /* 0x001fc800078208ff */
[-C--:B------:R-:W-:Y:S01]  /*29d0*/  LEA.HI.X.SX32 R3, R25, R181.reuse, 0x1, P1 ;  /* 0x000000b519037211 */ /* 0x080fe200008f0eff */
[----:B------:R-:W-:Y:S01]  /*29e0*/  IMAD R25, R190, 0x2, R157 ;  /* 0x00000002be197824 */ /* 0x000fe200078e029d */
[----:B------:R-:W-:-:S03]  /*29f0*/  LEA.HI.X.SX32 R5, R24, R181, 0x1, P0 ;  /* 0x000000b518057211 */ /* 0x000fc600000f0eff */
[----:B------:R-:W-:Y:S01]  /*2a00*/  IMAD R28, R190, 0x2, R25 ;  /* 0x00000002be1c7824 */ /* 0x000fe200078e0219 */
[----:B-1----:R-:W-:Y:S01]  /*2a10*/  LEA R6, P0, R20, R180, 0x1 ;  /* 0x000000b414067211 */ /* 0x002fe200078008ff */
[----:B------:R0:W2:Y:S03]  /*2a20*/  LDG.E.U16 R45, [R4.64] ;  /* 0x00000006042d7981 */ /* 0x0000a6000c1e1500 */
[----:B------:R-:W-:Y:S02]  /*2a30*/  LEA R24, R190, R28, 0x1 ;  /* 0x0000001cbe187211 */ /* 0x000fe400078e08ff */
[----:B------:R-:W-:Y:S02]  /*2a40*/  LEA.HI.X.SX32 R7, R20, R181, 0x1, P0 ;  /* 0x000000b514077211 */ /* 0x000fe400000f0eff */
[----:B------:R1:W2:Y:S01]  /*2a50*/  LDG.E.U16 R20, [R2.64] ;  /* 0x0000000602147981 */ /* 0x0002a2000c1e1500 */
[----:B------:R-:W-:Y:S01]  /*2a60*/  IMAD R159, R190, 0x2, R24 ;  /* 0x00000002be9f7824 */ /* 0x000fe200078e0218 */
[----:B0-----:R-:W-:-:S02]  /*2a70*/  LEA R4, P0, R26, R180, 0x1 ;  /* 0x000000b41a047211 */ /* 0x001fc400078008ff */
[----:B------:R0:W2:Y:S01]  /*2a80*/  LDG.E.U16 R68, [R6.64] ;  /* 0x0000000606447981 */ /* 0x0000a2000c1e1500 */
[----:B-1----:R-:W-:-:S04]  /*2a90*/  LEA R2, P1, R35, R180, 0x1 ;  /* 0x000000b423027211 */ /* 0x002fc800078208ff */
[-C--:B------:R-:W-:Y:S01]  /*2aa0*/  LEA.HI.X.SX32 R3, R35, R181.reuse, 0x1, P1 ;  /* 0x000000b523037211 */ /* 0x080fe200008f0eff */
[----:B------:R-:W-:Y:S01]  /*2ab0*/  IMAD R35, R190, 0x2, R159 ;  /* 0x00000002be237824 */ /* 0x000fe200078e029f */
[----:B------:R-:W-:-:S04]  /*2ac0*/  LEA.HI.X.SX32 R5, R26, R181, 0x1, P0 ;  /* 0x000000b51a057211 */ /* 0x000fc800000f0eff */
[----:B------:R-:W-:Y:S01]  /*2ad0*/  LEA R26, R190, R35, 0x1 ;  /* 0x00000023be1a7211 */ /* 0x000fe200078e08ff */
[----:B------:R1:W2:Y:S01]  /*2ae0*/  LDG.E.U16 R44, [R4.64] ;  /* 0x00000006042c7981 */ /* 0x0002a2000c1e1500 */
[----:B0-----:R-:W-:-:S03]  /*2af0*/  LEA R6, P0, R19, R180, 0x1 ;  /* 0x000000b413067211 */ /* 0x001fc600078008ff */
[C---:B------:R-:W-:Y:S01]  /*2b00*/  IMAD R156, R190.reuse, 0x2, R26 ;  /* 0x00000002be9c7824 */ /* 0x040fe200078e021a */
[----:B------:R-:W-:Y:S02]  /*2b10*/  LEA.HI.X.SX32 R7, R19, R181, 0x1, P0 ;  /* 0x000000b513077211 */ /* 0x000fe400000f0eff */
[----:B------:R0:W2:Y:S01]  /*2b20*/  LDG.E.U16 R19, [R2.64] ;  /* 0x0000000602137981 */ /* 0x0000a2000c1e1500 */
[----:B------:R-:W-:Y:S01]  /*2b30*/  IMAD R161, R190, 0x2, R156 ;  /* 0x00000002bea17824 */ /* 0x000fe200078e029c */
[-C--:B-1----:R-:W-:Y:S02]  /*2b40*/  LEA R4, P0, R27, R180.reuse, 0x1 ;  /* 0x000000b41b047211 */ /* 0x082fe400078008ff */
[----:B------:R1:W2:Y:S01]  /*2b50*/  LDG.E.U16 R67, [R6.64] ;  /* 0x0000000606437981 */ /* 0x0002a2000c1e1500 */
[----:B0-----:R-:W-:-:S04]  /*2b60*/  LEA R2, P1, R34, R180, 0x1 ;  /* 0x000000b422027211 */ /* 0x001fc800078208ff */
[----:B------:R-:W-:Y:S02]  /*2b70*/  LEA.HI.X.SX32 R3, R34, R181, 0x1, P1 ;  /* 0x000000b522037211 */ /* 0x000fe400008f0eff */
[----:B------:R-:W-:Y:S02]  /*2b80*/  LEA R34, R190, R161, 0x1 ;  /* 0x000000a1be227211 */ /* 0x000fe400078e08ff */
[----:B------:R-:W-:-:S03]  /*2b90*/  LEA.HI.X.SX32 R5, R27, R181, 0x1, P0 ;  /* 0x000000b51b057211 */ /* 0x000fc600000f0eff */
[----:B------:R-:W-:Y:S01]  /*2ba0*/  IMAD R27, R190, 0x2, R34 ;  /* 0x00000002be1b7824 */ /* 0x000fe200078e0222 */
[-C--:B-1----:R-:W-:Y:S01]  /*2bb0*/  LEA R6, P0, R18, R180.reuse, 0x1 ;  /* 0x000000b412067211 */ /* 0x082fe200078008ff */
[----:B------:R0:W2:Y:S02]  /*2bc0*/  LDG.E.U16 R43, [R4.64] ;  /* 0x00000006042b7981 */ /* 0x0000a4000c1e1500 */
[----:B------:R-:W-:Y:S01]  /*2bd0*/  IMAD R73, R190, 0x2, R27 ;  /* 0x00000002be497824 */ /* 0x000fe200078e021b */
[----:B------:R-:W-:Y:S02]  /*2be0*/  LEA.HI.X.SX32 R7, R18, R181, 0x1, P0 ;  /* 0x000000b512077211 */ /* 0x000fe400000f0eff */
[----:B------:R1:W2:Y:S02]  /*2bf0*/  LDG.E.U16 R18, [R2.64] ;  /* 0x0000000602127981 */ /* 0x0002a4000c1e1500 */
[----:B------:R-:W-:Y:S02]  /*2c00*/  LEA R163, R190, R73, 0x1 ;  /* 0x00000049bea37211 */ /* 0x000fe400078e08ff */
[----:B------:R4:W2:Y:S01]  /*2c10*/  LDG.E.U16 R66, [R6.64] ;  /* 0x0000000606427981 */ /* 0x0008a2000c1e1500 */
[----:B0-----:R-:W-:-:S02]  /*2c20*/  LEA R4, P0, R30, R180, 0x1 ;  /* 0x000000b41e047211 */ /* 0x001fc400078008ff */
[----:B-1----:R-:W-:-:S04]  /*2c30*/  LEA R2, P1, R37, R180, 0x1 ;  /* 0x000000b425027211 */ /* 0x002fc800078208ff */
[-C--:B------:R-:W-:Y:S01]  /*2c40*/  LEA.HI.X.SX32 R3, R37, R181.reuse, 0x1, P1 ;  /* 0x000000b525037211 */ /* 0x080fe200008f0eff */
[----:B------:R-:W-:Y:S01]  /*2c50*/  IMAD R37, R190, 0x2, R163 ;  /* 0x00000002be257824 */ /* 0x000fe200078e02a3 */
[----:B------:R-:W-:-:S03]  /*2c60*/  LEA.HI.X.SX32 R5, R30, R181, 0x1, P0 ;  /* 0x000000b51e057211 */ /* 0x000fc600000f0eff */
[C---:B------:R-:W-:Y:S01]  /*2c70*/  IMAD R30, R190.reuse, 0x2, R37 ;  /* 0x00000002be1e7824 */ /* 0x040fe200078e0225 */
[C---:B----4-:R-:W-:Y:S01]  /*2c80*/  LEA R6, P0, R17.reuse, R180, 0x1 ;  /* 0x000000b411067211 */ /* 0x050fe200078008ff */
[----:B------:R0:W4:Y:S03]  /*2c90*/  LDG.E.U16 R42, [R4.64] ;  /* 0x00000006042a7981 */ /* 0x000126000c1e1500 */
[C---:B------:R-:W-:Y:S02]  /*2ca0*/  LEA R154, R190.reuse, R30, 0x1 ;  /* 0x0000001ebe9a7211 */ /* 0x040fe400078e08ff */
[----:B------:R-:W-:Y:S02]  /*2cb0*/  LEA.HI.X.SX32 R7, R17, R181, 0x1, P0 ;  /* 0x000000b511077211 */ /* 0x000fe400000f0eff */
[----:B------:R1:W2:Y:S01]  /*2cc0*/  LDG.E.U16 R17, [R2.64] ;  /* 0x0000000602117981 */ /* 0x0002a2000c1e1500 */
[----:B------:R-:W-:Y:S01]  /*2cd0*/  IMAD R165, R190, 0x2, R154 ;  /* 0x00000002bea57824 */ /* 0x000fe200078e029a */
[----:B0-----:R-:W-:-:S02]  /*2ce0*/  LEA R4, P0, R31, R180, 0x1 ;  /* 0x000000b41f047211 */ /* 0x001fc400078008ff */
[----:B------:R0:W2:Y:S01]  /*2cf0*/  LDG.E.U16 R65, [R6.64] ;  /* 0x0000000606417981 */ /* 0x0000a2000c1e1500 */
[----:B------:R-:W-:Y:S01]  /*2d00*/  IMAD R50, R190, 0x2, R165 ;  /* 0x00000002be327824 */ /* 0x000fe200078e02a5 */
[----:B------:R-:W-:-:S04]  /*2d10*/  LEA.HI.X.SX32 R5, R31, R181, 0x1, P0 ;  /* 0x000000b51f057211 */ /* 0x000fc800000f0eff */
[----:B------:R-:W-:Y:S02]  /*2d20*/  LEA R31, R190, R50, 0x1 ;  /* 0x00000032be1f7211 */ /* 0x000fe400078e08ff */
[----:B-1----:R-:W-:Y:S01]  /*2d30*/  LEA R2, P1, R40, R180, 0x1 ;  /* 0x000000b428027211 */ /* 0x002fe200078208ff */
[----:B------:R1:W2:Y:S02]  /*2d40*/  LDG.E.U16 R41, [R4.64] ;  /* 0x0000000604297981 */ /* 0x0002a4000c1e1500 */
[----:B------:R-:W-:Y:S01]  /*2d50*/  IMAD R152, R190, 0x2, R31 ;  /* 0x00000002be987824 */ /* 0x000fe200078e021f */
[----:B------:R-:W-:-:S03]  /*2d60*/  LEA.HI.X.SX32 R3, R40, R181, 0x1, P1 ;  /* 0x000000b528037211 */ /* 0x000fc600008f0eff */
[----:B------:R-:W-:Y:S01]  /*2d70*/  IMAD R167, R190, 0x2, R152 ;  /* 0x00000002bea77824 */ /* 0x000fe200078e0298 */
[----:B0-----:R-:W-:-:S04]  /*2d80*/  LEA R6, P0, R16, R180, 0x1 ;  /* 0x000000b410067211 */ /* 0x001fc800078008ff */
[----:B------:R-:W-:Y:S02]  /*2d90*/  LEA R49, R190, R167, 0x1 ;  /* 0x000000a7be317211 */ /* 0x000fe400078e08ff */
[-C--:B------:R-:W-:Y:S02]  /*2da0*/  LEA.HI.X.SX32 R7, R16, R181.reuse, 0x1, P0 ;  /* 0x000000b510077211 */ /* 0x080fe400000f0eff */
[----:B------:R0:W2:Y:S01]  /*2db0*/  LDG.E.U16 R16, [R2.64] ;  /* 0x0000000602107981 */ /* 0x0000a2000c1e1500 */
[-C--:B-1----:R-:W-:Y:S01]  /*2dc0*/  LEA R4, P0, R38, R180.reuse, 0x1 ;  /* 0x000000b426047211 */ /* 0x082fe200078008ff */
[----:B------:R-:W-:Y:S02]  /*2dd0*/  IMAD R70, R190, 0x2, R49 ;  /* 0x00000002be467824 */ /* 0x000fe400078e0231 */
[----:B------:R1:W2:Y:S01]  /*2de0*/  LDG.E.U16 R64, [R6.64] ;  /* 0x0000000606407981 */ /* 0x0002a2000c1e1500 */
[----:B------:R-:W-:Y:S02]  /*2df0*/  LEA.HI.X.SX32 R5, R38, R181, 0x1, P0 ;  /* 0x000000b526057211 */ /* 0x000fe400000f0eff */
[----:B0-----:R-:W-:Y:S01]  /*2e00*/  LEA R2, P1, R39, R180, 0x1 ;  /* 0x000000b427027211 */ /* 0x001fe200078208ff */
[----:B------:R-:W-:-:S02]  /*2e10*/  IMAD R148, R190, 0x2, R70 ;  /* 0x00000002be947824 */ /* 0x000fc400078e0246 */
[----:B------:R0:W2:Y:S01]  /*2e20*/  LDG.E.U16 R40, [R4.64] ;  /* 0x0000000604287981 */ /* 0x0000a2000c1e1500 */
[-C--:B------:R-:W-:Y:S02]  /*2e30*/  LEA.HI.X.SX32 R3, R39, R181.reuse, 0x1, P1 ;  /* 0x000000b527037211 */ /* 0x080fe400008f0eff */
[C---:B-1----:R-:W-:Y:S02]  /*2e40*/  LEA R6, P0, R15.reuse, R180, 0x1 ;  /* 0x000000b40f067211 */ /* 0x042fe400078008ff */
[----:B------:R-:W-:Y:S02]  /*2e50*/  LEA R169, R190, R148, 0x1 ;  /* 0x00000094bea97211 */ /* 0x000fe400078e08ff */
[----:B------:R-:W-:Y:S02]  /*2e60*/  LEA.HI.X.SX32 R7, R15, R181, 0x1, P0 ;  /* 0x000000b50f077211 */ /* 0x000fe400000f0eff */
[----:B------:R1:W2:Y:S01]  /*2e70*/  LDG.E.U16 R15, [R2.64] ;  /* 0x00000006020f7981 */ /* 0x0002a2000c1e1500 */
[----:B0-----:R-:W-:-:S03]  /*2e80*/  LEA R4, P0, R14, R180, 0x1 ;  /* 0x000000b40e047211 */ /* 0x001fc600078008ff */
[----:B------:R0:W2:Y:S01]  /*2e90*/  LDG.E.U16 R63, [R6.64] ;  /* 0x00000006063f7981 */ /* 0x0000a2000c1e1500 */
[----:B-1----:R-:W-:-:S04]  /*2ea0*/  LEA R2, P1, R36, R180, 0x1 ;  /* 0x000000b424027211 */ /* 0x002fc800078208ff */
[-C--:B------:R-:W-:Y:S01]  /*2eb0*/  LEA.HI.X.SX32 R3, R36, R181.reuse, 0x1, P1 ;  /* 0x000000b524037211 */ /* 0x080fe200008f0eff */
[----:B------:R-:W-:Y:S01]  /*2ec0*/  IMAD R36, R190, 0x2, R169 ;  /* 0x00000002be247824 */ /* 0x000fe200078e02a9 */
[----:B------:R-:W-:-:S03]  /*2ed0*/  LEA.HI.X.SX32 R5, R14, R181, 0x1, P0 ;  /* 0x000000b50e057211 */ /* 0x000fc600000f0eff */
[C---:B------:R-:W-:Y:S01]  /*2ee0*/  IMAD R71, R190.reuse, 0x2, R36 ;  /* 0x00000002be477824 */ /* 0x040fe200078e0224 */
[C---:B0-----:R-:W-:Y:S01]  /*2ef0*/  LEA R6, P0, R13.reuse, R180, 0x1 ;  /* 0x000000b40d067211 */ /* 0x041fe200078008ff */
[----:B------:R0:W2:Y:S03]  /*2f00*/  LDG.E.U16 R39, [R4.64] ;  /* 0x0000000604277981 */ /* 0x0000a6000c1e1500 */
[----:B------:R-:W-:Y:S01]  /*2f10*/  LEA R150, R190, R71, 0x1 ;  /* 0x00000047be967211 */ /* 0x000fe200078e08ff */
[----:B------:R1:W2:Y:S01]  /*2f20*/  LDG.E.U16 R14, [R2.64] ;  /* 0x00000006020e7981 */ /* 0x0002a2000c1e1500 */
[----:B------:R-:W-:-:S03]  /*2f30*/  LEA.HI.X.SX32 R7, R13, R181, 0x1, P0 ;  /* 0x000000b50d077211 */ /* 0x000fc600000f0eff */
[----:B------:R-:W-:Y:S01]  /*2f40*/  IMAD R171, R190, 0x2, R150 ;  /* 0x00000002beab7824 */ /* 0x000fe200078e0296 */
[CC--:B0-----:R-:W-:Y:S01]  /*2f50*/  LEA R4, P0, R10.reuse, R180.reuse, 0x1 ;  /* 0x000000b40a047211 */ /* 0x0c1fe200078008ff */
[----:B------:R0:W2:Y:S03]  /*2f60*/  LDG.E.U16 R62, [R6.64] ;  /* 0x00000006063e7981 */ /* 0x0000a6000c1e1500 */
[----:B------:R-:W-:Y:S01]  /*2f70*/  LEA.HI.X.SX32 R5, R10, R181, 0x1, P0 ;  /* 0x000000b50a057211 */ /* 0x000fe200000f0eff */
[----:B------:R-:W-:Y:S01]  /*2f80*/  IMAD R10, R190, 0x2, R171 ;  /* 0x00000002be0a7824 */ /* 0x000fe200078e02ab */
[----:B-1----:R-:W-:-:S03]  /*2f90*/  LEA R2, P1, R11, R180, 0x1 ;  /* 0x000000b40b027211 */ /* 0x002fc600078208ff */
[----:B------:R1:W2:Y:S01]  /*2fa0*/  LDG.E.U16 R38, [R4.64] ;  /* 0x0000000604267981 */ /* 0x0002a2000c1e1500 */
[----:B------:R-:W-:-:S05]  /*2fb0*/  LEA R72, R190, R10, 0x1 ;  /* 0x0000000abe487211 */ /* 0x000fca00078e08ff */
[----:B------:R-:W-:Y:S01]  /*2fc0*/  IMAD R160, R190, 0x2, R72 ;  /* 0x00000002bea07824 */ /* 0x000fe200078e0248 */
[----:B------:R-:W-:-:S03]  /*2fd0*/  LEA.HI.X.SX32 R3, R11, R181, 0x1, P1 ;  /* 0x000000b50b037211 */ /* 0x000fc600008f0eff */
[C---:B------:R-:W-:Y:S02]  /*2fe0*/  IMAD R173, R190.reuse, 0x2, R160 ;  /* 0x00000002bead7824 */ /* 0x040fe400078e02a0 */
[----:B------:R0:W2:Y:S03]  /*2ff0*/  LDG.E.U16 R13, [R2.64] ;  /* 0x00000006020d7981 */ /* 0x0000a6000c1e1500 */
[----:B------:R-:W-:-:S05]  /*3000*/  LEA R11, R190, R173, 0x1 ;  /* 0x000000adbe0b7211 */ /* 0x000fca00078e08ff */
[----:B------:R-:W-:Y:S01]  /*3010*/  IMAD R166, R190, 0x2, R11 ;  /* 0x00000002bea67824 */ /* 0x000fe200078e020b */
[----:B0-----:R-:W-:-:S03]  /*3020*/  LEA R2, P1, R25, R180, 0x1 ;  /* 0x000000b419027211 */ /* 0x001fc600078208ff */
[----:B------:R-:W-:Y:S01]  /*3030*/  IMAD R158, R190, 0x2, R166 ;  /* 0x00000002be9e7824 */ /* 0x000fe200078e02a6 */
[----:B------:R-:W-:Y:S02]  /*3040*/  LEA.HI.X.SX32 R3, R25, R181, 0x1, P1 ;  /* 0x000000b519037211 */ /* 0x000fe400008f0eff */
[----:B------:R-:W-:-:S03]  /*3050*/  LEA R6, P0, R9, R180, 0x1 ;  /* 0x000000b409067211 */ /* 0x000fc600078008ff */
[----:B------:R0:W2:Y:S01]  /*3060*/  LDG.E.U16 R59, [R2.64] ;  /* 0x00000006023b7981 */ /* 0x0000a2000c1e1500 */
[----:B------:R-:W-:Y:S02]  /*3070*/  LEA.HI.X.SX32 R7, R9, R181, 0x1, P0 ;  /* 0x000000b509077211 */ /* 0x000fe400000f0eff */
[----:B-1----:R-:W-:-:S03]  /*3080*/  LEA R4, P0, R8, R180, 0x1 ;  /* 0x000000b408047211 */ /* 0x002fc600078008ff */
[----:B------:R1:W2:Y:S01]  /*3090*/  LDG.E.U16 R61, [R6.64] ;  /* 0x00000006063d7981 */ /* 0x0002a2000c1e1500 */
[----:B0-----:R-:W-:-:S05]  /*30a0*/  LEA R2, R190, R158, 0x1 ;  /* 0x0000009ebe027211 */ /* 0x001fca00078e08ff */
[----:B------:R-:W-:Y:S01]  /*30b0*/  IMAD R25, R190, 0x2, R2 ;  /* 0x00000002be197824 */ /* 0x000fe200078e0202 */
[----:B------:R-:W-:-:S03]  /*30c0*/  LEA.HI.X.SX32 R5, R8, R181, 0x1, P0 ;  /* 0x000000b508057211 */ /* 0x000fc600000f0eff */
[C---:B------:R-:W-:Y:S01]  /*30d0*/  IMAD R168, R190.reuse, 0x2, R25 ;  /* 0x00000002bea87824 */ /* 0x040fe200078e0219 */
[C---:B-1----:R-:W-:Y:S01]  /*30e0*/  LEA R6, P0, R35.reuse, R180, 0x1 ;  /* 0x000000b423067211 */ /* 0x042fe200078008ff */
[----:B------:R0:W3:Y:S03]  /*30f0*/  LDG.E.U16 R60, [R4.64] ;  /* 0x00000006043c7981 */ /* 0x0000e6000c1e1500 */
[----:B------:R-:W-:Y:S02]  /*3100*/  LEA R162, R190, R168, 0x1 ;  /* 0x000000a8bea27211 */ /* 0x000fe400078e08ff */
[-C--:B------:R-:W-:Y:S02]  /*3110*/  LEA.HI.X.SX32 R7, R35, R181.reuse, 0x1, P0 ;  /* 0x000000b523077211 */ /* 0x080fe400000f0eff */
[-C--:B------:R-:W-:Y:S01]  /*3120*/  LEA R8, P0, R34, R180.reuse, 0x1 ;  /* 0x000000b422087211 */ /* 0x080fe200078008ff */
[----:B------:R-:W-:Y:S01]  /*3130*/  IMAD R3, R190, 0x2, R162 ;  /* 0x00000002be037824 */ /* 0x000fe200078e02a2 */
[----:B0-----:R-:W-:Y:S01]  /*3140*/  LEA R4, P1, R37, R180, 0x1 ;  /* 0x000000b425047211 */ /* 0x001fe200078208ff */
[----:B------:R0:W3:Y:S01]  /*3150*/  LDG.E.U16 R58, [R6.64] ;  /* 0x00000006063a7981 */ /* 0x0000e2000c1e1500 */
[----:B------:R-:W-:-:S02]  /*3160*/  LEA.HI.X.SX32 R9, R34, R181, 0x1, P0 ;  /* 0x000000b522097211 */ /* 0x000fc400000f0eff */
[----:B------:R-:W-:Y:S01]  /*3170*/  LEA.HI.X.SX32 R5, R37, R181, 0x1, P1 ;  /* 0x000000b525057211 */ /* 0x000fe200008f0eff */
[----:B------:R-:W-:Y:S02]  /*3180*/  IMAD R34, R190, 0x2, R3 ;  /* 0x00000002be227824 */ /* 0x000fe400078e0203 */
[----:B------:R1:W3:Y:S01]  /*3190*/  LDG.E.U16 R57, [R8.64] ;  /* 0x0000000608397981 */ /* 0x0002e2000c1e1500 */
[----:B0-----:R-:W-:-:S03]  /*31a0*/  LEA R6, P0, R50, R180, 0x1 ;  /* 0x000000b432067211 */ /* 0x001fc600078008ff */
[----:B------:R0:W3:Y:S01]  /*31b0*/  LDG.E.U16 R56, [R4.64] ;  /* 0x0000000604387981 */ /* 0x0000e2000c1e1500 */
[-C--:B------:R-:W-:Y:S02]  /*31c0*/  LEA.HI.X.SX32 R7, R50, R181.reuse, 0x1, P0 ;  /* 0x000000b532077211 */ /* 0x080fe400000f0eff */
[C---:B-1----:R-:W-:Y:S02]  /*31d0*/  LEA R8, P0, R49.reuse, R180, 0x1 ;  /* 0x000000b431087211 */ /* 0x042fe400078008ff */
[----:B------:R-:W-:Y:S01]  /*31e0*/  LEA R170, R190, R34, 0x1 ;  /* 0x00000022beaa7211 */ /* 0x000fe200078e08ff */
[----:B------:R1:W3:Y:S01]  /*31f0*/  LDG.E.U16 R55, [R6.64] ;  /* 0x0000000606377981 */ /* 0x0002e2000c1e1500 */
[C---:B0-----:R-:W-:Y:S02]  /*3200*/  LEA R4, P1, R36.reuse, R180, 0x1 ;  /* 0x000000b424047211 */ /* 0x041fe400078208ff */
[-C--:B------:R-:W-:Y:S02]  /*3210*/  LEA.HI.X.SX32 R9, R49, R181.reuse, 0x1, P0 ;  /* 0x000000b531097211 */ /* 0x080fe400000f0eff */
[----:B------:R-:W-:Y:S01]  /*3220*/  LEA.HI.X.SX32 R5, R36, R181, 0x1, P1 ;  /* 0x000000b524057211 */ /* 0x000fe200008f0eff */
[----:B------:R-:W-:-:S02]  /*3230*/  IMAD R164, R190, 0x2, R170 ;  /* 0x00000002bea47824 */ /* 0x000fc400078e02aa */
[----:B------:R0:W3:Y:S01]  /*3240*/  LDG.E.U16 R54, [R8.64] ;  /* 0x0000000608367981 */ /* 0x0000e2000c1e1500 */
[----:B-1----:R-:W-:-:S03]  /*3250*/  LEA R6, P0, R10, R180, 0x1 ;  /* 0x000000b40a067211 */ /* 0x002fc600078008ff */
[----:B------:R1:W3:Y:S01]  /*3260*/  LDG.E.U16 R53, [R4.64] ;  /* 0x0000000604357981 */ /* 0x0002e2000c1e1500 */
[----:B------:R-:W-:Y:S02]  /*3270*/  LEA.HI.X.SX32 R7, R10, R181, 0x1, P0 ;  /* 0x000000b50a077211 */ /* 0x000fe400000f0eff */
[----:B0-----:R-:W-:-:S03]  /*3280*/  LEA R8, P0, R11, R180, 0x1 ;  /* 0x000000b40b087211 */ /* 0x001fc600078008ff */
[----:B------:R0:W3:Y:S01]  /*3290*/  LDG.E.U16 R52, [R6.64] ;  /* 0x0000000606347981 */ /* 0x0000e2000c1e1500 */
[C---:B-1----:R-:W-:Y:S01]  /*32a0*/  IMAD R4, R190.reuse, 0x2, R164 ;  /* 0x00000002be047824 */ /* 0x042fe200078e02a4 */
[----:B------:R-:W-:Y:S02]  /*32b0*/  LEA R10, P1, R25, R180, 0x1 ;  /* 0x000000b4190a7211 */ /* 0x000fe400078208ff */
[-C--:B------:R-:W-:Y:S02]  /*32c0*/  LEA.HI.X.SX32 R9, R11, R181.reuse, 0x1, P0 ;  /* 0x000000b50b097211 */ /* 0x080fe400000f0eff */
[----:B------:R-:W-:Y:S02]  /*32d0*/  LEA R5, R190, R4, 0x1 ;  /* 0x00000004be057211 */ /* 0x000fe400078e08ff */
[----:B0-----:R-:W-:Y:S02]  /*32e0*/  LEA R6, P0, R34, R180, 0x1 ;  /* 0x000000b422067211 */ /* 0x001fe400078008ff */
[----:B------:R-:W-:-:S02]  /*32f0*/  LEA.HI.X.SX32 R11, R25, R181, 0x1, P1 ;  /* 0x000000b5190b7211 */ /* 0x000fc400008f0eff */
[----:B------:R0:W3:Y:S01]  /*3300*/  LDG.E.U16 R25, [R8.64] ;  /* 0x0000000608197981 */ /* 0x0000e2000c1e1500 */
[----:B------:R-:W-:-:S03]  /*3310*/  LEA.HI.X.SX32 R7, R34, R181, 0x1, P0 ;  /* 0x000000b522077211 */ /* 0x000fc600000f0eff */
[----:B------:R1:W3:Y:S04]  /*3320*/  LDG.E.U16 R51, [R10.64] ;  /* 0x000000060a337981 */ /* 0x0002e8000c1e1500 */
[----:B------:R5:W3:Y:S01]  /*3330*/  LDG.E.U16 R50, [R6.64] ;  /* 0x0000000606327981 */ /* 0x000ae2000c1e1500 */
[----:B0-----:R-:W-:-:S04]  /*3340*/  LEA R8, P1, R5, R180, 0x1 ;  /* 0x000000b405087211 */ /* 0x001fc800078208ff */
[-C--:B------:R-:W-:Y:S02]  /*3350*/  LEA.HI.X.SX32 R9, R5, R181.reuse, 0x1, P1 ;  /* 0x000000b505097211 */ /* 0x080fe400008f0eff */
[CC--:B-1----:R-:W-:Y:S02]  /*3360*/  LEA R10, P0, R33.reuse, R180.reuse, 0x1 ;  /* 0x000000b4210a7211 */ /* 0x0c2fe400078008ff */
[C---:B-----5:R-:W-:Y:S01]  /*3370*/  LEA R6, P1, R32.reuse, R180, 0x1 ;  /* 0x000000b420067211 */ /* 0x060fe200078208ff */
[----:B------:R0:W5:Y:S01]  /*3380*/  LDG.E.U16 R49, [R8.64] ;  /* 0x0000000608317981 */ /* 0x000162000c1e1500 */
[-C--:B------:R-:W-:Y:S02]  /*3390*/  LEA.HI.X.SX32 R11, R33, R181.reuse, 0x1, P0 ;  /* 0x000000b5210b7211 */ /* 0x080fe400000f0eff */
[----:B------:R-:W-:-:S03]  /*33a0*/  LEA.HI.X.SX32 R7, R32, R181, 0x1, P1 ;  /* 0x000000b520077211 */ /* 0x000fc600008f0eff */
[----:B------:R1:W3:Y:S01]  /*33b0*/  LDG.E.U16 R37, [R10.64] ;  /* 0x000000060a257981 */ /* 0x0002e2000c1e1500 */
[----:B0-----:R-:W-:-:S04]  /*33c0*/  LEA R8, P0, R12, R180, 0x1 ;  /* 0x000000b40c087211 */ /* 0x001fc800078008ff */
[-C--:B------:R-:W-:Y:S02]  /*33d0*/  LEA.HI.X.SX32 R9, R12, R181.reuse, 0x1, P0 ;  /* 0x000000b50c097211 */ /* 0x080fe400000f0eff */
[CC--:B-1----:R-:W-:Y:S01]  /*33e0*/  LEA R10, P0, R29.reuse, R180.reuse, 0x1 ;  /* 0x000000b41d0a7211 */ /* 0x0c2fe200078008ff */
[----:B------:R0:W3:Y:S03]  /*33f0*/  LDG.E.U16 R12, [R6.64] ;  /* 0x00000006060c7981 */ /* 0x0000e6000c1e1500 */
[----:B------:R-:W-:Y:S01]  /*3400*/  LEA.HI.X.SX32 R11, R29, R181, 0x1, P0 ;  /* 0x000000b51d0b7211 */ /* 0x000fe200000f0eff */
[----:B------:R1:W3:Y:S05]  /*3410*/  LDG.E.U16 R36, [R8.64] ;  /* 0x0000000608247981 */ /* 0x0002ea000c1e1500 */
[----:B------:R4:W3:Y:S01]  /*3420*/  LDG.E.U16 R11, [R10.64] ;  /* 0x000000060a0b7981 */ /* 0x0008e2000c1e1500 */
[----:B0-----:R-:W-:-:S04]  /*3430*/  LEA R6, P1, R28, R180, 0x1 ;  /* 0x000000b41c067211 */ /* 0x001fc800078208ff */
[----:B------:R-:W-:Y:S02]  /*3440*/  LEA.HI.X.SX32 R7, R28, R181, 0x1, P1 ;  /* 0x000000b51c077211 */ /* 0x000fe400008f0eff */
[----:B-1----:R-:W-:-:S03]  /*3450*/  LEA R8, P0, R26, R180, 0x1 ;  /* 0x000000b41a087211 */ /* 0x002fc600078008ff */
[----:B------:R0:W3:Y:S01]  /*3460*/  LDG.E.U16 R35, [R6.64] ;  /* 0x0000000606237981 */ /* 0x0000e2000c1e1500 */
[----:B------:R-:W-:Y:S02]  /*3470*/  LEA.HI.X.SX32 R9, R26, R181, 0x1, P0 ;  /* 0x000000b51a097211 */ /* 0x000fe400000f0eff */
[----:B------:R-:W-:-:S03]  /*3480*/  LEA R26, P0, R27, R180, 0x1 ;  /* 0x000000b41b1a7211 */ /* 0x000fc600078008ff */
[----:B------:R1:W3:Y:S01]  /*3490*/  LDG.E.U16 R34, [R8.64] ;  /* 0x0000000608227981 */ /* 0x0002e2000c1e1500 */
[----:B------:R-:W-:Y:S02]  /*34a0*/  LEA.HI.X.SX32 R27, R27, R181, 0x1, P0 ;  /* 0x000000b51b1b7211 */ /* 0x000fe400000f0eff */
[----:B0-----:R-:W-:-:S03]  /*34b0*/  LEA R6, P1, R30, R180, 0x1 ;  /* 0x000000b41e067211 */ /* 0x001fc600078208ff */
[----:B------:R0:W3:Y:S01]  /*34c0*/  LDG.E.U16 R33, [R26.64] ;  /* 0x000000061a217981 */ /* 0x0000e2000c1e1500 */
[----:B------:R-:W-:Y:S02]  /*34d0*/  LEA.HI.X.SX32 R7, R30, R181, 0x1, P1 ;  /* 0x000000b51e077211 */ /* 0x000fe400008f0eff */
[----:B-1----:R-:W-:-:S03]  /*34e0*/  LEA R8, P0, R31, R180, 0x1 ;  /* 0x000000b41f087211 */ /* 0x002fc600078008ff */
        /* <DEDUP_REMOVED lines=13> */
[-C--:B------:R-:W-:Y:S02]  /*35c0*/  LEA.HI.X.SX32 R27, R166, R181.reuse, 0x1, P0 ;  /* 0x000000b5a61b7211 */ /* 0x080fe400000f0eff */
[-C--:B0-----:R-:W-:Y:S01]  /*35d0*/  LEA R6, P1, R168, R180.reuse, 0x1 ;  /* 0x000000b4a8067211 */ /* 0x081fe200078208ff */
[----:B------:R-:W-:Y:S02]  /*35e0*/  IMAD R166, R190, 0x2, R5 ;  /* 0x00000002bea67824 */ /* 0x000fe400078e0205 */
[----:B------:R0:W3:Y:S01]  /*35f0*/  LDG.E.U16 R5, [R26.64] ;  /* 0x000000061a057981 */ /* 0x0000e2000c1e1500 */
[----:B------:R-:W-:Y:S02]  /*3600*/  LEA.HI.X.SX32 R7, R168, R181, 0x1, P1 ;  /* 0x000000b5a8077211 */ /* 0x000fe400008f0eff */
[----:B-1----:R-:W-:-:S04]  /*3610*/  LEA R8, P0, R170, R180, 0x1 ;  /* 0x000000b4aa087211 */ /* 0x002fc800078008ff */
[----:B------:R-:W-:Y:S01]  /*3620*/  LEA.HI.X.SX32 R9, R170, R181, 0x1, P0 ;  /* 0x000000b5aa097211 */ /* 0x000fe200000f0eff */
[----:B0-----:R0:W3:Y:S01]  /*3630*/  LDG.E.U16 R27, [R6.64] ;  /* 0x00000006061b7981 */ /* 0x0010e2000c1e1500 */
[----:B------:R-:W-:-:S03]  /*3640*/  LEA R70, P1, R166, R180, 0x1 ;  /* 0x000000b4a6467211 */ /* 0x000fc600078208ff */
[----:B------:R1:W3:Y:S01]  /*3650*/  LDG.E.U16 R26, [R8.64] ;  /* 0x00000006081a7981 */ /* 0x0002e2000c1e1500 */
[-C--:B0-----:R-:W-:Y:S02]  /*3660*/  LEA R6, P0, R24, R180.reuse, 0x1 ;  /* 0x000000b418067211 */ /* 0x081fe400078008ff */
[-C--:B------:R-:W-:Y:S02]  /*3670*/  LEA.HI.X.SX32 R71, R166, R181.reuse, 0x1, P1 ;  /* 0x000000b5a6477211 */ /* 0x080fe400008f0eff */
[-C--:B------:R-:W-:Y:S02]  /*3680*/  LEA.HI.X.SX32 R7, R24, R181.reuse, 0x1, P0 ;  /* 0x000000b518077211 */ /* 0x080fe400000f0eff */
[CC--:B-1----:R-:W-:Y:S01]  /*3690*/  LEA R8, P0, R156.reuse, R180.reuse, 0x1 ;  /* 0x000000b49c087211 */ /* 0x0c2fe200078008ff */
[----:B------:R0:W3:Y:S01]  /*36a0*/  LDG.E.U16 R24, [R70.64] ;  /* 0x0000000646187981 */ /* 0x0000e2000c1e1500 */
[C---:B------:R-:W-:Y:S02]  /*36b0*/  LEA R72, P1, R73.reuse, R180, 0x1 ;  /* 0x000000b449487211 */ /* 0x040fe400078208ff */
[-C--:B------:R-:W-:Y:S01]  /*36c0*/  LEA.HI.X.SX32 R9, R156, R181.reuse, 0x1, P0 ;  /* 0x000000b59c097211 */ /* 0x080fe200000f0eff */
[----:B----4-:R1:W4:Y:S01]  /*36d0*/  LDG.E.U16 R10, [R6.64] ;  /* 0x00000006060a7981 */ /* 0x010322000c1e1500 */
[----:B------:R-:W-:Y:S01]  /*36e0*/  LEA.HI.X.SX32 R73, R73, R181, 0x1, P1 ;  /* 0x000000b549497211 */ /* 0x000fe200008f0eff */
[----:B------:R-:W-:-:S03]  /*36f0*/  IMAD R166, R190, 0x2, R166 ;  /* 0x00000002bea67824 */ /* 0x000fc600078e02a6 */
[----:B------:R1:W3:Y:S01]  /*3700*/  LDG.E.U16 R9, [R8.64] ;  /* 0x0000000608097981 */ /* 0x0002e2000c1e1500 */
[-C--:B0-----:R-:W-:Y:S02]  /*3710*/  LEA R70, P1, R152, R180.reuse, 0x1 ;  /* 0x000000b498467211 */ /* 0x081fe400078208ff */
[-C--:B-1----:R-:W-:Y:S02]  /*3720*/  LEA R6, P0, R154, R180.reuse, 0x1 ;  /* 0x000000b49a067211 */ /* 0x082fe400078008ff */
[-C--:B------:R-:W-:Y:S02]  /*3730*/  LEA.HI.X.SX32 R71, R152, R181.reuse, 0x1, P1 ;  /* 0x000000b598477211 */ /* 0x080fe400008f0eff */
[----:B------:R-:W-:Y:S01]  /*3740*/  LEA.HI.X.SX32 R7, R154, R181, 0x1, P0 ;  /* 0x000000b59a077211 */ /* 0x000fe200000f0eff */
[----:B------:R0:W3:Y:S01]  /*3750*/  LDG.E.U16 R8, [R72.64] ;  /* 0x0000000648087981 */ /* 0x0000e2000c1e1500 */
[----:B------:R-:W-:-:S04]  /*3760*/  LEA R184, P0, R148, R180, 0x1 ;  /* 0x000000b494b87211 */ /* 0x000fc800078008ff */
[----:B------:R1:W3:Y:S01]  /*3770*/  LDG.E.U16 R7, [R6.64] ;  /* 0x0000000606077981 */ /* 0x0002e2000c1e1500 */
[----:B------:R-:W-:Y:S02]  /*3780*/  LEA.HI.X.SX32 R185, R148, R181, 0x1, P0 ;  /* 0x000000b594b97211 */ /* 0x000fe400000f0eff */
[----:B------:R-:W-:-:S03]  /*3790*/  LEA R186, P0, R160, R180, 0x1 ;  /* 0x000000b4a0ba7211 */ /* 0x000fc600078008ff */
[----:B------:R0:W3:Y:S04]  /*37a0*/  LDG.E.U16 R184, [R184.64] ;  /* 0x00000006b8b87981 */ /* 0x0000e8000c1e1500 */
[----:B-1----:R1:W3:Y:S01]  /*37b0*/  LDG.E.U16 R6, [R70.64] ;  /* 0x0000000646067981 */ /* 0x0022e2000c1e1500 */
[----:B------:R-:W-:-:S05]  /*37c0*/  LEA.HI.X.SX32 R187, R160, R181, 0x1, P0 ;  /* 0x000000b5a0bb7211 */ /* 0x000fca00000f0eff */
[----:B------:R0:W3:Y:S01]  /*37d0*/  LDG.E.U16 R186, [R186.64] ;  /* 0x00000006baba7981 */ /* 0x0000e2000c1e1500 */
[----:B-1----:R-:W-:-:S04]  /*37e0*/  LEA R70, P1, R150, R180, 0x1 ;  /* 0x000000b496467211 */ /* 0x002fc800078208ff */
[----:B------:R-:W-:-:S05]  /*37f0*/  LEA.HI.X.SX32 R71, R150, R181, 0x1, P1 ;  /* 0x000000b596477211 */ /* 0x000fca00008f0eff */
[----:B0-----:R0:W3:Y:S01]  /*3800*/  LDG.E.U16 R185, [R70.64] ;  /* 0x0000000646b97981 */ /* 0x0010e2000c1e1500 */
[-C--:B------:R-:W-:Y:S02]  /*3810*/  LEA R188, P1, R162, R180.reuse, 0x1 ;  /* 0x000000b4a2bc7211 */ /* 0x080fe400078208ff */
[----:B0-----:R-:W-:-:S04]  /*3820*/  LEA R70, P0, R158, R180, 0x1 ;  /* 0x000000b49e467211 */ /* 0x001fc800078008ff */
[-C--:B------:R-:W-:Y:S02]  /*3830*/  LEA.HI.X.SX32 R71, R158, R181.reuse, 0x1, P0 ;  /* 0x000000b59e477211 */ /* 0x080fe400000f0eff */
[----:B------:R-:W-:-:S03]  /*3840*/  LEA.HI.X.SX32 R189, R162, R181, 0x1, P1 ;  /* 0x000000b5a2bd7211 */ /* 0x000fc600008f0eff */
[----:B------:R0:W3:Y:S01]  /*3850*/  LDG.E.U16 R187, [R70.64] ;  /* 0x0000000646bb7981 */ /* 0x0000e2000c1e1500 */
[----:B------:R-:W-:-:S03]  /*3860*/  LEA R72, P0, R164, R180, 0x1 ;  /* 0x000000b4a4487211 */ /* 0x000fc600078008ff */
[----:B------:R1:W3:Y:S01]  /*3870*/  LDG.E.U16 R188, [R188.64] ;  /* 0x00000006bcbc7981 */ /* 0x0002e2000c1e1500 */
[----:B0-----:R-:W-:-:S04]  /*3880*/  LEA R70, P1, R166, R180, 0x1 ;  /* 0x000000b4a6467211 */ /* 0x001fc800078208ff */
[-C--:B------:R-:W-:Y:S02]  /*3890*/  LEA.HI.X.SX32 R71, R166, R181.reuse, 0x1, P1 ;  /* 0x000000b5a6477211 */ /* 0x080fe400008f0eff */
[----:B------:R-:W-:-:S03]  /*38a0*/  LEA.HI.X.SX32 R73, R164, R181, 0x1, P0 ;  /* 0x000000b5a4497211 */ /* 0x000fc600000f0eff */
[----:B------:R0:W3:Y:S04]  /*38b0*/  LDG.E.U16 R191, [R70.64] ;  /* 0x0000000646bf7981 */ /* 0x0000e8000c1e1500 */
[----:B-1----:R1:W3:Y:S01]  /*38c0*/  LDG.E.U16 R189, [R72.64] ;  /* 0x0000000648bd7981 */ /* 0x0022e2000c1e1500 */
[----:B0-----:R-:W-:-:S03]  /*38d0*/  LEA R70, P0, R76, R180, 0x1 ;  /* 0x000000b44c467211 */ /* 0x001fc600078008ff */
[----:B--2---:R0:W-:Y:S01]  /*38e0*/  STS.U16 [R0+0x8000], R74 ;  /* 0x0080004a00007388 */ /* 0x0041e20000000400 */
[-C--:B------:R-:W-:Y:S02]  /*38f0*/  LEA.HI.X.SX32 R71, R76, R181.reuse, 0x1, P0 ;  /* 0x000000b54c477211 */ /* 0x080fe400000f0eff */
[-C--:B-1----:R-:W-:Y:S01]  /*3900*/  LEA R72, P0, R75, R180.reuse, 0x1 ;  /* 0x000000b44b487211 */ /* 0x082fe200078008ff */
[----:B------:R1:W-:Y:S01]  /*3910*/  STS.U16 [R0+0x8800], R78 ;  /* 0x0088004e00007388 */ /* 0x0003e20000000400 */
[-C--:B------:R-:W-:Y:S02]  /*3920*/  LEA R76, P2, R79, R180.reuse, 0x1 ;  /* 0x000000b44f4c7211 */ /* 0x080fe400078408ff */
[----:B0-----:R-:W-:Y:S02]  /*3930*/  LEA R74, P1, R77, R180, 0x1 ;  /* 0x000000b44d4a7211 */ /* 0x001fe400078208ff */
[-C--:B------:R-:W-:Y:S01]  /*3940*/  LEA.HI.X.SX32 R73, R75, R181.reuse, 0x1, P0 ;  /* 0x000000b54b497211 */ /* 0x080fe200000f0eff */
[----:B------:R0:W-:Y:S01]  /*3950*/  STS.U16 [R0+0x8400], R82 ;  /* 0x0084005200007388 */ /* 0x0001e20000000400 */
[----:B------:R-:W-:-:S02]  /*3960*/  LEA.HI.X.SX32 R75, R77, R181, 0x1, P1 ;  /* 0x000000b54d4b7211 */ /* 0x000fc400008f0eff */
[CC--:B-1----:R-:W-:Y:S01]  /*3970*/  LEA R78, P3, R80.reuse, R180.reuse, 0x1 ;  /* 0x000000b4504e7211 */ /* 0x0c2fe200078608ff */
[----:B------:R1:W-:Y:S01]  /*3980*/  STS.U16 [R0+0x2c00], R84 ;  /* 0x002c005400007388 */ /* 0x0003e20000000400 */
[-C--:B------:R-:W-:Y:S02]  /*3990*/  LEA.HI.X.SX32 R77, R79, R181.reuse, 0x1, P2 ;  /* 0x000000b54f4d7211 */ /* 0x080fe400010f0eff */
[-C--:B------:R-:W-:Y:S02]  /*39a0*/  LEA.HI.X.SX32 R79, R80, R181.reuse, 0x1, P3 ;  /* 0x000000b5504f7211 */ /* 0x080fe400018f0eff */
[-C--:B------:R-:W-:Y:S02]  /*39b0*/  LEA R80, P0, R81, R180.reuse, 0x1 ;  /* 0x000000b451507211 */ /* 0x080fe400078008ff */
[-C--:B0-----:R-:W-:Y:S02]  /*39c0*/  LEA R82, P1, R83, R180.reuse, 0x1 ;  /* 0x000000b453527211 */ /* 0x081fe400078208ff */
[----:B-1----:R-:W-:Y:S01]  /*39d0*/  LEA R84, P2, R85, R180, 0x1 ;  /* 0x000000b455547211 */ /* 0x002fe200078408ff */
[----:B------:R0:W-:Y:S01]  /*39e0*/  STS.U16 [R0+0x1800], R90 ;  /* 0x0018005a00007388 */ /* 0x0001e20000000400 */
[----:B------:R-:W-:-:S02]  /*39f0*/  LEA.HI.X.SX32 R83, R83, R181, 0x1, P1 ;  /* 0x000000b553537211 */ /* 0x000fc400008f0eff */
[-C--:B------:R-:W-:Y:S01]  /*3a00*/  LEA.HI.X.SX32 R81, R81, R181.reuse, 0x1, P0 ;  /* 0x000000b551517211 */ /* 0x080fe200000f0eff */
[----:B------:R1:W-:Y:S01]  /*3a10*/  STS.U16 [R0+0x2800], R88 ;  /* 0x0028005800007388 */ /* 0x0003e20000000400 */
[----:B------:R-:W-:-:S03]  /*3a20*/  LEA.HI.X.SX32 R85, R85, R181, 0x1, P2 ;  /* 0x000000b555557211 */ /* 0x000fc600010f0eff */
[----:B------:R2:W-:Y:S01]  /*3a30*/  STS.U16 [R0+0x6800], R92 ;  /* 0x0068005c00007388 */ /* 0x0005e20000000400 */
[-C--:B0-----:R-:W-:Y:S02]  /*3a40*/  LEA R90, P1, R91, R180.reuse, 0x1 ;  /* 0x000000b45b5a7211 */ /* 0x081fe400078208ff */
[-C--:B-1----:R-:W-:Y:S01]  /*3a50*/  LEA R88, P0, R89, R180.reuse, 0x1 ;  /* 0x000000b459587211 */ /* 0x082fe200078008ff */
[----:B------:R0:W-:Y:S01]  /*3a60*/  STS.U16 [R0+0x7800], R98 ;  /* 0x0078006200007388 */ /* 0x0001e20000000400 */
[----:B--2---:R-:W-:-:S03]  /*3a70*/  LEA R92, P2, R93, R180, 0x1 ;  /* 0x000000b45d5c7211 */ /* 0x004fc600078408ff */
[----:B------:R1:W-:Y:S01]  /*3a80*/  STS.U16 [R0+0x4800], R96 ;  /* 0x0048006000007388 */ /* 0x0003e20000000400 */
[-C--:B------:R-:W-:Y:S02]  /*3a90*/  LEA.HI.X.SX32 R91, R91, R181.reuse, 0x1, P1 ;  /* 0x000000b55b5b7211 */ /* 0x080fe400008f0eff */
[-C--:B------:R-:W-:Y:S01]  /*3aa0*/  LEA.HI.X.SX32 R89, R89, R181.reuse, 0x1, P0 ;  /* 0x000000b559597211 */ /* 0x080fe200000f0eff */
[----:B------:R2:W-:Y:S01]  /*3ab0*/  STS.U16 [R0+0x6000], R100 ;  /* 0x0060006400007388 */ /* 0x0005e20000000400 */
[----:B------:R-:W-:Y:S02]  /*3ac0*/  LEA.HI.X.SX32 R93, R93, R181, 0x1, P2 ;  /* 0x000000b55d5d7211 */ /* 0x000fe400010f0eff */
[-C--:B0-----:R-:W-:Y:S02]  /*3ad0*/  LEA R98, P1, R99, R180.reuse, 0x1 ;  /* 0x000000b463627211 */ /* 0x081fe400078208ff */
[-C--:B-1----:R-:W-:Y:S01]  /*3ae0*/  LEA R96, P0, R97, R180.reuse, 0x1 ;  /* 0x000000b461607211 */ /* 0x082fe200078008ff */
[----:B------:R0:W-:Y:S01]  /*3af0*/  STS.U16 [R0+0x7000], R106 ;  /* 0x0070006a00007388 */ /* 0x0001e20000000400 */
[----:B--2---:R-:W-:-:S03]  /*3b00*/  LEA R100, P2, R101, R180, 0x1 ;  /* 0x000000b465647211 */ /* 0x004fc600078408ff */
[----:B------:R1:W-:Y:S01]  /*3b10*/  STS.U16 [R0], R104 ;  /* 0x0000006800007388 */ /* 0x0003e20000000400 */
        /* <DEDUP_REMOVED lines=21> */
[-C--:B------:R-:W-:Y:S02]  /*3c70*/  LEA.HI.X.SX32 R117, R117, R181.reuse, 0x1, P2 ;  /* 0x000000b575757211 */ /* 0x080fe400010f0eff */
[-C--:B0-----:R-:W-:Y:S01]  /*3c80*/  LEA R122, P1, R123, R180.reuse, 0x1 ;  /* 0x000000b47b7a7211 */ /* 0x081fe200078208ff */
[----:B------:R0:W-:Y:S01]  /*3c90*/  STS.U16 [R0+0x3800], R86 ;  /* 0x0038005600007388 */ /* 0x0001e20000000400 */
[-C--:B-1----:R-:W-:Y:S02]  /*3ca0*/  LEA R120, P0, R121, R180.reuse, 0x1 ;  /* 0x000000b479787211 */ /* 0x082fe400078008ff */
[----:B--2---:R-:W-:Y:S01]  /*3cb0*/  LEA R124, P2, R125, R180, 0x1 ;  /* 0x000000b47d7c7211 */ /* 0x004fe200078408ff */
[----:B------:R1:W-:Y:S01]  /*3cc0*/  STS.U16 [R0+0x2400], R130 ;  /* 0x0024008200007388 */ /* 0x0003e20000000400 */
[----:B------:R-:W-:-:S02]  /*3cd0*/  LEA.HI.X.SX32 R123, R123, R181, 0x1, P1 ;  /* 0x000000b57b7b7211 */ /* 0x000fc400008f0eff */
[-C--:B0-----:R-:W-:Y:S01]  /*3ce0*/  LEA R86, P3, R87, R180.reuse, 0x1 ;  /* 0x000000b457567211 */ /* 0x081fe200078608ff */
[----:B------:R0:W-:Y:S01]  /*3cf0*/  STS.U16 [R0+0x1000], R132 ;  /* 0x0010008400007388 */ /* 0x0001e20000000400 */
[-C--:B------:R-:W-:Y:S02]  /*3d00*/  LEA.HI.X.SX32 R121, R121, R181.reuse, 0x1, P0 ;  /* 0x000000b579797211 */ /* 0x080fe400000f0eff */
[-C--:B------:R-:W-:Y:S01]  /*3d10*/  LEA.HI.X.SX32 R125, R125, R181.reuse, 0x1, P2 ;  /* 0x000000b57d7d7211 */ /* 0x080fe200010f0eff */
[----:B------:R2:W-:Y:S01]  /*3d20*/  STS.U16 [R0+0x7400], R128 ;  /* 0x0074008000007388 */ /* 0x0005e20000000400 */
[----:B------:R-:W-:Y:S02]  /*3d30*/  LEA.HI.X.SX32 R87, R87, R181, 0x1, P3 ;  /* 0x000000b557577211 */ /* 0x000fe400018f0eff */
[-C--:B-1----:R-:W-:Y:S01]  /*3d40*/  LEA R130, P1, R131, R180.reuse, 0x1 ;  /* 0x000000b483827211 */ /* 0x082fe200078208ff */
[----:B------:R1:W-:Y:S01]  /*3d50*/  STS.U16 [R0+0x5800], R94 ;  /* 0x0058005e00007388 */ /* 0x0003e20000000400 */
[----:B0-----:R-:W-:-:S02]  /*3d60*/  LEA R132, P2, R133, R180, 0x1 ;  /* 0x000000b485847211 */ /* 0x001fc400078408ff */
[-C--:B--2---:R-:W-:Y:S01]  /*3d70*/  LEA R128, P0, R129, R180.reuse, 0x1 ;  /* 0x000000b481807211 */ /* 0x084fe200078008ff */
[----:B------:R0:W-:Y:S01]  /*3d80*/  STS.U16 [R0+0x4000], R138 ;  /* 0x0040008a00007388 */ /* 0x0001e20000000400 */
[-C--:B------:R-:W-:Y:S02]  /*3d90*/  LEA.HI.X.SX32 R131, R131, R181.reuse, 0x1, P1 ;  /* 0x000000b583837211 */ /* 0x080fe400008f0eff */
[----:B-1----:R-:W-:Y:S01]  /*3da0*/  LEA R94, P3, R95, R180, 0x1 ;  /* 0x000000b45f5e7211 */ /* 0x002fe200078608ff */
[----:B------:R1:W-:Y:S01]  /*3db0*/  STS.U16 [R0+0x400], R140 ;  /* 0x0004008c00007388 */ /* 0x0003e20000000400 */
[-C--:B------:R-:W-:Y:S02]  /*3dc0*/  LEA.HI.X.SX32 R129, R129, R181.reuse, 0x1, P0 ;  /* 0x000000b581817211 */ /* 0x080fe400000f0eff */
[-C--:B------:R-:W-:Y:S01]  /*3dd0*/  LEA.HI.X.SX32 R133, R133, R181.reuse, 0x1, P2 ;  /* 0x000000b585857211 */ /* 0x080fe200010f0eff */
[----:B------:R2:W-:Y:S01]  /*3de0*/  STS.U16 [R0+0xc00], R136 ;  /* 0x000c008800007388 */ /* 0x0005e20000000400 */
[----:B------:R-:W-:-:S02]  /*3df0*/  LEA.HI.X.SX32 R95, R95, R181, 0x1, P3 ;  /* 0x000000b55f5f7211 */ /* 0x000fc400018f0eff */
[-C--:B0-----:R-:W-:Y:S01]  /*3e00*/  LEA R138, P1, R139, R180.reuse, 0x1 ;  /* 0x000000b48b8a7211 */ /* 0x081fe200078208ff */
[----:B------:R0:W-:Y:S01]  /*3e10*/  STS.U16 [R0+0x3400], R102 ;  /* 0x0034006600007388 */ /* 0x0001e20000000400 */
[-C--:B-1----:R-:W-:Y:S02]  /*3e20*/  LEA R140, P2, R141, R180.reuse, 0x1 ;  /* 0x000000b48d8c7211 */ /* 0x082fe400078408ff */
[-C--:B--2---:R-:W-:Y:S01]  /*3e30*/  LEA R136, P0, R137, R180.reuse, 0x1 ;  /* 0x000000b489887211 */ /* 0x084fe200078008ff */
[----:B------:R1:W-:Y:S01]  /*3e40*/  STS.U16 [R0+0x5000], R146 ;  /* 0x0050009200007388 */ /* 0x0003e20000000400 */
[-C--:B------:R-:W-:Y:S02]  /*3e50*/  LEA.HI.X.SX32 R139, R139, R181.reuse, 0x1, P1 ;  /* 0x000000b58b8b7211 */ /* 0x080fe400008f0eff */
[----:B0-----:R-:W-:Y:S01]  /*3e60*/  LEA R102, P3, R103, R180, 0x1 ;  /* 0x000000b467667211 */ /* 0x001fe200078608ff */
[----:B------:R0:W-:Y:S01]  /*3e70*/  STS.U16 [R0+0x1400], R144 ;  /* 0x0014009000007388 */ /* 0x0001e20000000400 */
[----:B------:R-:W-:-:S02]  /*3e80*/  LEA.HI.X.SX32 R137, R137, R181, 0x1, P0 ;  /* 0x000000b589897211 */ /* 0x000fc400000f0eff */
[-C--:B------:R-:W-:Y:S01]  /*3e90*/  LEA.HI.X.SX32 R141, R141, R181.reuse, 0x1, P2 ;  /* 0x000000b58d8d7211 */ /* 0x080fe200010f0eff */
[----:B------:R2:W-:Y:S01]  /*3ea0*/  STS.U16 [R0+0x1c00], R110 ;  /* 0x001c006e00007388 */ /* 0x0005e20000000400 */
[----:B------:R-:W-:Y:S02]  /*3eb0*/  LEA.HI.X.SX32 R103, R103, R181, 0x1, P3 ;  /* 0x000000b567677211 */ /* 0x000fe400018f0eff */
[-C--:B-1----:R-:W-:Y:S02]  /*3ec0*/  LEA R146, P1, R147, R180.reuse, 0x1 ;  /* 0x000000b493927211 */ /* 0x082fe400078208ff */
[-C--:B------:R-:W-:Y:S02]  /*3ed0*/  LEA R148, P2, R149, R180.reuse, 0x1 ;  /* 0x000000b495947211 */ /* 0x080fe400078408ff */
[-C--:B0-----:R-:W-:Y:S02]  /*3ee0*/  LEA R144, P0, R145, R180.reuse, 0x1 ;  /* 0x000000b491907211 */ /* 0x081fe400078008ff */
[----:B--2---:R-:W-:-:S02]  /*3ef0*/  LEA R110, P3, R111, R180, 0x1 ;  /* 0x000000b46f6e7211 */ /* 0x004fc400078608ff */
[-C--:B------:R-:W-:Y:S01]  /*3f00*/  LEA.HI.X.SX32 R147, R147, R181.reuse, 0x1, P1 ;  /* 0x000000b593937211 */ /* 0x080fe200008f0eff */
[----:B------:R0:W-:Y:S01]  /*3f10*/  STS.U16 [R0+0x6c00], R118 ;  /* 0x006c007600007388 */ /* 0x0001e20000000400 */
[-C--:B------:R-:W-:Y:S02]  /*3f20*/  LEA.HI.X.SX32 R145, R145, R181.reuse, 0x1, P0 ;  /* 0x000000b591917211 */ /* 0x080fe400000f0eff */
[-C--:B------:R-:W-:Y:S02]  /*3f30*/  LEA.HI.X.SX32 R149, R149, R181.reuse, 0x1, P2 ;  /* 0x000000b595957211 */ /* 0x080fe400010f0eff */
[-C--:B------:R-:W-:Y:S02]  /*3f40*/  LEA R152, P1, R153, R180.reuse, 0x1 ;  /* 0x000000b499987211 */ /* 0x080fe400078208ff */
[----:B------:R-:W-:Y:S02]  /*3f50*/  LEA.HI.X.SX32 R111, R111, R181, 0x1, P3 ;  /* 0x000000b56f6f7211 */ /* 0x000fe400018f0eff */
[----:B------:R-:W-:-:S02]  /*3f60*/  LEA R150, P0, R151, R180, 0x1 ;  /* 0x000000b497967211 */ /* 0x000fc400078008ff */
[-C--:B------:R-:W-:Y:S02]  /*3f70*/  LEA R154, P2, R155, R180.reuse, 0x1 ;  /* 0x000000b49b9a7211 */ /* 0x080fe400078408ff */
[-C--:B0-----:R-:W-:Y:S02]  /*3f80*/  LEA R118, P3, R119, R180.reuse, 0x1 ;  /* 0x000000b477767211 */ /* 0x081fe400078608ff */
[-C--:B------:R-:W-:Y:S01]  /*3f90*/  LEA.HI.X.SX32 R153, R153, R181.reuse, 0x1, P1 ;  /* 0x000000b599997211 */ /* 0x080fe200008f0eff */
[----:B------:R0:W-:Y:S01]  /*3fa0*/  STS.U16 [R0+0x6400], R126 ;  /* 0x0064007e00007388 */ /* 0x0001e20000000400 */
[-C--:B------:R-:W-:Y:S02]  /*3fb0*/  LEA.HI.X.SX32 R151, R151, R181.reuse, 0x1, P0 ;  /* 0x000000b597977211 */ /* 0x080fe400000f0eff */
[----:B------:R-:W-:Y:S02]  /*3fc0*/  LEA.HI.X.SX32 R155, R155, R181, 0x1, P2 ;  /* 0x000000b59b9b7211 */ /* 0x000fe400010f0eff */
[----:B------:R-:W-:-:S02]  /*3fd0*/  LEA R158, P1, R159, R180, 0x1 ;  /* 0x000000b49f9e7211 */ /* 0x000fc400078208ff */
[-C--:B------:R-:W-:Y:S02]  /*3fe0*/  LEA.HI.X.SX32 R119, R119, R181.reuse, 0x1, P3 ;  /* 0x000000b577777211 */ /* 0x080fe400018f0eff */
[-C--:B------:R-:W-:Y:S02]  /*3ff0*/  LEA R156, P0, R157, R180.reuse, 0x1 ;  /* 0x000000b49d9c7211 */ /* 0x080fe400078008ff */
[-C--:B------:R-:W-:Y:S02]  /*4000*/  LEA R160, P2, R161, R180.reuse, 0x1 ;  /* 0x000000b4a1a07211 */ /* 0x080fe400078408ff */
[----:B0-----:R-:W-:Y:S02]  /*4010*/  LEA R126, P3, R127, R180, 0x1 ;  /* 0x000000b47f7e7211 */ /* 0x001fe400078608ff */
[----:B------:R-:W-:Y:S01]  /*4020*/  LEA.HI.X.SX32 R159, R159, R181, 0x1, P1 ;  /* 0x000000b59f9f7211 */ /* 0x000fe200008f0eff */
[----:B------:R0:W-:Y:S01]  /*4030*/  STS.U16 [R0+0x2000], R134 ;  /* 0x0020008600007388 */ /* 0x0001e20000000400 */
[----:B------:R-:W-:-:S02]  /*4040*/  LEA R190, R190, R166, 0x1 ;  /* 0x000000a6bebe7211 */ /* 0x000fc400078e08ff */
[-C--:B------:R-:W-:Y:S02]  /*4050*/  LEA.HI.X.SX32 R157, R157, R181.reuse, 0x1, P0 ;  /* 0x000000b59d9d7211 */ /* 0x080fe400000f0eff */
[-C--:B------:R-:W-:Y:S02]  /*4060*/  LEA.HI.X.SX32 R161, R161, R181.reuse, 0x1, P2 ;  /* 0x000000b5a1a17211 */ /* 0x080fe400010f0eff */
[-C--:B------:R-:W-:Y:S02]  /*4070*/  LEA R164, P1, R165, R180.reuse, 0x1 ;  /* 0x000000b4a5a47211 */ /* 0x080fe400078208ff */
[----:B------:R-:W-:Y:S02]  /*4080*/  LEA.HI.X.SX32 R127, R127, R181, 0x1, P3 ;  /* 0x000000b57f7f7211 */ /* 0x000fe400018f0eff */
[-C--:B------:R-:W-:Y:S02]  /*4090*/  LEA R162, P0, R163, R180.reuse, 0x1 ;  /* 0x000000b4a3a27211 */ /* 0x080fe400078008ff */
[----:B------:R-:W-:-:S02]  /*40a0*/  LEA R166, P2, R167, R180, 0x1 ;  /* 0x000000b4a7a67211 */ /* 0x000fc400078408ff */
[-C--:B0-----:R-:W-:Y:S02]  /*40b0*/  LEA R134, P3, R135, R180.reuse, 0x1 ;  /* 0x000000b487867211 */ /* 0x081fe400078608ff */
[-C--:B------:R-:W-:Y:S01]  /*40c0*/  LEA.HI.X.SX32 R165, R165, R181.reuse, 0x1, P1 ;  /* 0x000000b5a5a57211 */ /* 0x080fe200008f0eff */
[----:B------:R0:W-:Y:S01]  /*40d0*/  STS.U16 [R0+0x3000], R142 ;  /* 0x0030008e00007388 */ /* 0x0001e20000000400 */
[-C--:B------:R-:W-:Y:S02]  /*40e0*/  LEA.HI.X.SX32 R163, R163, R181.reuse, 0x1, P0 ;  /* 0x000000b5a3a37211 */ /* 0x080fe400000f0eff */
[-C--:B------:R-:W-:Y:S02]  /*40f0*/  LEA.HI.X.SX32 R167, R167, R181.reuse, 0x1, P2 ;  /* 0x000000b5a7a77211 */ /* 0x080fe400010f0eff */
[----:B------:R-:W-:Y:S02]  /*4100*/  LEA R170, P1, R171, R180, 0x1 ;  /* 0x000000b4abaa7211 */ /* 0x000fe400078208ff */
[----:B------:R-:W-:-:S02]  /*4110*/  LEA.HI.X.SX32 R135, R135, R181, 0x1, P3 ;  /* 0x000000b587877211 */ /* 0x000fc400018f0eff */
[-C--:B------:R-:W-:Y:S02]  /*4120*/  LEA R168, P0, R169, R180.reuse, 0x1 ;  /* 0x000000b4a9a87211 */ /* 0x080fe400078008ff */
[-C--:B------:R-:W-:Y:S02]  /*4130*/  LEA R172, P2, R173, R180.reuse, 0x1 ;  /* 0x000000b4adac7211 */ /* 0x080fe400078408ff */
[----:B0-----:R-:W-:Y:S02]  /*4140*/  LEA R142, P3, R143, R180, 0x1 ;  /* 0x000000b48f8e7211 */ /* 0x001fe400078608ff */
[-C--:B------:R-:W-:Y:S02]  /*4150*/  LEA.HI.X.SX32 R171, R171, R181.reuse, 0x1, P1 ;  /* 0x000000b5abab7211 */ /* 0x080fe400008f0eff */
[-C--:B------:R-:W-:Y:S02]  /*4160*/  LEA.HI.X.SX32 R169, R169, R181.reuse, 0x1, P0 ;  /* 0x000000b5a9a97211 */ /* 0x080fe400000f0eff */
[----:B------:R-:W-:-:S02]  /*4170*/  LEA.HI.X.SX32 R173, R173, R181, 0x1, P2 ;  /* 0x000000b5adad7211 */ /* 0x000fc400010f0eff */
[-C--:B------:R-:W-:Y:S02]  /*4180*/  LEA R176, P1, R3, R180.reuse, 0x1 ;  /* 0x000000b403b07211 */ /* 0x080fe400078208ff */
[-C--:B------:R-:W-:Y:S02]  /*4190*/  LEA.HI.X.SX32 R143, R143, R181.reuse, 0x1, P3 ;  /* 0x000000b58f8f7211 */ /* 0x080fe400018f0eff */
[-C--:B------:R-:W-:Y:S02]  /*41a0*/  LEA R174, P0, R2, R180.reuse, 0x1 ;  /* 0x000000b402ae7211 */ /* 0x080fe400078008ff */
[-C--:B------:R-:W-:Y:S02]  /*41b0*/  LEA R178, P2, R4, R180.reuse, 0x1 ;  /* 0x000000b404b27211 */ /* 0x080fe400078408ff */
[----:B------:R-:W-:Y:S02]  /*41c0*/  LEA R180, P3, R190, R180, 0x1 ;  /* 0x000000b4beb47211 */ /* 0x000fe400078608ff */
[----:B------:R-:W-:-:S02]  /*41d0*/  LEA.HI.X.SX32 R177, R3, R181, 0x1, P1 ;  /* 0x000000b503b17211 */ /* 0x000fc400008f0eff */
[-C--:B------:R-:W-:Y:S01]  /*41e0*/  LEA.HI.X.SX32 R175, R2, R181.reuse, 0x1, P0 ;  /* 0x000000b502af7211 */ /* 0x080fe200000f0eff */
[----:B------:R-:W2:Y:S01]  /*41f0*/  LDL.LU R3, [R1+0x4] ;  /* 0x0000040001037983 */ /* 0x000ea20000300800 */
[-C--:B------:R-:W-:Y:S02]  /*4200*/  LEA.HI.X.SX32 R179, R4, R181.reuse, 0x1, P2 ;  /* 0x000000b504b37211 */ /* 0x080fe400010f0eff */
[----:B------:R-:W-:Y:S01]  /*4210*/  LEA.HI.X.SX32 R181, R190, R181, 0x1, P3 ;  /* 0x000000b5beb57211 */ /* 0x000fe200018f0eff */
[----:B------:R-:W2:Y:S04]  /*4220*/  LDL.LU R4, [R1+0xc] ;  /* 0x00000c0001047983 */ /* 0x000ea80000300800 */
[----:B------:R-:W2:Y:S04]  /*4230*/  LDL.LU R190, [R1+0x14] ;  /* 0x0000140001be7983 */ /* 0x000ea80000300800 */
[----:B------:R0:W-:Y:S04]  /*4240*/  STS.U16 [R0+0x8c00], R204 ;  /* 0x008c00cc00007388 */ /* 0x0001e80000000400 */
[----:B------:R1:W-:Y:S04]  /*4250*/  STS.U16 [R0+0x9000], R201 ;  /* 0x009000c900007388 */ /* 0x0003e80000000400 */
[----:B------:R4:W-:Y:S04]  /*4260*/  STS.U16 [R0+0x9400], R198 ;  /* 0x009400c600007388 */ /* 0x0009e80000000400 */
[----:B0-----:R-:W2:Y:S04]  /*4270*/  LDL.LU R204, [R1+0x20] ;  /* 0x0000200001cc7983 */ /* 0x001ea80000300800 */
[----:B-1----:R-:W2:Y:S04]  /*4280*/  LDL.LU R201, [R1+0x2c] ;  /* 0x00002c0001c97983 */ /* 0x002ea80000300800 */
[----:B----4-:R-:W4:Y:S04]  /*4290*/  LDL.LU R198, [R1+0x38] ;  /* 0x0000380001c67983 */ /* 0x010f280000300800 */
[----:B------:R0:W-:Y:S04]  /*42a0*/  STS.U16 [R0+0x9800], R195 ;  /* 0x009800c300007388 */ /* 0x0001e80000000400 */
[----:B------:R1:W-:Y:S04]  /*42b0*/  STS.U16 [R0+0x9c00], R192 ;  /* 0x009c00c000007388 */ /* 0x0003e80000000400 */
[----:B------:R3:W-:Y:S04]  /*42c0*/  STS.U16 [R0+0xa000], R183 ;  /* 0x00a000b700007388 */ /* 0x0007e80000000400 */
[----:B0-----:R-:W4:Y:S04]  /*42d0*/  LDL.LU R195, [R1+0x44] ;  /* 0x0000440001c37983 */ /* 0x001f280000300800 */
[----:B-1----:R-:W4:Y:S04]  /*42e0*/  LDL.LU R192, [R1+0x50] ;  /* 0x0000500001c07983 */ /* 0x002f280000300800 */
[----:B---3--:R-:W3:Y:S04]  /*42f0*/  LDL.LU R183, [R1+0x5c] ;  /* 0x00005c0001b77983 */ /* 0x008ee80000300800 */
[----:B------:R0:W-:Y:S04]  /*4300*/  STS.U16 [R0+0xa400], R182 ;  /* 0x00a400b600007388 */ /* 0x0001e80000000400 */
[----:B------:R1:W-:Y:S04]  /*4310*/  STS.U16 [R0+0xa800], R69 ;  /* 0x00a8004500007388 */ /* 0x0003e80000000400 */
[----:B0-----:R-:W3:Y:S04]  /*4320*/  LDL.LU R182, [R1+0x68] ;  /* 0x0000680001b67983 */ /* 0x001ee80000300800 */
[----:B-1----:R-:W3:Y:S01]  /*4330*/  LDL.LU R69, [R1+0x74] ;  /* 0x0000740001457983 */ /* 0x002ee20000300800 */
[----:B------:R-:W-:-:S03]  /*4340*/  LOP3.LUT R2, R0, 0x20, RZ, 0x3c, !PT ;  /* 0x0000002000027812 */ /* 0x000fc600078e3cff */
[----:B------:R0:W-:Y:S04]  /*4350*/  STS.U16 [R0+0xac00], R68 ;  /* 0x00ac004400007388 */ /* 0x0001e80000000400 */
[----:B------:R-:W-:Y:S04]  /*4360*/  STS.U16 [R0+0xb000], R67 ;  /* 0x00b0004300007388 */ /* 0x000fe80000000400 */
        /* <DEDUP_REMOVED lines=18> */
[----:B-----5:R-:W-:Y:S04]  /*4490*/  STS.U16 [R0+0xfc00], R49 ;  /* 0x00fc003100007388 */ /* 0x020fe80000000400 */
[----:B0-----:R-:W2:Y:S04]  /*44a0*/  LDL.LU R68, [R1+0x70] ;  /* 0x0000700001447983 */ /* 0x001ea80000300800 */
[----:B--2---:R-:W-:Y:S04]  /*44b0*/  STS.U16 [R2+0x2100], R190 ;  /* 0x002100be02007388 */ /* 0x004fe80000000400 */
[----:B------:R-:W-:Y:S04]  /*44c0*/  STS.U16 [R2+0x1d00], R204 ;  /* 0x001d00cc02007388 */ /* 0x000fe80000000400 */
[----:B------:R-:W-:Y:S04]  /*44d0*/  STS.U16 [R2+0x1900], R201 ;  /* 0x001900c902007388 */ /* 0x000fe80000000400 */
[----:B----4-:R-:W-:Y:S04]  /*44e0*/  STS.U16 [R2+0x1500], R198 ;  /* 0x001500c602007388 */ /* 0x010fe80000000400 */
[----:B------:R-:W-:Y:S04]  /*44f0*/  STS.U16 [R2+0x1100], R195 ;  /* 0x001100c302007388 */ /* 0x000fe80000000400 */
[----:B------:R-:W-:Y:S04]  /*4500*/  STS.U16 [R2+0xd00], R192 ;  /* 0x000d00c002007388 */ /* 0x000fe80000000400 */
[----:B---3--:R-:W-:Y:S04]  /*4510*/  STS.U16 [R2+0x900], R183 ;  /* 0x000900b702007388 */ /* 0x008fe80000000400 */
[----:B------:R-:W-:Y:S04]  /*4520*/  STS.U16 [R2+0x500], R182 ;  /* 0x000500b602007388 */ /* 0x000fe80000000400 */
[----:B------:R0:W-:Y:S04]  /*4530*/  STS.U16 [R2+0x100], R69 ;  /* 0x0001004502007388 */ /* 0x0001e80000000400 */
[----:B0-----:R-:W2:Y:S04]  /*4540*/  LDL.LU R69, [R1+0x64] ;  /* 0x0000640001457983 */ /* 0x001ea80000300800 */
[----:B------:R-:W3:Y:S04]  /*4550*/  LDL.LU R182, [R1+0x58] ;  /* 0x0000580001b67983 */ /* 0x000ee80000300800 */
[----:B------:R-:W4:Y:S04]  /*4560*/  LDL.LU R183, [R1+0x4c] ;  /* 0x00004c0001b77983 */ /* 0x000f280000300800 */
[----:B------:R-:W2:Y:S04]  /*4570*/  LDL.LU R192, [R1+0x40] ;  /* 0x0000400001c07983 */ /* 0x000ea80000300800 */
[----:B------:R-:W2:Y:S04]  /*4580*/  LDL.LU R195, [R1+0x34] ;  /* 0x0000340001c37983 */ /* 0x000ea80000300800 */
[----:B------:R-:W2:Y:S04]  /*4590*/  LDL.LU R198, [R1+0x28] ;  /* 0x0000280001c67983 */ /* 0x000ea80000300800 */
[----:B------:R-:W2:Y:S04]  /*45a0*/  LDL.LU R201, [R1+0x1c] ;  /* 0x00001c0001c97983 */ /* 0x000ea80000300800 */
[----:B------:R-:W2:Y:S04]  /*45b0*/  LDL.LU R204, [R1+0x10] ;  /* 0x0000100001cc7983 */ /* 0x000ea80000300800 */
[----:B------:R-:W2:Y:S04]  /*45c0*/  LDL.LU R190, [R1+0x8] ;  /* 0x0000080001be7983 */ /* 0x000ea80000300800 */
[----:B------:R0:W-:Y:S04]  /*45d0*/  STS.U16 [R2+0x2500], R4 ;  /* 0x0025000402007388 */ /* 0x0001e80000000400 */
[----:B------:R1:W-:Y:S01]  /*45e0*/  STS.U16 [R2+0x2900], R3 ;  /* 0x0029000302007388 */ /* 0x0003e20000000400 */
[----:B0-----:R-:W-:-:S03]  /*45f0*/  LOP3.LUT R4, R0, 0x40, RZ, 0x3c, !PT ;  /* 0x0000004000047812 */ /* 0x001fc600078e3cff */
        /* <DEDUP_REMOVED lines=53> */
[----:B-1----:R-:W5:Y:S04]  /*4950*/  LDL.LU R3, [R1] ;  /* 0x0000000001037983 */ /* 0x002f680000300800 */
[----:B---3--:R0:W-:Y:S04]  /*4960*/  STS.U16 [R4+0xa00], R182 ;  /* 0x000a00b604007388 */ /* 0x0081e80000000400 */
[----:B----4-:R1:W-:Y:S04]  /*4970*/  STS.U16 [R4+0xe00], R183 ;  /* 0x000e00b704007388 */ /* 0x0103e80000000400 */
[----:B--2---:R2:W-:Y:S04]  /*4980*/  STS.U16 [R4+0x1200], R192 ;  /* 0x001200c004007388 */ /* 0x0045e80000000400 */
[----:B0-----:R-:W3:Y:S04]  /*4990*/  LDL.LU R182, [R1+0x6c] ;  /* 0x00006c0001b67983 */ /* 0x001ee80000300800 */
[----:B-1----:R-:W4:Y:S04]  /*49a0*/  LDL.LU R183, [R1+0x60] ;  /* 0x0000600001b77983 */ /* 0x002f280000300800 */
[----:B------:R0:W-:Y:S04]  /*49b0*/  STS.U16 [R4+0x1600], R195 ;  /* 0x001600c304007388 */ /* 0x0001e80000000400 */
[----:B--2---:R-:W2:Y:S04]  /*49c0*/  LDL.LU R192, [R1+0x54] ;  /* 0x0000540001c07983 */ /* 0x004ea80000300800 */
[----:B------:R1:W-:Y:S04]  /*49d0*/  STS.U16 [R4+0x1a00], R198 ;  /* 0x001a00c604007388 */ /* 0x0003e80000000400 */
[----:B0-----:R-:W2:Y:S04]  /*49e0*/  LDL.LU R195, [R1+0x48] ;  /* 0x0000480001c37983 */ /* 0x001ea80000300800 */
[----:B------:R0:W-:Y:S04]  /*49f0*/  STS.U16 [R4+0x1e00], R201 ;  /* 0x001e00c904007388 */ /* 0x0001e80000000400 */
[----:B-1----:R-:W2:Y:S04]  /*4a00*/  LDL.LU R198, [R1+0x3c] ;  /* 0x00003c0001c67983 */ /* 0x002ea80000300800 */
[----:B------:R1:W-:Y:S04]  /*4a10*/  STS.U16 [R4+0x2200], R204 ;  /* 0x002200cc04007388 */ /* 0x0003e80000000400 */
[----:B0-----:R-:W2:Y:S04]  /*4a20*/  LDL.LU R201, [R1+0x30] ;  /* 0x0000300001c97983 */ /* 0x001ea80000300800 */
[----:B------:R0:W-:Y:S04]  /*4a30*/  STS.U16 [R4+0x2600], R190 ;  /* 0x002600be04007388 */ /* 0x0001e80000000400 */
[----:B-1----:R-:W2:Y:S04]  /*4a40*/  LDL.LU R204, [R1+0x24] ;  /* 0x0000240001cc7983 */ /* 0x002ea80000300800 */
[----:B0-----:R-:W2:Y:S04]  /*4a50*/  LDL.LU R190, [R1+0x18] ;  /* 0x0000180001be7983 */ /* 0x001ea80000300800 */
        /* <DEDUP_REMOVED lines=47> */
[----:B-----5:R0:W-:Y:S04]  /*4d50*/  STS.U16 [R4+0x2a00], R3 ;  /* 0x002a000304007388 */ /* 0x0201e80000000400 */
[----:B------:R-:W-:Y:S01]  /*4d60*/  STS.U16 [R4+0xe200], R6 ;  /* 0x00e2000604007388 */ /* 0x000fe20000000400 */
[----:B0-----:R-:W-:-:S03]  /*4d70*/  LOP3.LUT R3, R0, 0x60, RZ, 0x3c, !PT ;  /* 0x0000006000037812 */ /* 0x001fc600078e3cff */
[----:B------:R-:W-:Y:S04]  /*4d80*/  STS.U16 [R4+0xe600], R184 ;  /* 0x00e600b804007388 */ /* 0x000fe80000000400 */
[----:B------:R-:W-:Y:S04]  /*4d90*/  STS.U16 [R4+0xea00], R185 ;  /* 0x00ea00b904007388 */ /* 0x000fe80000000400 */
[----:B------:R-:W-:Y:S04]  /*4da0*/  STS.U16 [R4+0xee00], R186 ;  /* 0x00ee00ba04007388 */ /* 0x000fe80000000400 */
[----:B------:R-:W-:Y:S04]  /*4db0*/  STS.U16 [R4+0xf200], R187 ;  /* 0x00f200bb04007388 */ /* 0x000fe80000000400 */
[----:B------:R-:W-:Y:S04]  /*4dc0*/  STS.U16 [R4+0xf600], R188 ;  /* 0x00f600bc04007388 */ /* 0x000fe80000000400 */
[----:B------:R-:W-:Y:S04]  /*4dd0*/  STS.U16 [R4+0xfa00], R189 ;  /* 0x00fa00bd04007388 */ /* 0x000fe80000000400 */
[----:B------:R0:W-:Y:S04]  /*4de0*/  STS.U16 [R4+0xfe00], R191 ;  /* 0x00fe00bf04007388 */ /* 0x0001e80000000400 */
[----:B---3--:R-:W-:Y:S04]  /*4df0*/  STS.U16 [R3+0x300], R182 ;  /* 0x000300b603007388 */ /* 0x008fe80000000400 */
[----:B----4-:R-:W-:Y:S04]  /*4e00*/  STS.U16 [R3+0x700], R183 ;  /* 0x000700b703007388 */ /* 0x010fe80000000400 */
[----:B--2---:R-:W-:Y:S04]  /*4e10*/  STS.U16 [R3+0xb00], R192 ;  /* 0x000b00c003007388 */ /* 0x004fe80000000400 */
[----:B------:R-:W-:Y:S04]  /*4e20*/  STS.U16 [R3+0xf00], R195 ;  /* 0x000f00c303007388 */ /* 0x000fe80000000400 */
[----:B------:R-:W-:Y:S04]  /*4e30*/  STS.U16 [R3+0x1300], R198 ;  /* 0x001300c603007388 */ /* 0x000fe80000000400 */
[----:B------:R-:W-:Y:S04]  /*4e40*/  STS.U16 [R3+0x1700], R201 ;  /* 0x001700c903007388 */ /* 0x000fe80000000400 */
[----:B------:R-:W-:Y:S04]  /*4e50*/  STS.U16 [R3+0x1b00], R204 ;  /* 0x001b00cc03007388 */ /* 0x000fe80000000400 */
[----:B------:R-:W-:Y:S04]  /*4e60*/  STS.U16 [R3+0x1f00], R190 ;  /* 0x001f00be03007388 */ /* 0x000fe80000000400 */
[----:B------:R-:W2:Y:S04]  /*4e70*/  LDG.E.U16 R70, [R70.64] ;  /* 0x0000000646467981 */ /* 0x000ea8000c1e1500 */
[----:B------:R-:W3:Y:S04]  /*4e80*/  LDG.E.U16 R72, [R72.64] ;  /* 0x0000000648487981 */ /* 0x000ee8000c1e1500 */
[----:B------:R-:W4:Y:S04]  /*4e90*/  LDG.E.U16 R74, [R74.64] ;  /* 0x000000064a4a7981 */ /* 0x000f28000c1e1500 */
[----:B------:R-:W5:Y:S04]  /*4ea0*/  LDG.E.U16 R76, [R76.64] ;  /* 0x000000064c4c7981 */ /* 0x000f68000c1e1500 */
        /* <DEDUP_REMOVED lines=51> */
[----:B------:R-:W5:Y:S01]  /*51e0*/  LDG.E.U16 R180, [R180.64] ;  /* 0x00000006b4b47981 */ /* 0x000f62000c1e1500 */
[----:B------:R-:W-:-:S02]  /*51f0*/  IMAD.MOV.U32 R2, RZ, RZ, 0x3f800000 ;  /* 0x3f800000ff027424 */ /* 0x000fc400078e00ff */
[----:B0-----:R-:W-:-:S03]  /*5200*/  IMAD.MOV.U32 R4, RZ, RZ, -0x800000 ;  /* 0xff800000ff047424 */ /* 0x001fc600078e00ff */
[----:B------:R0:W-:Y:S04]  /*5210*/  STL [R1+0x1c4], R2 ;  /* 0x0001c40201007387 */ /* 0x0001e80000100800 */
[----:B------:R1:W-:Y:S01]  /*5220*/  STL [R1+0x78], R4 ;  /* 0x0000780401007387 */ /* 0x0003e20000100800 */
[----:B0-----:R-:W-:Y:S02]  /*5230*/  IMAD.MOV.U32 R2, RZ, RZ, -0x800000 ;  /* 0xff800000ff027424 */ /* 0x001fe400078e00ff */
[----:B-1----:R-:W-:Y:S01]  /*5240*/  IMAD.MOV.U32 R4, RZ, RZ, 0x3f800000 ;  /* 0x3f800000ff047424 */ /* 0x002fe200078e00ff */
[----:B------:R-:W0:Y:S04]  /*5250*/  S2R R183, SR_CTAID.X ;  /* 0x0000000000b77919 */ /* 0x000e280000002500 */
[----:B--2---:R-:W-:Y:S04]  /*5260*/  STS.U16 [R3+0x2300], R70 ;  /* 0x0023004603007388 */ /* 0x004fe80000000400 */
[----:B---3--:R-:W-:Y:S04]  /*5270*/  STS.U16 [R3+0x2700], R72 ;  /* 0x0027004803007388 */ /* 0x008fe80000000400 */
[----:B----4-:R-:W-:Y:S04]  /*5280*/  STS.U16 [R3+0x2b00], R74 ;  /* 0x002b004a03007388 */ /* 0x010fe80000000400 */
[----:B-----5:R-:W-:Y:S04]  /*5290*/  STS.U16 [R3+0x2f00], R76 ;  /* 0x002f004c03007388 */ /* 0x020fe80000000400 */
        /* <DEDUP_REMOVED lines=51> */
[----:B------:R1:W-:Y:S02]  /*55d0*/  STS.U16 [R3+0xff00], R180 ;  /* 0x00ff00b403007388 */ /* 0x0003e40000000400 */
[----:B-1----:R-:W-:-:S05]  /*55e0*/  MOV R3, 0xff800000 ;  /* 0xff80000000037802 */ /* 0x002fca0000000f00 */
[----:B------:R1:W-:Y:S04]  /*55f0*/  STL [R1+0x74], R3 ;  /* 0x0000740301007387 */ /* 0x0003e80000100800 */
[----:B------:R2:W-:Y:S01]  /*5600*/  STL [R1+0x70], R2 ;  /* 0x0000700201007387 */ /* 0x0005e20000100800 */
[----:B-1----:R-:W-:Y:S01]  /*5610*/  MOV R3, 0x3f800000 ;  /* 0x3f80000000037802 */ /* 0x002fe20000000f00 */
[----:B--2---:R-:W-:-:S05]  /*5620*/  IMAD.MOV.U32 R2, RZ, RZ, 0x3f800000 ;  /* 0x3f800000ff027424 */ /* 0x004fca00078e00ff */
[----:B------:R-:W-:Y:S04]  /*5630*/  STL [R1+0x1c0], R2 ;  /* 0x0001c00201007387 */ /* 0x000fe80000100800 */
[----:B------:R-:W-:Y:S04]  /*5640*/  STL [R1+0x1bc], R4 ;  /* 0x0001bc0401007387 */ /* 0x000fe80000100800 */
[----:B------:R-:W-:Y:S04]  /*5650*/  STL [R1+0x1b8], R3 ;  /* 0x0001b80301007387 */ /* 0x000fe80000100800 */
[----:B------:R-:W-:Y:S04]  /*5660*/  STL [R1+0x1b4], R2 ;  /* 0x0001b40201007387 */ /* 0x000fe80000100800 */
[----:B------:R-:W-:Y:S04]  /*5670*/  STL [R1+0x1b0], R4 ;  /* 0x0001b00401007387 */ /* 0x000fe80000100800 */
[----:B------:R-:W-:Y:S04]  /*5680*/  STL [R1+0x1ac], R3 ;  /* 0x0001ac0301007387 */ /* 0x000fe80000100800 */
[----:B------:R1:W-:Y:S04]  /*5690*/  STL [R1+0x1a8], R2 ;  /* 0x0001a80201007387 */ /* 0x0003e80000100800 */
[----:B------:R2:W-:Y:S04]  /*56a0*/  STL [R1+0xf0], RZ ;  /* 0x0000f0ff01007387 */ /* 0x0005e80000100800 */
        /* <DEDUP_REMOVED lines=43> */
[----:B------:R2:W-:Y:S04]  /*5960*/  STL [R1], RZ ;  /* 0x000000ff01007387 */ /* 0x0005e80000100800 */
[----:B------:R2:W-:Y:S04]  /*5970*/  STL [R1+0x4], RZ ;  /* 0x000004ff01007387 */ /* 0x0005e80000100800 */
[----:B------:R2:W-:Y:S04]  /*5980*/  STL [R1+0x8], RZ ;  /* 0x000008ff01007387 */ /* 0x0005e80000100800 */
[----:B------:R2:W-:Y:S04]  /*5990*/  STL [R1+0xc], RZ ;  /* 0x00000cff01007387 */ /* 0x0005e80000100800 */
[----:B------:R2:W-:Y:S04]  /*59a0*/  STL [R1+0x10], RZ ;  /* 0x000010ff01007387 */ /* 0x0005e80000100800 */
[----:B------:R2:W-:Y:S04]  /*59b0*/  STL [R1+0x14], RZ ;  /* 0x000014ff01007387 */ /* 0x0005e80000100800 */
[----:B------:R2:W-:Y:S04]  /*59c0*/  STL [R1+0x18], RZ ;  /* 0x000018ff01007387 */ /* 0x0005e80000100800 */
[----:B------:R-:W3:Y:S04]  /*59d0*/  S2R R198, SR_TID.X ;  /* 0x0000000000c67919 */ /* 0x000ee80000002100 */
[----:B------:R2:W-:Y:S01]  /*59e0*/  STL [R1+0x1c], RZ ;  /* 0x00001cff01007387 */ /* 0x0005e20000100800 */
[----:B0-----:R-:W-:-:S03]  /*59f0*/  IMAD.SHL.U32 R183, R183, 0x40, RZ ;  /* 0x00000040b7b77824 */ /* 0x001fc600078e00ff */
[----:B------:R2:W-:Y:S04]  /*5a00*/  STL [R1+0x20], RZ ;  /* 0x000020ff01007387 */ /* 0x0005e80000100800 */
[----:B------:R2:W-:Y:S04]  /*5a10*/  STL [R1+0x24], RZ ;  /* 0x000024ff01007387 */ /* 0x0005e80000100800 */
[----:B------:R2:W-:Y:S04]  /*5a20*/  STL [R1+0x28], RZ ;  /* 0x000028ff01007387 */ /* 0x0005e80000100800 */
[----:B------:R2:W-:Y:S04]  /*5a30*/  STL [R1+0x2c], RZ ;  /* 0x00002cff01007387 */ /* 0x0005e80000100800 */
[----:B------:R2:W-:Y:S01]  /*5a40*/  STL [R1+0x30], RZ ;  /* 0x000030ff01007387 */ /* 0x0005e20000100800 */
[----:B-1----:R-:W-:-:S03]  /*5a50*/  IADD3 R2, R183, 0x40, RZ ;  /* 0x00000040b7027810 */ /* 0x002fc60007ffe0ff */
[----:B------:R2:W-:Y:S04]  /*5a60*/  STL [R1+0x34], RZ ;  /* 0x000034ff01007387 */ /* 0x0005e80000100800 */
[----:B------:R2:W-:Y:S04]  /*5a70*/  STL [R1+0x38], RZ ;  /* 0x000038ff01007387 */ /* 0x0005e80000100800 */
[----:B------:R2:W-:Y:S01]  /*5a80*/  STL [R1+0x3c], RZ ;  /* 0x00003cff01007387 */ /* 0x0005e20000100800 */
[----:B------:R-:W-:Y:S02]  /*5a90*/  ISETP.GE.AND P0, PT, R2, 0x1, PT ;  /* 0x000000010200780c */ /* 0x000fe40003f06270 */
[C---:B---3--:R-:W-:Y:S01]  /*5aa0*/  LOP3.LUT R3, R198.reuse, 0x3, RZ, 0xc0, !PT ;  /* 0x00000003c6037812 */ /* 0x048fe200078ec0ff */
[----:B------:R-:W-:Y:S01]  /*5ab0*/  IMAD.MOV.U32 R252, RZ, RZ, -0x800000 ;  /* 0xff800000fffc7424 */ /* 0x000fe200078e00ff */
[----:B------:R-:W-:Y:S01]  /*5ac0*/  MOV R239, 0xff800000 ;  /* 0xff80000000ef7802 */ /* 0x000fe20000000f00 */
[----:B------:R-:W-:Y:S01]  /*5ad0*/  IMAD.MOV.U32 R238, RZ, RZ, -0x800000 ;  /* 0xff800000ffee7424 */ /* 0x000fe200078e00ff */
[----:B------:R-:W-:Y:S01]  /*5ae0*/  MOV R236, 0xff800000 ;  /* 0xff80000000ec7802 */ /* 0x000fe20000000f00 */
[----:B------:R-:W-:Y:S01]  /*5af0*/  IMAD.MOV.U32 R237, RZ, RZ, -0x800000 ;  /* 0xff800000ffed7424 */ /* 0x000fe200078e00ff */
[----:B------:R-:W-:Y:S01]  /*5b00*/  CS2R R100, SRZ ;  /* 0x0000000000647805 */ /* 0x000fe2000001ff00 */
        /* <DEDUP_REMOVED lines=97> */
[C---:B------:R-:W-:Y:S01]  /*6120*/  LOP3.LUT R176, R198.reuse, 0x7f, RZ, 0xc0, !PT ;  /* 0x0000007fc6b07812 */ /* 0x040fe200078ec0ff */
[----:B------:R-:W-:Y:S01]  /*6130*/  IMAD.SHL.U32 R164, R3, 0x20, RZ ;  /* 0x0000002003a47824 */ /* 0x000fe200078e00ff */
[----:B------:R-:W-:-:S02]  /*6140*/  LOP3.LUT R173, R198, 0x1c, RZ, 0xc0, !PT ;  /* 0x0000001cc6ad7812 */ /* 0x000fc400078ec0ff */
[----:B------:R-:W-:Y:S01]  /*6150*/  LOP3.LUT R175, R198, 0x20, RZ, 0xc0, !PT ;  /* 0x00000020c6af7812 */ /* 0x000fe200078ec0ff */
[----:B------:R-:W-:Y:S05]  /*6160*/  @!P0 BRA `(.L_x_0) ;  /* 0x00009e5000008947 */ /* 0x000fea0003800000 */
[C---:B--2---:R-:W-:Y:S01]  /*6170*/  LOP3.LUT R2, R198.reuse, 0xf, RZ, 0xc0, !PT ;  /* 0x0000000fc6027812 */ /* 0x044fe200078ec0ff */
[----:B------:R-:W0:Y:S01]  /*6180*/  S2R R190, SR_CTAID.Y ;  /* 0x0000000000be7919 */ /* 0x000e220000002600 */
[C---:B------:R-:W-:Y:S01]  /*6190*/  LOP3.LUT R8, R198.reuse, 0x7, RZ, 0xc0, !PT ;  /* 0x00000007c6087812 */ /* 0x040fe200078ec0ff */
[C---:B------:R-:W-:Y:S01]  /*61a0*/  IMAD.SHL.U32 R171, R198.reuse, 0x20, RZ ;  /* 0x00000020c6ab7824 */ /* 0x040fe200078e00ff */
[----:B------:R-:W-:Y:S01]  /*61b0*/  SHF.L.U32 R9, R198, 0x1, RZ ;  /* 0x00000001c6097819 */ /* 0x000fe200000006ff */
[----:B------:R-:W-:Y:S01]  /*61c0*/  IMAD R6, R2, c[0x0][0x1b4], RZ ;  /* 0x00006d0002067a24 */ /* 0x000fe200078e02ff */
[C---:B------:R-:W-:Y:S01]  /*61d0*/  LEA R13, R8.reuse, R175, 0x2 ;  /* 0x000000af080d7211 */ /* 0x040fe200078e10ff */
[----:B------:R-:W-:Y:S01]  /*61e0*/  IMAD.SHL.U32 R2, R8, 0x10, RZ ;  /* 0x0000001008027824 */ /* 0x000fe200078e00ff */
[----:B------:R-:W-:Y:S01]  /*61f0*/  MOV R16, c[0x0][0x1b8] ;  /* 0x00006e0000107a02 */ /* 0x000fe20000000f00 */
[----:B------:R-:W-:Y:S01]  /*6200*/  IMAD.SHL.U32 R7, R6, 0x2, RZ ;  /* 0x0000000206077824 */ /* 0x000fe200078e00ff */
[----:B------:R-:W-:Y:S01]  /*6210*/  SHF.R.S32.HI R10, RZ, 0x4, R198 ;  /* 0x00000004ff0a7819 */ /* 0x000fe200000114c6 */
[----:B------:R-:W-:Y:S01]  /*6220*/  IMAD R8, R8, 0x90, RZ ;  /* 0x0000009008087824 */ /* 0x000fe200078e02ff */
[----:B------:R-:W-:Y:S01]  /*6230*/  LOP3.LUT R2, R2, 0x30, R9, 0x78, !PT ;  /* 0x0000003002027812 */ /* 0x000fe200078e7809 */
[----:B------:R-:W-:Y:S01]  /*6240*/  IMAD.SHL.U32 R197, R173, 0x2, RZ ;  /* 0x00000002adc57824 */ /* 0x000fe200078e00ff */
[----:B------:R-:W-:Y:S01]  /*6250*/  SHF.R.U32.HI R11, RZ, 0x1, R175 ;  /* 0x00000001ff0b7819 */ /* 0x000fe200000116af */
[----:B------:R-:W-:Y:S01]  /*6260*/  CS2R R100, SRZ ;  /* 0x0000000000647805 */ /* 0x000fe2000001ff00 */
[----:B------:R-:W-:Y:S01]  /*6270*/  SGXT R10, R10, 0x1 ;  /* 0x000000010a0a781a */ /* 0x000fe20000000200 */
[----:B------:R-:W-:Y:S01]  /*6280*/  IMAD.U32 R196, R13, 0x100, R2 ;  /* 0x000001000dc47824 */ /* 0x000fe200078e0002 */
[----:B------:R-:W-:Y:S01]  /*6290*/  SHF.R.U32.HI R2, RZ, 0x4, R198 ;  /* 0x00000004ff027819 */ /* 0x000fe200000116c6 */
[----:B------:R-:W-:Y:S01]  /*62a0*/  CS2R R102, SRZ ;  /* 0x0000000000667805 */ /* 0x000fe2000001ff00 */
[----:B------:R-:W-:Y:S01]  /*62b0*/  LOP3.LUT R11, R11, 0x90, R10, 0x78, !PT ;  /* 0x000000900b0b7812 */ /* 0x000fe200078e780a */
[----:B------:R-:W-:Y:S01]  /*62c0*/  IMAD.SHL.U32 R10, R198, 0x8, RZ ;  /* 0x00000008c60a7824 */ /* 0x000fe200078e00ff */
[----:B------:R-:W-:Y:S01]  /*62d0*/  SGXT.U32 R2, R2, 0x3 ;  /* 0x000000030202781a */ /* 0x000fe20000000000 */
[----:B------:R-:W-:Y:S01]  /*62e0*/  STL [R1+0x7c], R196 ;  /* 0x00007cc401007387 */ /* 0x000fe20000100800 */
[----:B------:R-:W-:Y:S01]  /*62f0*/  SHF.R.S32.HI R14, RZ, 0x2, R198 ;  /* 0x00000002ff0e7819 */ /* 0x000fe200000114c6 */
[----:B0-----:R-:W-:Y:S01]  /*6300*/  IMAD R5, R190, c[0x0][0x1b0], RZ ;  /* 0x00006c00be057a24 */ /* 0x001fe200078e02ff */
[----:B------:R-:W-:Y:S01]  /*6310*/  LOP3.LUT R12, R10, 0x60, RZ, 0xc0, !PT ;  /* 0x000000600a0c7812 */ /* 0x000fe200078ec0ff */
[----:B------:R-:W-:Y:S01]  /*6320*/  IMAD R13, R2, c[0x0][0x1b8], RZ ;  /* 0x00006e00020d7a24 */ /* 0x000fe200078e02ff */
[----:B------:R-:W-:Y:S01]  /*6330*/  LOP3.LUT R2, R8, 0x10, R9, 0x78, !PT ;  /* 0x0000001008027812 */ /* 0x000fe200078e7809 */
[----:B------:R-:W-:Y:S01]  /*6340*/  IMAD.SHL.U32 R4, R5, 0x2, RZ ;  /* 0x0000000205047824 */ /* 0x000fe200078e00ff */
[----:B------:R-:W-:Y:S01]  /*6350*/  LOP3.LUT R10, R10, 0x300, RZ, 0xc0, !PT ;  /* 0x000003000a0a7812 */ /* 0x000fe200078ec0ff */
[----:B------:R-:W-:Y:S01]  /*6360*/  IMAD R15, R16, 0x8, R13 ;  /* 0x00000008100f7824 */ /* 0x000fe200078e020d */
[----:B------:R-:W-:Y:S01]  /*6370*/  SGXT R14, R14, 0x1 ;  /* 0x000000010e0e781a */ /* 0x000fe20000000200 */
[----:B------:R-:W-:Y:S01]  /*6380*/  IMAD R12, R3, 0x4, R12 ;  /* 0x00000004030c7824 */ /* 0x000fe200078e020c */
[----:B------:R-:W-:Y:S01]  /*6390*/  IADD3 R4, P0, P1, R7, c[0x0][0x170], R4 ;  /* 0x00005c0007047a10 */ /* 0x000fe2000791e004 */
[----:B------:R-:W-:Y:S01]  /*63a0*/  CS2R R96, SRZ ;  /* 0x0000000000607805 */ /* 0x000fe2000001ff00 */
[----:B------:R-:W-:Y:S01]  /*63b0*/  LEA R17, R16, R15, 0x3 ;  /* 0x0000000f10117211 */ /* 0x000fe200078e18ff */
[----:B------:R-:W-:Y:S01]  /*63c0*/  IMAD.IADD R8, R11, 0x1, R12 ;  /* 0x000000010b087824 */ /* 0x000fe200078e020c */
[----:B------:R-:W-:Y:S01]  /*63d0*/  LOP3.LUT R7, R198, 0x10, RZ, 0xc0, !PT ;  /* 0x00000010c6077812 */ /* 0x000fe200078ec0ff */
[----:B------:R-:W-:Y:S01]  /*63e0*/  IMAD.MOV.U32 R12, RZ, RZ, c[0x0][0x1a8] ;  /* 0x00006a00ff0c7624 */ /* 0x000fe200078e00ff */
[----:B------:R-:W-:Y:S01]  /*63f0*/  LOP3.LUT R14, R14, 0x90, RZ, 0xc0, !PT ;  /* 0x000000900e0e7812 */ /* 0x000fe200078ec0ff */
[----:B------:R-:W-:Y:S01]  /*6400*/  IMAD R19, R16, 0x8, R17 ;  /* 0x0000000810137824 */ /* 0x000fe200078e0211 */
[----:B------:R-:W-:Y:S01]  /*6410*/  SHF.L.U32 R7, R7, 0x6, RZ ;  /* 0x0000000607077819 */ /* 0x000fe200000006ff */
[----:B------:R0:W-:Y:S01]  /*6420*/  STL [R1+0x138], R8 ;  /* 0x0001380801007387 */ /* 0x0001e20000100800 */
[----:B------:R-:W-:Y:S01]  /*6430*/  LOP3.LUT R171, R14, 0x160, R171, 0xf8, !PT ;  /* 0x000001600eab7812 */ /* 0x000fe200078ef8ab */
[----:B------:R-:W-:Y:S01]  /*6440*/  CS2R R98, SRZ ;  /* 0x0000000000627805 */ /* 0x000fe2000001ff00 */
[----:B------:R-:W-:Y:S01]  /*6450*/  LEA R21, R16, R19, 0x3 ;  /* 0x0000001310157211 */ /* 0x000fe200078e18ff */
[----:B------:R-:W-:Y:S01]  /*6460*/  CS2R R92, SRZ ;  /* 0x00000000005c7805 */ /* 0x000fe2000001ff00 */
[-C--:B------:R-:W-:Y:S01]  /*6470*/  IADD3 R10, R10, R7.reuse, R164 ;  /* 0x000000070a0a7210 */ /* 0x080fe20007ffe0a4 */
[----:B------:R-:W-:Y:S01]  /*6480*/  CS2R R94, SRZ ;  /* 0x00000000005e7805 */ /* 0x000fe2000001ff00 */
[----:B------:R-:W-:Y:S01]  /*6490*/  LOP3.LUT R2, R2, R7, RZ, 0xfc, !PT ;  /* 0x0000000702027212 */ /* 0x000fe200078efcff */
[----:B------:R-:W-:Y:S01]  /*64a0*/  IMAD R23, R16, 0x8, R21 ;  /* 0x0000000810177824 */ /* 0x000fe200078e0215 */
[----:B------:R-:W-:Y:S01]  /*64b0*/  LOP3.LUT R9, R14, 0x10, R9, 0x78, !PT ;  /* 0x000000100e097812 */ /* 0x000fe200078e7809 */
[----:B------:R-:W-:Y:S01]  /*64c0*/  IMAD.HI R7, R5, 0x2, RZ ;  /* 0x0000000205077827 */ /* 0x000fe200078e02ff */
[-C--:B------:R-:W-:Y:S01]  /*64d0*/  LEA R60, P5, R13, R4.reuse, 0x1 ;  /* 0x000000040d3c7211 */ /* 0x080fe200078a08ff */
[----:B------:R-:W-:Y:S01]  /*64e0*/  CS2R R88, SRZ ;  /* 0x0000000000587805 */ /* 0x000fe2000001ff00 */
[----:B------:R-:W-:Y:S01]  /*64f0*/  LEA R58, P6, R15, R4, 0x1 ;  /* 0x000000040f3a7211 */ /* 0x000fe200078c08ff */
[----:B------:R-:W-:Y:S01]  /*6500*/  IMAD R25, R16, 0x8, R23 ;  /* 0x0000000810197824 */ /* 0x000fe200078e0217 */
[----:B------:R-:W-:Y:S01]  /*6510*/  SHF.L.U32 R164, R3, 0x1, RZ ;  /* 0x0000000103a47819 */ /* 0x000fe200000006ff */
[----:B0-----:R-:W-:Y:S01]  /*6520*/  IMAD.HI R8, R6, 0x2, RZ ;  /* 0x0000000206087827 */ /* 0x001fe200078e02ff */
[C---:B------:R-:W-:Y:S01]  /*6530*/  LEA.HI R168, R173.reuse, 0x28, RZ, 0x1e ;  /* 0x00000028ada87811 */ /* 0x040fe200078ff0ff */
[----:B------:R-:W-:Y:S01]  /*6540*/  CS2R R90, SRZ ;  /* 0x00000000005a7805 */ /* 0x000fe2000001ff00 */
[C---:B------:R-:W-:Y:S01]  /*6550*/  LEA.HI R169, R173.reuse, 0x30, RZ, 0x1e ;  /* 0x00000030ada97811 */ /* 0x040fe200078ff0ff */
[----:B------:R-:W-:Y:S01]  /*6560*/  IMAD R27, R16, 0x10, R25 ;  /* 0x00000010101b7824 */ /* 0x000fe200078e0219 */
[----:B------:R-:W-:Y:S01]  /*6570*/  IADD3.X R14, R8, c[0x0][0x174], R7, P0, P1 ;  /* 0x00005d00080e7a10 */ /* 0x000fe200007e2407 */
[----:B------:R-:W-:Y:S01]  /*6580*/  IMAD R5, R190, c[0x0][0x1a0], RZ ;  /* 0x00006800be057a24 */ /* 0x000fe200078e02ff */
[----:B------:R-:W-:Y:S01]  /*6590*/  LEA.HI R165, R173, 0x10, RZ, 0x1e ;  /* 0x00000010ada57811 */ /* 0x000fe200078ff0ff */
[----:B------:R-:W-:Y:S01]  /*65a0*/  IMAD R6, R176, c[0x0][0x1a8], RZ ;  /* 0x00006a00b0067a24 */ /* 0x000fe200078e02ff */
[----:B------:R-:W-:Y:S01]  /*65b0*/  LEA R29, R16, R27, 0x3 ;  /* 0x0000001b101d7211 */ /* 0x000fe200078e18ff */
[----:B------:R-:W-:Y:S01]  /*65c0*/  IMAD.IADD R8, R9, 0x1, R10 ;  /* 0x0000000109087824 */ /* 0x000fe200078e020a */
[C---:B------:R-:W-:Y:S01]  /*65d0*/  LEA R11, P0, R5.reuse, c[0x0][0x168], 0x1 ;  /* 0x00005a00050b7a11 */ /* 0x040fe200078008ff */
[----:B------:R-:W-:Y:S01]  /*65e0*/  CS2R R84, SRZ ;  /* 0x0000000000547805 */ /* 0x000fe2000001ff00 */
[----:B------:R-:W-:Y:S01]  /*65f0*/  LEA R7, R12, R6, 0x7 ;  /* 0x000000060c077211 */ /* 0x000fe200078e38ff */
[----:B------:R-:W-:Y:S01]  /*6600*/  IMAD R31, R16, 0x8, R29 ;  /* 0x00000008101f7824 */ /* 0x000fe200078e021d */
[----:B------:R-:W-:Y:S01]  /*6610*/  LEA.HI.X.SX32 R9, R5, c[0x0][0x16c], 0x1, P0 ;  /* 0x00005b0005097a11 */ /* 0x000fe200000f0eff */
[----:B------:R0:W-:Y:S01]  /*6620*/  STL [R1+0x134], R8 ;  /* 0x0001340801007387 */ /* 0x0001e20000100800 */
[----:B------:R-:W-:Y:S01]  /*6630*/  LEA R5, R12, R7, 0x7 ;  /* 0x000000070c057211 */ /* 0x000fe200078e38ff */
[----:B------:R-:W-:Y:S01]  /*6640*/  IMAD R33, R16, 0x8, R31 ;  /* 0x0000000810217824 */ /* 0x000fe200078e021f */
[-C--:B------:R-:W-:Y:S01]  /*6650*/  LEA R194, P0, R6, R11.reuse, 0x1 ;  /* 0x0000000b06c27211 */ /* 0x080fe200078008ff */
[----:B------:R-:W-:Y:S01]  /*6660*/  CS2R R86, SRZ ;  /* 0x0000000000567805 */ /* 0x000fe2000001ff00 */
[C---:B------:R-:W-:Y:S01]  /*6670*/  LEA R192, P1, R7.reuse, R11, 0x1 ;  /* 0x0000000b07c07211 */ /* 0x040fe200078208ff */
[----:B------:R-:W-:Y:S01]  /*6680*/  CS2R R80, SRZ ;  /* 0x0000000000507805 */ /* 0x000fe2000001ff00 */
[----:B------:R-:W-:Y:S01]  /*6690*/  LEA R35, R16, R33, 0x3 ;  /* 0x0000002110237211 */ /* 0x000fe200078e18ff */
[----:B------:R-:W-:Y:S01]  /*66a0*/  CS2R R82, SRZ ;  /* 0x0000000000527805 */ /* 0x000fe2000001ff00 */
[-C--:B------:R-:W-:Y:S01]  /*66b0*/  LEA.HI.X.SX32 R195, R6, R9.reuse, 0x1, P0 ;  /* 0x0000000906c37211 */ /* 0x080fe200000f0eff */
[----:B0-----:R-:W-:Y:S01]  /*66c0*/  IMAD R8, R12, 0x80, R5 ;  /* 0x000000800c087824 */ /* 0x001fe200078e0205 */
[----:B------:R-:W-:Y:S01]  /*66d0*/  LEA.HI.X.SX32 R193, R7, R9, 0x1, P1 ;  /* 0x0000000907c17211 */ /* 0x000fe200008f0eff */
[----:B------:R-:W-:Y:S01]  /*66e0*/  IMAD R37, R16, 0x8, R35 ;  /* 0x0000000810257824 */ /* 0x000fe200078e0223 */
[CC--:B------:R-:W-:Y:S01]  /*66f0*/  LEA R190, P0, R5.reuse, R11.reuse, 0x1 ;  /* 0x0000000b05be7211 */ /* 0x0c0fe200078008ff */
[----:B------:R-:W-:Y:S01]  /*6700*/  STL.64 [R1+0x180], R194 ;  /* 0x000180c201007387 */ /* 0x000fe20000100a00 */
[----:B------:R-:W-:Y:S01]  /*6710*/  LEA R188, P2, R8, R11, 0x1 ;  /* 0x0000000b08bc7211 */ /* 0x000fe200078408ff */
[----:B------:R-:W-:Y:S01]  /*6720*/  IMAD R39, R16, 0x8, R37 ;  /* 0x0000000810277824 */ /* 0x000fe200078e0225 */
[----:B------:R-:W-:Y:S01]  /*6730*/  LEA.HI R7, R198, 0xb8, RZ, 0x1c ;  /* 0x000000b8c6077811 */ /* 0x000fe200078fe0ff */
[----:B------:R-:W-:Y:S01]  /*6740*/  STL.64 [R1+0x178], R192 ;  /* 0x000178c001007387 */ /* 0x000fe20000100a00 */
[-C--:B------:R-:W-:Y:S01]  /*6750*/  LEA.HI.X.SX32 R191, R5, R9.reuse, 0x1, P0 ;  /* 0x0000000905bf7211 */ /* 0x080fe200000f0eff */
[----:B------:R-:W-:Y:S01]  /*6760*/  CS2R R76, SRZ ;  /* 0x00000000004c7805 */ /* 0x000fe2000001ff00 */
[----:B------:R-:W-:Y:S01]  /*6770*/  LEA.HI.X.SX32 R189, R8, R9, 0x1, P2 ;  /* 0x0000000908bd7211 */ /* 0x000fe200010f0eff */
[----:B------:R-:W-:Y:S01]  /*6780*/  IMAD R45, R7, c[0x0][0x1b8], RZ ;  /* 0x00006e00072d7a24 */ /* 0x000fe200078e02ff */
[----:B------:R-:W-:Y:S01]  /*6790*/  LEA.HI R9, R198, 0x138, RZ, 0x1c ;  /* 0x00000138c6097811 */ /* 0x000fe200078fe0ff */
[----:B------:R-:W-:Y:S01]  /*67a0*/  STL.64 [R1+0x170], R190 ;  /* 0x000170be01007387 */ /* 0x000fe20000100a00 */
[----:B------:R-:W-:Y:S01]  /*67b0*/  LEA R7, R16, R39, 0x4 ;  /* 0x0000002710077211 */ /* 0x000fe200078e20ff */
[----:B------:R-:W-:Y:S01]  /*67c0*/  CS2R R78, SRZ ;  /* 0x00000000004e7805 */ /* 0x000fe2000001ff00 */
[C---:B------:R-:W-:Y:S01]  /*67d0*/  LEA.HI R5, R198.reuse, 0x38, RZ, 0x1c ;  /* 0x00000038c6057811 */ /* 0x040fe200078fe0ff */
[----:B------:R-:W-:Y:S01]  /*67e0*/  IMAD R49, R9, c[0x0][0x1b8], RZ ;  /* 0x00006e0009317a24 */ /* 0x000fe200078e02ff */
[----:B------:R-:W-:Y:S01]  /*67f0*/  LEA.HI R11, R198, 0x1b8, RZ, 0x1c ;  /* 0x000001b8c60b7811 */ /* 0x000fe200078fe0ff */
[----:B------:R-:W-:Y:S01]  /*6800*/  IMAD R9, R16, 0x8, R7 ;  /* 0x0000000810097824 */ /* 0x000fe200078e0207 */
[C---:B------:R-:W-:Y:S01]  /*6810*/  LEA.HI R6, R198.reuse, 0x78, RZ, 0x1c ;  /* 0x00000078c6067811 */ /* 0x040fe200078fe0ff */
[----:B------:R-:W-:Y:S01]  /*6820*/  IMAD R5, R5, c[0x0][0x1b8], RZ ;  /* 0x00006e0005057a24 */ /* 0x000fe200078e02ff */
[C---:B------:R-:W-:Y:S01]  /*6830*/  LEA.HI R8, R198.reuse, 0xf8, RZ, 0x1c ;  /* 0x000000f8c6087811 */ /* 0x040fe200078fe0ff */
[----:B------:R-:W-:Y:S01]  /*6840*/  IMAD R53, R11, c[0x0][0x1b8], RZ ;  /* 0x00006e000b357a24 */ /* 0x000fe200078e02ff */
[----:B------:R-:W-:Y:S01]  /*6850*/  LEA.HI R10, R198, 0x178, RZ, 0x1c ;  /* 0x00000178c60a7811 */ /* 0x000fe200078fe0ff */
[----:B------:R-:W-:Y:S01]  /*6860*/  IMAD R11, R16, 0x8, R9 ;  /* 0x00000008100b7824 */ /* 0x000fe200078e0209 */
[----:B------:R-:W-:Y:S01]  /*6870*/  LEA.HI R12, R198, 0x1f8, RZ, 0x1c ;  /* 0x000001f8c60c7811 */ /* 0x000fe200078fe0ff */
[----:B------:R-:W-:Y:S01]  /*6880*/  IMAD R41, R6, c[0x0][0x1b8], RZ ;  /* 0x00006e0006297a24 */ /* 0x000fe200078e02ff */
[----:B------:R-:W-:Y:S01]  /*6890*/  LEA R56, P0, R5, R4, 0x1 ;  /* 0x0000000405387211 */ /* 0x000fe200078008ff */
[----:B------:R-:W-:Y:S01]  /*68a0*/  IMAD R47, R8, c[0x0][0x1b8], RZ ;  /* 0x00006e00082f7a24 */ /* 0x000fe200078e02ff */
[-C--:B------:R-:W-:Y:S01]  /*68b0*/  LEA.HI.X.SX32 R61, R13, R14.reuse, 0x1, P5 ;  /* 0x0000000e0d3d7211 */ /* 0x080fe200028f0eff */
[----:B------:R-:W-:Y:S01]  /*68c0*/  IMAD R51, R10, c[0x0][0x1b8], RZ ;  /* 0x00006e000a337a24 */ /* 0x000fe200078e02ff */
[----:B------:R-:W-:Y:S01]  /*68d0*/  LEA R43, R16, R11, 0x3 ;  /* 0x0000000b102b7211 */ /* 0x000fe200078e18ff */
[----:B------:R-:W-:Y:S01]  /*68e0*/  IMAD R55, R12, c[0x0][0x1b8], RZ ;  /* 0x00006e000c377a24 */ /* 0x000fe200078e02ff */
[----:B------:R-:W-:Y:S01]  /*68f0*/  LEA.HI.X.SX32 R59, R15, R14, 0x1, P6 ;  /* 0x0000000e0f3b7211 */ /* 0x000fe200030f0eff */
[----:B------:R-:W-:Y:S01]  /*6900*/  STL.64 [R1+0x168], R188 ;  /* 0x000168bc01007387 */ /* 0x000fe20000100a00 */
[----:B------:R-:W-:Y:S01]  /*6910*/  LEA R68, P1, R41, R4, 0x1 ;  /* 0x0000000429447211 */ /* 0x000fe200078208ff */
[C---:B------:R-:W-:Y:S01]  /*6920*/  IMAD R13, R16.reuse, 0x8, R43 ;  /* 0x00000008100d7824 */ /* 0x040fe200078e022b */
[----:B------:R-:W-:Y:S01]  /*6930*/  LEA.HI.X.SX32 R57, R5, R14, 0x1, P0 ;  /* 0x0000000e05397211 */ /* 0x000fe200000f0eff */
[----:B------:R0:W-:Y:S01]  /*6940*/  STL.64 [R1+0x3c8], R60 ;  /* 0x0003c83c01007387 */ /* 0x0001e20000100a00 */
[-C--:B------:R-:W-:Y:S01]  /*6950*/  LEA R66, P2, R45, R4.reuse, 0x1 ;  /* 0x000000042d427211 */ /* 0x080fe200078408ff */
[C---:B------:R-:W-:Y:S01]  /*6960*/  IMAD R5, R16.reuse, 0x8, R13 ;  /* 0x0000000810057824 */ /* 0x040fe200078e020d */
[-C--:B------:R-:W-:Y:S01]  /*6970*/  LEA R64, P3, R47, R4.reuse, 0x1 ;  /* 0x000000042f407211 */ /* 0x080fe200078608ff */
[----:B------:R1:W-:Y:S01]  /*6980*/  STL.64 [R1+0x3c0], R58 ;  /* 0x0003c03a01007387 */ /* 0x0003e20000100a00 */
[----:B------:R-:W-:Y:S01]  /*6990*/  LEA R62, P4, R49, R4, 0x1 ;  /* 0x00000004313e7211 */ /* 0x000fe200078808ff */
[----:B------:R-:W-:Y:S01]  /*69a0*/  CS2R R72, SRZ ;  /* 0x0000000000487805 */ /* 0x000fe2000001ff00 */
[-C--:B------:R-:W-:Y:S01]  /*69b0*/  LEA.HI.X.SX32 R69, R41, R14.reuse, 0x1, P1 ;  /* 0x0000000e29457211 */ /* 0x080fe200008f0eff */
[----:B------:R2:W-:Y:S01]  /*69c0*/  STL.64 [R1+0x390], R56 ;  /* 0x0003903801007387 */ /* 0x0005e20000100a00 */
[-C--:B------:R-:W-:Y:S01]  /*69d0*/  LEA.HI.X.SX32 R67, R45, R14.reuse, 0x1, P2 ;  /* 0x0000000e2d437211 */ /* 0x080fe200010f0eff */
[----:B------:R-:W-:Y:S01]  /*69e0*/  CS2R R74, SRZ ;  /* 0x00000000004a7805 */ /* 0x000fe2000001ff00 */
[----:B------:R-:W-:Y:S01]  /*69f0*/  LEA.HI.X.SX32 R65, R47, R14, 0x1, P3 ;  /* 0x0000000e2f417211 */ /* 0x000fe200018f0eff */
[----:B------:R3:W-:Y:S01]  /*6a00*/  STL.64 [R1+0x348], R68 ;  /* 0x0003484401007387 */ /* 0x0007e20000100a00 */
[----:B0-----:R-:W-:Y:S01]  /*6a10*/  LEA R60, P5, R51, R4, 0x1 ;  /* 0x00000004333c7211 */ /* 0x001fe200078a08ff */
[----:B------:R-:W-:Y:S01]  /*6a20*/  CS2R R70, SRZ ;  /* 0x0000000000467805 */ /* 0x000fe2000001ff00 */
[----:B------:R-:W-:Y:S01]  /*6a30*/  LEA.HI.X.SX32 R63, R49, R14, 0x1, P4 ;  /* 0x0000000e313f7211 */ /* 0x000fe200020f0eff */
[----:B------:R0:W-:Y:S01]  /*6a40*/  STL.64 [R1+0x308], R66 ;  /* 0x0003084201007387 */ /* 0x0001e20000100a00 */
[-C--:B-1----:R-:W-:Y:S01]  /*6a50*/  LEA R58, P6, R53, R4.reuse, 0x1 ;  /* 0x00000004353a7211 */ /* 0x082fe200078c08ff */
[----:B------:R-:W-:Y:S01]  /*6a60*/  CS2R R220, SRZ ;  /* 0x0000000000dc7805 */ /* 0x000fe2000001ff00 */
[-C--:B------:R-:W-:Y:S01]  /*6a70*/  LEA R48, P1, R17, R4.reuse, 0x1 ;  /* 0x0000000411307211 */ /* 0x080fe200078208ff */
[----:B------:R1:W-:Y:S01]  /*6a80*/  STL.64 [R1+0x2c8], R64 ;  /* 0x0002c84001007387 */ /* 0x0003e20000100a00 */
[----:B--2---:R-:W-:Y:S01]  /*6a90*/  LEA R56, P0, R55, R4, 0x1 ;  /* 0x0000000437387211 */ /* 0x004fe200078008ff */
[----:B------:R-:W-:Y:S01]  /*6aa0*/  CS2R R222, SRZ ;  /* 0x0000000000de7805 */ /* 0x000fe2000001ff00 */
[----:B------:R-:W-:Y:S01]  /*6ab0*/  LEA.HI.X.SX32 R61, R51, R14, 0x1, P5 ;  /* 0x0000000e333d7211 */ /* 0x000fe200028f0eff */
[----:B------:R2:W-:Y:S01]  /*6ac0*/  STL.64 [R1+0x288], R62 ;  /* 0x0002883e01007387 */ /* 0x0005e20000100a00 */
[----:B------:R-:W-:Y:S01]  /*6ad0*/  LEA R46, P2, R19, R4, 0x1 ;  /* 0x00000004132e7211 */ /* 0x000fe200078408ff */
[----:B---3--:R-:W-:Y:S01]  /*6ae0*/  CS2R R68, SRZ ;  /* 0x0000000000447805 */ /* 0x008fe2000001ff00 */
[-C--:B------:R-:W-:Y:S01]  /*6af0*/  LEA.HI.X.SX32 R59, R53, R14.reuse, 0x1, P6 ;  /* 0x0000000e353b7211 */ /* 0x080fe200030f0eff */
[----:B------:R3:W-:Y:S01]  /*6b00*/  STL.64 [R1+0x248], R60 ;  /* 0x0002483c01007387 */ /* 0x0007e20000100a00 */
[-C--:B------:R-:W-:Y:S01]  /*6b10*/  LEA.HI.X.SX32 R57, R55, R14.reuse, 0x1, P0 ;  /* 0x0000000e37397211 */ /* 0x080fe200000f0eff */
[----:B0-----:R-:W-:Y:S01]  /*6b20*/  CS2R R66, SRZ ;  /* 0x0000000000427805 */ /* 0x001fe2000001ff00 */
[-C--:B------:R-:W-:Y:S01]  /*6b30*/  LEA.HI.X.SX32 R49, R17, R14.reuse, 0x1, P1 ;  /* 0x0000000e11317211 */ /* 0x080fe200008f0eff */
[----:B------:R0:W-:Y:S01]  /*6b40*/  STL.64 [R1+0x208], R58 ;  /* 0x0002083a01007387 */ /* 0x0001e20000100a00 */
[----:B------:R-:W-:Y:S01]  /*6b50*/  LEA.HI.X.SX32 R47, R19, R14, 0x1, P2 ;  /* 0x0000000e132f7211 */ /* 0x000fe200010f0eff */
[----:B-1----:R-:W-:Y:S01]  /*6b60*/  CS2R R64, SRZ ;  /* 0x0000000000407805 */ /* 0x002fe2000001ff00 */
[C---:B------:R-:W-:Y:S01]  /*6b70*/  LEA R15, R16.reuse, R5, 0x3 ;  /* 0x00000005100f7211 */ /* 0x040fe200078e18ff */
[----:B------:R1:W-:Y:S01]  /*6b80*/  STL.64 [R1+0x1c8], R56 ;  /* 0x0001c83801007387 */ /* 0x0003e20000100a00 */
[C---:B------:R-:W-:Y:S01]  /*6b90*/  LEA R50, P0, R21.reuse, R4, 0x1 ;  /* 0x0000000415327211 */ /* 0x040fe200078008ff */
[----:B--2---:R-:W-:Y:S01]  /*6ba0*/  CS2R R62, SRZ ;  /* 0x00000000003e7805 */ /* 0x004fe2000001ff00 */
[----:B------:R-:W-:Y:S01]  /*6bb0*/  MOV R6, 0xff800000 ;  /* 0xff80000000067802 */ /* 0x000fe20000000f00 */
[----:B------:R2:W-:Y:S01]  /*6bc0*/  STL.64 [R1+0x3b8], R48 ;  /* 0x0003b83001007387 */ /* 0x0005e20000100a00 */
[C---:B------:R-:W-:Y:S01]  /*6bd0*/  IMAD R41, R16.reuse, 0x10, R15 ;  /* 0x0000001010297824 */ /* 0x040fe200078e020f */
[----:B------:R-:W-:Y:S01]  /*6be0*/  LEA.HI.X.SX32 R51, R21, R14, 0x1, P0 ;  /* 0x0000000e15337211 */ /* 0x000fe200000f0eff */
[----:B---3--:R-:W-:Y:S01]  /*6bf0*/  CS2R R60, SRZ ;  /* 0x00000000003c7805 */ /* 0x008fe2000001ff00 */
[----:B------:R3:W-:Y:S01]  /*6c00*/  STL.64 [R1+0x3b0], R46 ;  /* 0x0003b02e01007387 */ /* 0x0007e20000100a00 */
[C---:B------:R-:W-:Y:S01]  /*6c10*/  IMAD R45, R16.reuse, 0x8, R41 ;  /* 0x00000008102d7824 */ /* 0x040fe200078e0229 */
[C---:B------:R-:W-:Y:S01]  /*6c20*/  LEA.HI R170, R173.reuse, 0x38, RZ, 0x1e ;  /* 0x00000038adaa7811 */ /* 0x040fe200078ff0ff */
[----:B0-----:R-:W-:Y:S01]  /*6c30*/  CS2R R58, SRZ ;  /* 0x00000000003a7805 */ /* 0x001fe2000001ff00 */
[----:B------:R0:W-:Y:S01]  /*6c40*/  STL.64 [R1+0x3a8], R50 ;  /* 0x0003a83201007387 */ /* 0x0001e20000100a00 */
[----:B------:R-:W-:Y:S01]  /*6c50*/  LEA.HI R166, R173, 0x18, RZ, 0x1e ;  /* 0x00000018ada67811 */ /* 0x000fe200078ff0ff */
[----:B-1----:R-:W-:Y:S01]  /*6c60*/  CS2R R56, SRZ ;  /* 0x0000000000387805 */ /* 0x002fe2000001ff00 */
[C---:B------:R-:W-:Y:S01]  /*6c70*/  LEA R17, R16.reuse, R45, 0x3 ;  /* 0x0000002d10117211 */ /* 0x040fe200078e18ff */
[----:B------:R-:W-:Y:S01]  /*6c80*/  CS2R R52, SRZ ;  /* 0x0000000000347805 */ /* 0x000fe2000001ff00 */
[-C--:B--2---:R-:W-:Y:S01]  /*6c90*/  LEA R48, P1, R23, R4.reuse, 0x1 ;  /* 0x0000000417307211 */ /* 0x084fe200078208ff */
[----:B------:R-:W-:Y:S01]  /*6ca0*/  CS2R R54, SRZ ;  /* 0x0000000000367805 */ /* 0x000fe2000001ff00 */
[----:B------:R-:W-:Y:S01]  /*6cb0*/  SHF.R.U32.HI R172, RZ, 0x3, R198 ;  /* 0x00000003ffac7819 */ /* 0x000fe200000116c6 */
[C---:B------:R-:W-:Y:S01]  /*6cc0*/  IMAD R19, R16.reuse, 0x8, R17 ;  /* 0x0000000810137824 */ /* 0x040fe200078e0211 */
[----:B---3--:R-:W-:Y:S01]  /*6cd0*/  LEA R46, P2, R25, R4, 0x1 ;  /* 0x00000004192e7211 */ /* 0x008fe200078408ff */
[----:B------:R-:W-:Y:S01]  /*6ce0*/  CS2R R216, SRZ ;  /* 0x0000000000d87805 */ /* 0x000fe2000001ff00 */
[-C--:B------:R-:W-:Y:S01]  /*6cf0*/  LEA.HI.X.SX32 R49, R23, R14.reuse, 0x1, P1 ;  /* 0x0000000e17317211 */ /* 0x080fe200008f0eff */
[C---:B------:R-:W-:Y:S01]  /*6d00*/  IMAD R21, R16.reuse, 0x8, R19 ;  /* 0x0000000810157824 */ /* 0x040fe200078e0213 */
[----:B------:R-:W-:Y:S01]  /*6d10*/  LEA.HI.X.SX32 R47, R25, R14, 0x1, P2 ;  /* 0x0000000e192f7211 */ /* 0x000fe200010f0eff */
[----:B------:R-:W-:Y:S01]  /*6d20*/  CS2R R218, SRZ ;  /* 0x0000000000da7805 */ /* 0x000fe2000001ff00 */
[C---:B0-----:R-:W-:Y:S01]  /*6d30*/  LEA R50, P0, R27.reuse, R4, 0x1 ;  /* 0x000000041b327211 */ /* 0x041fe200078008ff */
[----:B------:R0:W-:Y:S01]  /*6d40*/  STL.64 [R1+0x3a0], R48 ;  /* 0x0003a03001007387 */ /* 0x0001e20000100a00 */
[C---:B------:R-:W-:Y:S01]  /*6d50*/  LEA R23, R16.reuse, R21, 0x3 ;  /* 0x0000001510177211 */ /* 0x040fe200078e18ff */
[----:B------:R-:W-:Y:S01]  /*6d60*/  CS2R R212, SRZ ;  /* 0x0000000000d47805 */ /* 0x000fe2000001ff00 */
[----:B------:R-:W-:Y:S01]  /*6d70*/  LEA.HI.X.SX32 R51, R27, R14, 0x1, P0 ;  /* 0x0000000e1b337211 */ /* 0x000fe200000f0eff */
[----:B------:R1:W-:Y:S01]  /*6d80*/  STL.64 [R1+0x398], R46 ;  /* 0x0003982e01007387 */ /* 0x0003e20000100a00 */
[C---:B------:R-:W-:Y:S01]  /*6d90*/  LEA.HI R167, R173.reuse, 0x20, RZ, 0x1e ;  /* 0x00000020ada77811 */ /* 0x040fe200078ff0ff */
[C---:B------:R-:W-:Y:S01]  /*6da0*/  IMAD R25, R16.reuse, 0x8, R23 ;  /* 0x0000000810197824 */ /* 0x040fe200078e0217 */
[----:B------:R-:W-:Y:S01]  /*6db0*/  LEA.HI R174, R173, 0x8, RZ, 0x1e ;  /* 0x00000008adae7811 */ /* 0x000fe200078ff0ff */
[----:B------:R2:W-:Y:S01]  /*6dc0*/  STL.64 [R1+0x380], R50 ;  /* 0x0003803201007387 */ /* 0x0005e20000100a00 */
[----:B------:R-:W-:Y:S01]  /*6dd0*/  LEA.HI R164, R175, R164, RZ, 0x1e ;  /* 0x000000a4afa47211 */ /* 0x000fe200078ff0ff */
[----:B------:R-:W-:Y:S01]  /*6de0*/  IMAD R27, R16, 0x10, R25 ;  /* 0x00000010101b7824 */ /* 0x000fe200078e0219 */
[----:B------:R-:W-:Y:S01]  /*6df0*/  SHF.L.U32 R199, R176, 0x1, RZ ;  /* 0x00000001b0c77819 */ /* 0x000fe200000006ff */
[----:B------:R-:W-:Y:S01]  /*6e00*/  IMAD.IADD R175, R183, 0x1, R170 ;  /* 0x00000001b7af7824 */ /* 0x000fe200078e02aa */
[----:B0-----:R-:W-:Y:S01]  /*6e10*/  LEA R48, P1, R29, R4, 0x1 ;  /* 0x000000041d307211 */ /* 0x001fe200078208ff */
[C---:B------:R-:W-:Y:S01]  /*6e20*/  IMAD.IADD R175, R183.reuse, 0x1, R167 ;  /* 0x00000001b7af7824 */ /* 0x040fe200078e02a7 */
[----:B------:R-:W-:Y:S01]  /*6e30*/  IADD3 R164, R183, R168, RZ ;  /* 0x000000a8b7a47210 */ /* 0x000fe20007ffe0ff */
[----:B------:R-:W-:Y:S01]  /*6e40*/  IMAD.SHL.U32 R167, R167, 0x8, RZ ;  /* 0x00000008a7a77824 */ /* 0x000fe200078e00ff */
[----:B-1----:R-:W-:Y:S01]  /*6e50*/  LEA R46, P2, R31, R4, 0x1 ;  /* 0x000000041f2e7211 */ /* 0x002fe200078408ff */
[----:B------:R-:W-:Y:S01]  /*6e60*/  IMAD.SHL.U32 R170, R170, 0x8, RZ ;  /* 0x00000008aaaa7824 */ /* 0x000fe200078e00ff */
[-C--:B------:R-:W-:Y:S01]  /*6e70*/  LEA.HI.X.SX32 R49, R29, R14.reuse, 0x1, P1 ;  /* 0x0000000e1d317211 */ /* 0x080fe200008f0eff */
[----:B------:R-:W-:Y:S01]  /*6e80*/  IMAD.IADD R175, R183, 0x1, R174 ;  /* 0x00000001b7af7824 */ /* 0x000fe200078e02ae */
[----:B------:R-:W-:Y:S01]  /*6e90*/  LEA.HI.X.SX32 R47, R31, R14, 0x1, P2 ;  /* 0x0000000e1f2f7211 */ /* 0x000fe200010f0eff */
[----:B--2---:R-:W-:Y:S01]  /*6ea0*/  CS2R R50, SRZ ;  /* 0x0000000000327805 */ /* 0x004fe2000001ff00 */
[----:B------:R-:W-:Y:S01]  /*6eb0*/  LEA R28, P2, R37, R4, 0x1 ;  /* 0x00000004251c7211 */ /* 0x000fe200078408ff */
[----:B------:R0:W-:Y:S01]  /*6ec0*/  STL.64 [R1+0x378], R48 ;  /* 0x0003783001007387 */ /* 0x0001e20000100a00 */
[----:B------:R-:W-:Y:S01]  /*6ed0*/  IADD3 R164, R183, R165, RZ ;  /* 0x000000a5b7a47210 */ /* 0x000fe20007ffe0ff */
[----:B------:R-:W-:Y:S01]  /*6ee0*/  IMAD.SHL.U32 R164, R174, 0x8, RZ ;  /* 0x00000008aea47824 */ /* 0x000fe200078e00ff */
[----:B------:R-:W-:Y:S01]  /*6ef0*/  LEA.HI.X.SX32 R29, R37, R14, 0x1, P2 ;  /* 0x0000000e251d7211 */ /* 0x000fe200010f0eff */
[----:B------:R1:W-:Y:S01]  /*6f00*/  STL.64 [R1+0x370], R46 ;  /* 0x0003702e01007387 */ /* 0x0003e20000100a00 */
[-C--:B------:R-:W-:Y:S01]  /*6f10*/  LEA R32, P2, R9, R4.reuse, 0x1 ;  /* 0x0000000409207211 */ /* 0x080fe200078408ff */
[----:B------:R-:W-:Y:S01]  /*6f20*/  CS2R R214, SRZ ;  /* 0x0000000000d67805 */ /* 0x000fe2000001ff00 */
[----:B------:R-:W-:Y:S01]  /*6f30*/  LOP3.LUT R172, R172, 0x4, RZ, 0xc0, !PT ;  /* 0x00000004acac7812 */ /* 0x000fe200078ec0ff */
[----:B------:R2:W-:Y:S01]  /*6f40*/  STL.64 [R1+0x358], R28 ;  /* 0x0003581c01007387 */ /* 0x0005e20000100a00 */
[----:B------:R-:W-:Y:S01]  /*6f50*/  SHF.L.U32 R165, R165, 0x3, RZ ;  /* 0x00000003a5a57819 */ /* 0x000fe200000006ff */
[----:B------:R-:W-:Y:S01]  /*6f60*/  CS2R R208, SRZ ;  /* 0x0000000000d07805 */ /* 0x000fe2000001ff00 */
[----:B------:R-:W-:Y:S01]  /*6f70*/  LOP3.LUT R225, R199, 0x10, RZ, 0x3c, !PT ;  /* 0x00000010c7e17812 */ /* 0x000fe200078e3cff */
[----:B------:R-:W-:Y:S01]  /*6f80*/  CS2R R210, SRZ ;  /* 0x0000000000d27805 */ /* 0x000fe2000001ff00 */
[-C--:B0-----:R-:W-:Y:S01]  /*6f90*/  LEA R48, P0, R33, R4.reuse, 0x1 ;  /* 0x0000000421307211 */ /* 0x081fe200078008ff */
[----:B------:R-:W-:Y:S01]  /*6fa0*/  CS2R R204, SRZ ;  /* 0x0000000000cc7805 */ /* 0x000fe2000001ff00 */
[----:B------:R-:W-:Y:S01]  /*6fb0*/  LOP3.LUT R227, R199, 0x20, RZ, 0x3c, !PT ;  /* 0x00000020c7e37812 */ /* 0x000fe200078e3cff */
[----:B------:R-:W-:Y:S01]  /*6fc0*/  CS2R R206, SRZ ;  /* 0x0000000000ce7805 */ /* 0x000fe2000001ff00 */
[----:B-1----:R-:W-:Y:S01]  /*6fd0*/  LEA R46, P1, R35, R4, 0x1 ;  /* 0x00000004232e7211 */ /* 0x002fe200078208ff */
[----:B------:R-:W-:Y:S01]  /*6fe0*/  CS2R R200, SRZ ;  /* 0x0000000000c87805 */ /* 0x000fe2000001ff00 */
[-C--:B------:R-:W-:Y:S01]  /*6ff0*/  LEA.HI.X.SX32 R49, R33, R14.reuse, 0x1, P0 ;  /* 0x0000000e21317211 */ /* 0x080fe200000f0eff */
[----:B------:R-:W-:Y:S01]  /*7000*/  CS2R R202, SRZ ;  /* 0x0000000000ca7805 */ /* 0x000fe2000001ff00 */
[----:B------:R-:W-:Y:S01]  /*7010*/  LEA.HI.X.SX32 R47, R35, R14, 0x1, P1 ;  /* 0x0000000e232f7211 */ /* 0x000fe200008f0eff */
[----:B------:R-:W-:Y:S01]  /*7020*/  CS2R R160, SRZ ;  /* 0x0000000000a07805 */ /* 0x000fe2000001ff00 */
[----:B------:R-:W-:Y:S01]  /*7030*/  LEA R34, P1, R7, R4, 0x1 ;  /* 0x0000000407227211 */ /* 0x000fe200078208ff */
[----:B------:R0:W-:Y:S01]  /*7040*/  STL.64 [R1+0x368], R48 ;  /* 0x0003683001007387 */ /* 0x0001e20000100a00 */
[-C--:B------:R-:W-:Y:S01]  /*7050*/  LEA.HI.X.SX32 R33, R9, R14.reuse, 0x1, P2 ;  /* 0x0000000e09217211 */ /* 0x080fe200010f0eff */
[----:B------:R-:W-:Y:S01]  /*7060*/  CS2R R162, SRZ ;  /* 0x0000000000a27805 */ /* 0x000fe2000001ff00 */
[----:B------:R-:W-:Y:S01]  /*7070*/  LEA.HI.X.SX32 R35, R7, R14, 0x1, P1 ;  /* 0x0000000e07237211 */ /* 0x000fe200008f0eff */
[----:B------:R1:W-:Y:S01]  /*7080*/  STL.64 [R1+0x360], R46 ;  /* 0x0003602e01007387 */ /* 0x0003e20000100a00 */
[C---:B--2---:R-:W-:Y:S01]  /*7090*/  LEA R29, R16.reuse, R27, 0x3 ;  /* 0x0000001b101d7211 */ /* 0x044fe200078e18ff */
[----:B------:R-:W-:Y:S01]  /*70a0*/  CS2R R156, SRZ ;  /* 0x00000000009c7805 */ /* 0x000fe2000001ff00 */
[C---:B------:R-:W-:Y:S01]  /*70b0*/  LOP3.LUT R226, R199.reuse, 0x30, RZ, 0x3c, !PT ;  /* 0x00000030c7e27812 */ /* 0x040fe200078e3cff */
[----:B------:R-:W-:Y:S01]  /*70c0*/  CS2R R158, SRZ ;  /* 0x00000000009e7805 */ /* 0x000fe2000001ff00 */
[C---:B------:R-:W-:Y:S01]  /*70d0*/  LOP3.LUT R225, R199.reuse, 0x40, RZ, 0x3c, !PT ;  /* 0x00000040c7e17812 */ /* 0x040fe200078e3cff */
[C---:B------:R-:W-:Y:S01]  /*70e0*/  IMAD R31, R16.reuse, 0x8, R29 ;  /* 0x00000008101f7824 */ /* 0x040fe200078e021d */
[C---:B------:R-:W-:Y:S01]  /*70f0*/  LOP3.LUT R227, R199.reuse, 0x50, RZ, 0x3c, !PT ;  /* 0x00000050c7e37812 */ /* 0x040fe200078e3cff */
[----:B0-----:R-:W-:Y:S01]  /*7100*/  CS2R R48, SRZ ;  /* 0x0000000000307805 */ /* 0x001fe2000001ff00 */
[C---:B------:R-:W-:Y:S01]  /*7110*/  LOP3.LUT R226, R199.reuse, 0x60, RZ, 0x3c, !PT ;  /* 0x00000060c7e27812 */ /* 0x040fe200078e3cff */
[----:B------:R-:W-:Y:S01]  /*7120*/  IMAD R7, R16, 0x8, R31 ;  /* 0x0000000810077824 */ /* 0x000fe200078e021f */
[----:B------:R-:W-:Y:S01]  /*7130*/  LOP3.LUT R225, R199, 0x70, RZ, 0x3c, !PT ;  /* 0x00000070c7e17812 */ /* 0x000fe200078e3cff */
[----:B------:R-:W-:Y:S01]  /*7140*/  IMAD.IADD R199, R172, 0x1, R165 ;  /* 0x00000001acc77824 */ /* 0x000fe200078e02a5 */
[C---:B-1----:R-:W-:Y:S01]  /*7150*/  LEA R46, P0, R39.reuse, R4, 0x1 ;  /* 0x00000004272e7211 */ /* 0x042fe200078008ff */
[----:B------:R-:W-:Y:S01]  /*7160*/  CS2R R108, SRZ ;  /* 0x00000000006c7805 */ /* 0x000fe2000001ff00 */
[----:B------:R-:W-:Y:S01]  /*7170*/  LEA R9, R16, R7, 0x3 ;  /* 0x0000000710097211 */ /* 0x000fe200078e18ff */
[----:B------:R-:W-:Y:S01]  /*7180*/  CS2R R110, SRZ ;  /* 0x00000000006e7805 */ /* 0x000fe2000001ff00 */
[----:B------:R-:W-:Y:S01]  /*7190*/  LEA.HI.X.SX32 R47, R39, R14, 0x1, P0 ;  /* 0x0000000e272f7211 */ /* 0x000fe200000f0eff */
[----:B------:R-:W-:Y:S01]  /*71a0*/  CS2R R104, SRZ ;  /* 0x0000000000687805 */ /* 0x000fe2000001ff00 */
[C---:B------:R-:W-:Y:S01]  /*71b0*/  LEA R36, P0, R11.reuse, R4, 0x1 ;  /* 0x000000040b247211 */ /* 0x040fe200078008ff */
[----:B------:R-:W-:Y:S01]  /*71c0*/  CS2R R38, SRZ ;  /* 0x0000000000267805 */ /* 0x000fe2000001ff00 */
[----:B------:R-:W-:Y:S01]  /*71d0*/  SHF.L.U32 R168, R168, 0x3, RZ ;  /* 0x00000003a8a87819 */ /* 0x000fe200000006ff */
[----:B------:R0:W-:Y:S01]  /*71e0*/  STL.64 [R1+0x350], R46 ;  /* 0x0003502e01007387 */ /* 0x0001e20000100a00 */
[----:B------:R-:W-:Y:S01]  /*71f0*/  LEA.HI.X.SX32 R37, R11, R14, 0x1, P0 ;  /* 0x0000000e0b257211 */ /* 0x000fe200000f0eff */
[----:B------:R-:W-:Y:S01]  /*7200*/  IMAD R11, R16, 0x8, R9 ;  /* 0x00000008100b7824 */ /* 0x000fe200078e0209 */
[C---:B------:R-:W-:Y:S01]  /*7210*/  IADD3 R164, R172.reuse, R164, RZ ;  /* 0x000000a4aca47210 */ /* 0x040fe20007ffe0ff */
[----:B------:R1:W-:Y:S01]  /*7220*/  STL.64 [R1+0x340], R34 ;  /* 0x0003402201007387 */ /* 0x0003e20000100a00 */
[C---:B------:R-:W-:Y:S01]  /*7230*/  IADD3 R164, R172.reuse, R167, RZ ;  /* 0x000000a7aca47210 */ /* 0x040fe20007ffe0ff */
[----:B------:R-:W-:Y:S01]  /*7240*/  CS2R R106, SRZ ;  /* 0x00000000006a7805 */ /* 0x000fe2000001ff00 */
[----:B------:R-:W-:Y:S01]  /*7250*/  IADD3 R164, R172, R170, RZ ;  /* 0x000000aaaca47210 */ /* 0x000fe20007ffe0ff */
[----:B------:R2:W-:Y:S01]  /*7260*/  STL.64 [R1+0x338], R32 ;  /* 0x0003382001007387 */ /* 0x0005e20000100a00 */
[----:B------:R-:W-:Y:S01]  /*7270*/  LOP3.LUT R164, R2, 0x20, RZ, 0x3c, !PT ;  /* 0x0000002002a47812 */ /* 0x000fe200078e3cff */
[----:B------:R-:W-:Y:S01]  /*7280*/  CS2R R112, SRZ ;  /* 0x0000000000707805 */ /* 0x000fe2000001ff00 */
[----:B------:R-:W-:Y:S01]  /*7290*/  LOP3.LUT R164, R196, 0x40, RZ, 0x3c, !PT ;  /* 0x00000040c4a47812 */ /* 0x000fe200078e3cff */
[----:B------:R3:W-:Y:S01]  /*72a0*/  STL.64 [R1+0x330], R36 ;  /* 0x0003302401007387 */ /* 0x0007e20000100a00 */
[----:B------:R-:W-:Y:S01]  /*72b0*/  LOP3.LUT P6, RZ, R198, 0x1, RZ, 0xc0, !PT ;  /* 0x00000001c6ff7812 */ /* 0x000fe200078cc0ff */
[----:B0-----:R-:W-:Y:S01]  /*72c0*/  CS2R R46, SRZ ;  /* 0x00000000002e7805 */ /* 0x001fe2000001ff00 */
[----:B------:R-:W-:Y:S01]  /*72d0*/  MOV R224, RZ ;  /* 0x000000ff00e07202 */ /* 0x000fe20000000f00 */
[----:B------:R-:W-:Y:S01]  /*72e0*/  CS2R R114, SRZ ;  /* 0x0000000000727805 */ /* 0x000fe2000001ff00 */
[-C--:B-1----:R-:W-:Y:S01]  /*72f0*/  LEA R34, P1, R43, R4.reuse, 0x1 ;  /* 0x000000042b227211 */ /* 0x082fe200078208ff */
[----:B------:R-:W-:Y:S01]  /*7300*/  CS2R R152, SRZ ;  /* 0x0000000000987805 */ /* 0x000fe2000001ff00 */
[----:B------:R-:W-:Y:S01]  /*7310*/  CS2R R154, SRZ ;  /* 0x00000000009a7805 */ /* 0x000fe2000001ff00 */
[----:B--2---:R-:W-:Y:S01]  /*7320*/  LEA R32, P2, R13, R4, 0x1 ;  /* 0x000000040d207211 */ /* 0x004fe200078408ff */
[----:B------:R-:W-:Y:S01]  /*7330*/  CS2R R240, SRZ ;  /* 0x0000000000f07805 */ /* 0x000fe2000001ff00 */
[-C--:B------:R-:W-:Y:S01]  /*7340*/  LEA.HI.X.SX32 R35, R43, R14.reuse, 0x1, P1 ;  /* 0x0000000e2b237211 */ /* 0x080fe200008f0eff */
[----:B------:R-:W-:Y:S01]  /*7350*/  CS2R R242, SRZ ;  /* 0x0000000000f27805 */ /* 0x000fe2000001ff00 */
[----:B------:R-:W-:Y:S01]  /*7360*/  LEA.HI.X.SX32 R33, R13, R14, 0x1, P2 ;  /* 0x0000000e0d217211 */ /* 0x000fe200010f0eff */
[C---:B------:R-:W-:Y:S01]  /*7370*/  IMAD R13, R16.reuse, 0x8, R11 ;  /* 0x00000008100d7824 */ /* 0x040fe200078e020b */
[C---:B---3--:R-:W-:Y:S01]  /*7380*/  LEA R36, P0, R5.reuse, R4, 0x1 ;  /* 0x0000000405247211 */ /* 0x048fe200078008ff */
[----:B------:R0:W-:Y:S01]  /*7390*/  STL.64 [R1+0x328], R34 ;  /* 0x0003282201007387 */ /* 0x0001e20000100a00 */
[----:B------:R-:W-:Y:S01]  /*73a0*/  CS2R R42, SRZ ;  /* 0x00000000002a7805 */ /* 0x000fe2000001ff00 */
[----:B------:R-:W-:Y:S01]  /*73b0*/  CS2R R116, SRZ ;  /* 0x0000000000747805 */ /* 0x000fe2000001ff00 */
[----:B------:R-:W-:Y:S01]  /*73c0*/  LEA.HI.X.SX32 R37, R5, R14, 0x1, P0 ;  /* 0x0000000e05257211 */ /* 0x000fe200000f0eff */
[----:B------:R1:W-:Y:S01]  /*73d0*/  STL.64 [R1+0x320], R32 ;  /* 0x0003202001007387 */ /* 0x0003e20000100a00 */
[C---:B------:R-:W-:Y:S01]  /*73e0*/  LEA R5, R16.reuse, R13, 0x4 ;  /* 0x0000000d10057211 */ /* 0x040fe200078e20ff */
[----:B------:R-:W-:Y:S01]  /*73f0*/  CS2R R118, SRZ ;  /* 0x0000000000767805 */ /* 0x000fe2000001ff00 */
[----:B------:R-:W-:Y:S01]  /*7400*/  CS2R R120, SRZ ;  /* 0x0000000000787805 */ /* 0x000fe2000001ff00 */
[----:B------:R2:W-:Y:S01]  /*7410*/  STL.64 [R1+0x318], R36 ;  /* 0x0003182401007387 */ /* 0x0005e20000100a00 */
[----:B------:R-:W-:Y:S01]  /*7420*/  CS2R R122, SRZ ;  /* 0x00000000007a7805 */ /* 0x000fe2000001ff00 */
[----:B------:R-:W-:Y:S01]  /*7430*/  CS2R R124, SRZ ;  /* 0x00000000007c7805 */ /* 0x000fe2000001ff00 */
[----:B------:R-:W-:Y:S01]  /*7440*/  CS2R R126, SRZ ;  /* 0x00000000007e7805 */ /* 0x000fe2000001ff00 */
[-C--:B0-----:R-:W-:Y:S01]  /*7450*/  LEA R34, P1, R15, R4.reuse, 0x1 ;  /* 0x000000040f227211 */ /* 0x081fe200078208ff */
[----:B------:R-:W-:Y:S01]  /*7460*/  CS2R R244, SRZ ;  /* 0x0000000000f47805 */ /* 0x000fe2000001ff00 */
[----:B------:R-:W-:Y:S01]  /*7470*/  CS2R R246, SRZ ;  /* 0x0000000000f67805 */ /* 0x000fe2000001ff00 */
[----:B------:R-:W-:Y:S01]  /*7480*/  CS2R R128, SRZ ;  /* 0x0000000000807805 */ /* 0x000fe2000001ff00 */
[----:B-1----:R-:W-:Y:S01]  /*7490*/  LEA R32, P2, R41, R4, 0x1 ;  /* 0x0000000429207211 */ /* 0x002fe200078408ff */
[----:B------:R-:W-:Y:S01]  /*74a0*/  CS2R R130, SRZ ;  /* 0x0000000000827805 */ /* 0x000fe2000001ff00 */
[-C--:B------:R-:W-:Y:S01]  /*74b0*/  LEA.HI.X.SX32 R35, R15, R14.reuse, 0x1, P1 ;  /* 0x0000000e0f237211 */ /* 0x080fe200008f0eff */
[C---:B------:R-:W-:Y:S01]  /*74c0*/  IMAD R15, R16.reuse, 0x8, R5 ;  /* 0x00000008100f7824 */ /* 0x040fe200078e0205 */
[----:B------:R-:W-:Y:S01]  /*74d0*/  LEA.HI.X.SX32 R33, R41, R14, 0x1, P2 ;  /* 0x0000000e29217211 */ /* 0x000fe200010f0eff */
[----:B------:R-:W-:Y:S01]  /*74e0*/  CS2R R248, SRZ ;  /* 0x0000000000f87805 */ /* 0x000fe2000001ff00 */
[C---:B--2---:R-:W-:Y:S01]  /*74f0*/  LEA R36, P0, R45.reuse, R4, 0x1 ;  /* 0x000000042d247211 */ /* 0x044fe200078008ff */
[----:B------:R0:W-:Y:S01]  /*7500*/  STL.64 [R1+0x310], R34 ;  /* 0x0003102201007387 */ /* 0x0001e20000100a00 */
[----:B------:R-:W-:Y:S01]  /*7510*/  CS2R R40, SRZ ;  /* 0x0000000000287805 */ /* 0x000fe2000001ff00 */
[----:B------:R-:W-:Y:S01]  /*7520*/  CS2R R250, SRZ ;  /* 0x0000000000fa7805 */ /* 0x000fe2000001ff00 */
[----:B------:R-:W-:Y:S01]  /*7530*/  LEA.HI.X.SX32 R37, R45, R14, 0x1, P0 ;  /* 0x0000000e2d257211 */ /* 0x000fe200000f0eff */
[----:B------:R1:W-:Y:S01]  /*7540*/  STL.64 [R1+0x300], R32 ;  /* 0x0003002001007387 */ /* 0x0003e20000100a00 */
[----:B------:R-:W-:Y:S01]  /*7550*/  CS2R R44, SRZ ;  /* 0x00000000002c7805 */ /* 0x000fe2000001ff00 */
        /* <DEDUP_REMOVED lines=18> */
[C---:B------:R-:W-:Y:S01]  /*7680*/  LEA R19, R16.reuse, R17, 0x3 ;  /* 0x0000001110137211 */ /* 0x040fe200078e18ff */
[----:B------:R-:W-:Y:S01]  /*7690*/  UMOV UR4, URZ ;  /* 0x0000003f00047c82 */ /* 0x000fe20008000000 */
[----:B------:R-:W-:Y:S01]  /*76a0*/  LEA.HI.X.SX32 R37, R21, R14, 0x1, P0 ;  /* 0x0000000e15257211 */ /* 0x000fe200000f0eff */
[----:B------:R1:W-:Y:S01]  /*76b0*/  STL.64 [R1+0x2e8], R32 ;  /* 0x0002e82001007387 */ /* 0x0003e20000100a00 */
[----:B------:R-:W-:Y:S01]  /*76c0*/  UMOV UR5, URZ ;  /* 0x0000003f00057c82 */ /* 0x000fe20008000000 */
[----:B------:R-:W-:-:S02]  /*76d0*/  IMAD R21, R16, 0x8, R19 ;  /* 0x0000000810157824 */ /* 0x000fc400078e0213 */
[----:B------:R2:W-:Y:S01]  /*76e0*/  STL.64 [R1+0x2e0], R36 ;  /* 0x0002e02401007387 */ /* 0x0005e20000100a00 */
[-C--:B0-----:R-:W-:Y:S02]  /*76f0*/  LEA R34, P1, R23, R4.reuse, 0x1 ;  /* 0x0000000417227211 */ /* 0x081fe400078208ff */
[----:B-1----:R-:W-:Y:S02]  /*7700*/  LEA R32, P2, R25, R4, 0x1 ;  /* 0x0000000419207211 */ /* 0x002fe400078408ff */
[-C--:B------:R-:W-:Y:S01]  /*7710*/  LEA.HI.X.SX32 R35, R23, R14.reuse, 0x1, P1 ;  /* 0x0000000e17237211 */ /* 0x080fe200008f0eff */
[C---:B------:R-:W-:Y:S01]  /*7720*/  IMAD R23, R16.reuse, 0x8, R21 ;  /* 0x0000000810177824 */ /* 0x040fe200078e0215 */
[----:B------:R-:W-:Y:S02]  /*7730*/  LEA.HI.X.SX32 R33, R25, R14, 0x1, P2 ;  /* 0x0000000e19217211 */ /* 0x000fe400010f0eff */
[----:B--2---:R-:W-:Y:S01]  /*7740*/  LEA R36, P0, R27, R4, 0x1 ;  /* 0x000000041b247211 */ /* 0x004fe200078008ff */
[----:B------:R0:W-:Y:S01]  /*7750*/  STL.64 [R1+0x2d8], R34 ;  /* 0x0002d82201007387 */ /* 0x0001e20000100a00 */
[----:B------:R-:W-:-:S02]  /*7760*/  LEA R25, R16, R23, 0x3 ;  /* 0x0000001710197211 */ /* 0x000fc400078e18ff */
[----:B------:R-:W-:Y:S01]  /*7770*/  LEA.HI.X.SX32 R37, R27, R14, 0x1, P0 ;  /* 0x0000000e1b257211 */ /* 0x000fe200000f0eff */
[----:B------:R1:W-:Y:S02]  /*7780*/  STL.64 [R1+0x2d0], R32 ;  /* 0x0002d02001007387 */ /* 0x0003e40000100a00 */
[----:B------:R-:W-:Y:S02]  /*7790*/  IMAD R27, R16, 0x10, R25 ;  /* 0x00000010101b7824 */ /* 0x000fe400078e0219 */
[----:B------:R2:W-:Y:S01]  /*77a0*/  STL.64 [R1+0x2c0], R36 ;  /* 0x0002c02401007387 */ /* 0x0005e20000100a00 */
[-C--:B0-----:R-:W-:Y:S02]  /*77b0*/  LEA R34, P1, R29, R4.reuse, 0x1 ;  /* 0x000000041d227211 */ /* 0x081fe400078208ff */
[----:B-1----:R-:W-:Y:S02]  /*77c0*/  LEA R32, P2, R31, R4, 0x1 ;  /* 0x000000041f207211 */ /* 0x002fe400078408ff */
[----:B------:R-:W-:-:S02]  /*77d0*/  LEA.HI.X.SX32 R35, R29, R14, 0x1, P1 ;  /* 0x0000000e1d237211 */ /* 0x000fc400008f0eff */
[----:B------:R-:W-:Y:S01]  /*77e0*/  LEA.HI.X.SX32 R33, R31, R14, 0x1, P2 ;  /* 0x0000000e1f217211 */ /* 0x000fe200010f0eff */
[----:B--2---:R-:W-:Y:S01]  /*77f0*/  CS2R R36, SRZ ;  /* 0x0000000000247805 */ /* 0x004fe2000001ff00 */
[C---:B------:R-:W-:Y:S01]  /*7800*/  LEA R28, P2, R11.reuse, R4, 0x1 ;  /* 0x000000040b1c7211 */ /* 0x040fe200078408ff */
[----:B------:R0:W-:Y:S03]  /*7810*/  STL.64 [R1+0x2b8], R34 ;  /* 0x0002b82201007387 */ /* 0x0001e60000100a00 */
[----:B------:R-:W-:Y:S01]  /*7820*/  LEA.HI.X.SX32 R29, R11, R14, 0x1, P2 ;  /* 0x0000000e0b1d7211 */ /* 0x000fe200010f0eff */
[----:B------:R1:W-:Y:S01]  /*7830*/  STL.64 [R1+0x2b0], R32 ;  /* 0x0002b02001007387 */ /* 0x0003e20000100a00 */
[-C--:B0-----:R-:W-:Y:S02]  /*7840*/  LEA R34, P0, R7, R4.reuse, 0x1 ;  /* 0x0000000407227211 */ /* 0x081fe400078008ff */
[----:B-1----:R-:W-:-:S02]  /*7850*/  LEA R32, P1, R9, R4, 0x1 ;  /* 0x0000000409207211 */ /* 0x002fc400078208ff */
[-C--:B------:R-:W-:Y:S01]  /*7860*/  LEA.HI.X.SX32 R35, R7, R14.reuse, 0x1, P0 ;  /* 0x0000000e07237211 */ /* 0x080fe200000f0eff */
[C---:B------:R-:W-:Y:S01]  /*7870*/  IMAD R7, R16.reuse, 0x8, R27 ;  /* 0x0000000810077824 */ /* 0x040fe200078e021b */
[----:B------:R-:W-:Y:S02]  /*7880*/  LEA.HI.X.SX32 R33, R9, R14, 0x1, P1 ;  /* 0x0000000e09217211 */ /* 0x000fe400008f0eff */
[C---:B------:R-:W-:Y:S01]  /*7890*/  LEA R30, P1, R5.reuse, R4, 0x1 ;  /* 0x00000004051e7211 */ /* 0x040fe200078208ff */
[----:B------:R0:W-:Y:S01]  /*78a0*/  STL.64 [R1+0x2a8], R34 ;  /* 0x0002a82201007387 */ /* 0x0001e20000100a00 */
[C---:B------:R-:W-:Y:S02]  /*78b0*/  LEA R9, R16.reuse, R7, 0x3 ;  /* 0x0000000710097211 */ /* 0x040fe400078e18ff */
[----:B------:R-:W-:Y:S01]  /*78c0*/  LEA.HI.X.SX32 R31, R5, R14, 0x1, P1 ;  /* 0x0000000e051f7211 */ /* 0x000fe200008f0eff */
[----:B------:R1:W-:Y:S02]  /*78d0*/  STL.64 [R1+0x2a0], R32 ;  /* 0x0002a02001007387 */ /* 0x0003e40000100a00 */
[----:B------:R-:W-:-:S02]  /*78e0*/  IMAD R5, R16, 0x8, R9 ;  /* 0x0000000810057824 */ /* 0x000fc400078e0209 */
[----:B------:R2:W-:Y:S02]  /*78f0*/  STL.64 [R1+0x298], R28 ;  /* 0x0002981c01007387 */ /* 0x0005e40000100a00 */
[----:B------:R-:W-:Y:S01]  /*7900*/  IMAD R11, R16, 0x8, R5 ;  /* 0x00000008100b7824 */ /* 0x000fe200078e0205 */
[----:B0-----:R-:W-:Y:S01]  /*7910*/  CS2R R34, SRZ ;  /* 0x0000000000227805 */ /* 0x001fe2000001ff00 */
[-C--:B-1----:R-:W-:Y:S02]  /*7920*/  LEA R32, P0, R13, R4.reuse, 0x1 ;  /* 0x000000040d207211 */ /* 0x082fe400078008ff */
[----:B--2---:R-:W-:Y:S02]  /*7930*/  LEA R28, P2, R15, R4, 0x1 ;  /* 0x000000040f1c7211 */ /* 0x004fe400078408ff */
[-C--:B------:R-:W-:Y:S02]  /*7940*/  LEA.HI.X.SX32 R33, R13, R14.reuse, 0x1, P0 ;  /* 0x0000000e0d217211 */ /* 0x080fe400000f0eff */
[----:B------:R-:W-:-:S02]  /*7950*/  LEA.HI.X.SX32 R29, R15, R14, 0x1, P2 ;  /* 0x0000000e0f1d7211 */ /* 0x000fc400010f0eff */
[C---:B------:R-:W-:Y:S01]  /*7960*/  LEA R12, P2, R21.reuse, R4, 0x1 ;  /* 0x00000004150c7211 */ /* 0x040fe200078408ff */
[----:B------:R0:W-:Y:S03]  /*7970*/  STL.64 [R1+0x290], R32 ;  /* 0x0002902001007387 */ /* 0x0001e60000100a00 */
[----:B------:R-:W-:Y:S01]  /*7980*/  LEA.HI.X.SX32 R13, R21, R14, 0x1, P2 ;  /* 0x0000000e150d7211 */ /* 0x000fe200010f0eff */
[----:B------:R1:W-:Y:S01]  /*7990*/  STL.64 [R1+0x280], R30 ;  /* 0x0002801e01007387 */ /* 0x0003e20000100a00 */
[----:B------:R-:W-:-:S03]  /*79a0*/  LEA R18, P2, R27, R4, 0x1 ;  /* 0x000000041b127211 */ /* 0x000fc600078408ff */
[----:B------:R2:W-:Y:S04]  /*79b0*/  STL.64 [R1+0x278], R28 ;  /* 0x0002781c01007387 */ /* 0x0005e80000100a00 */
[----:B------:R3:W-:Y:S01]  /*79c0*/  STL.64 [R1+0x260], R12 ;  /* 0x0002600c01007387 */ /* 0x0007e20000100a00 */
[----:B0-----:R-:W-:Y:S01]  /*79d0*/  CS2R R32, SRZ ;  /* 0x0000000000207805 */ /* 0x001fe2000001ff00 */
[-C--:B-1----:R-:W-:Y:S02]  /*79e0*/  LEA R30, P0, R17, R4.reuse, 0x1 ;  /* 0x00000004111e7211 */ /* 0x082fe400078008ff */
[----:B--2---:R-:W-:Y:S02]  /*79f0*/  LEA R28, P1, R19, R4, 0x1 ;  /* 0x00000004131c7211 */ /* 0x004fe400078208ff */
[----:B------:R-:W-:-:S02]  /*7a00*/  LEA.HI.X.SX32 R31, R17, R14, 0x1, P0 ;  /* 0x0000000e111f7211 */ /* 0x000fc400000f0eff */
[-C--:B------:R-:W-:Y:S02]  /*7a10*/  LEA.HI.X.SX32 R29, R19, R14.reuse, 0x1, P1 ;  /* 0x0000000e131d7211 */ /* 0x080fe400008f0eff */
[C---:B---3--:R-:W-:Y:S01]  /*7a20*/  LEA R13, R16.reuse, R11, 0x3 ;  /* 0x0000000b100d7211 */ /* 0x048fe200078e18ff */
[----:B------:R0:W-:Y:S01]  /*7a30*/  STL.64 [R1+0x270], R30 ;  /* 0x0002701e01007387 */ /* 0x0001e20000100a00 */
[----:B------:R-:W-:Y:S02]  /*7a40*/  LEA.HI.X.SX32 R19, R27, R14, 0x1, P2 ;  /* 0x0000000e1b137211 */ /* 0x000fe400010f0eff */
[C---:B------:R-:W-:Y:S01]  /*7a50*/  LEA R20, P2, R5.reuse, R4, 0x1 ;  /* 0x0000000405147211 */ /* 0x040fe200078408ff */
[----:B------:R1:W-:Y:S01]  /*7a60*/  STL.64 [R1+0x268], R28 ;  /* 0x0002681c01007387 */ /* 0x0003e20000100a00 */
[----:B------:R-:W-:Y:S01]  /*7a70*/  IMAD R15, R16, 0x8, R13 ;  /* 0x00000008100f7824 */ /* 0x000fe200078e020d */
[----:B------:R-:W-:Y:S01]  /*7a80*/  CS2R R26, SRZ ;  /* 0x00000000001a7805 */ /* 0x000fe2000001ff00 */
[----:B------:R-:W-:-:S02]  /*7a90*/  LEA.HI.X.SX32 R21, R5, R14, 0x1, P2 ;  /* 0x0000000e05157211 */ /* 0x000fc400010f0eff */
[----:B------:R-:W-:Y:S01]  /*7aa0*/  IMAD R17, R16, 0x10, R15 ;  /* 0x0000001010117824 */ /* 0x000fe200078e020f */
[-C--:B------:R-:W-:Y:S02]  /*7ab0*/  LEA R8, P2, R15, R4.reuse, 0x1 ;  /* 0x000000040f087211 */ /* 0x080fe400078408ff */
[-C--:B0-----:R-:W-:Y:S02]  /*7ac0*/  LEA R30, P0, R23, R4.reuse, 0x1 ;  /* 0x00000004171e7211 */ /* 0x081fe400078008ff */
[----:B-1----:R-:W-:Y:S02]  /*7ad0*/  LEA R28, P1, R25, R4, 0x1 ;  /* 0x00000004191c7211 */ /* 0x002fe400078208ff */
[-C--:B------:R-:W-:Y:S02]  /*7ae0*/  LEA.HI.X.SX32 R31, R23, R14.reuse, 0x1, P0 ;  /* 0x0000000e171f7211 */ /* 0x080fe400000f0eff */
[----:B------:R-:W-:Y:S02]  /*7af0*/  LEA.HI.X.SX32 R29, R25, R14, 0x1, P1 ;  /* 0x0000000e191d7211 */ /* 0x000fe400008f0eff */
[-C--:B------:R-:W-:Y:S01]  /*7b00*/  LEA R24, P0, R7, R4.reuse, 0x1 ;  /* 0x0000000407187211 */ /* 0x080fe200078008ff */
[----:B------:R0:W-:Y:S01]  /*7b10*/  STL.64 [R1+0x258], R30 ;  /* 0x0002581e01007387 */ /* 0x0001e20000100a00 */
[----:B------:R-:W-:-:S02]  /*7b20*/  LEA R22, P1, R9, R4, 0x1 ;  /* 0x0000000409167211 */ /* 0x000fc400078208ff */
[-C--:B------:R-:W-:Y:S01]  /*7b30*/  LEA.HI.X.SX32 R25, R7, R14.reuse, 0x1, P0 ;  /* 0x0000000e07197211 */ /* 0x080fe200000f0eff */
[----:B------:R1:W-:Y:S01]  /*7b40*/  STL.64 [R1+0x250], R28 ;  /* 0x0002501c01007387 */ /* 0x0003e20000100a00 */
[-C--:B------:R-:W-:Y:S02]  /*7b50*/  LEA.HI.X.SX32 R23, R9, R14.reuse, 0x1, P1 ;  /* 0x0000000e09177211 */ /* 0x080fe400008f0eff */
[----:B------:R-:W-:Y:S01]  /*7b60*/  LEA.HI.X.SX32 R9, R15, R14, 0x1, P2 ;  /* 0x0000000e0f097211 */ /* 0x000fe200010f0eff */
[----:B------:R2:W-:Y:S04]  /*7b70*/  STL.64 [R1+0x240], R18 ;  /* 0x0002401201007387 */ /* 0x0005e80000100a00 */
[----:B------:R3:W-:Y:S01]  /*7b80*/  STL.64 [R1+0x238], R24 ;  /* 0x0002381801007387 */ /* 0x0007e20000100a00 */
[----:B0-----:R-:W-:-:S03]  /*7b90*/  CS2R R30, SRZ ;  /* 0x00000000001e7805 */ /* 0x001fc6000001ff00 */
[----:B------:R0:W-:Y:S01]  /*7ba0*/  STL.64 [R1+0x230], R22 ;  /* 0x0002301601007387 */ /* 0x0001e20000100a00 */
[----:B-1----:R-:W-:Y:S01]  /*7bb0*/  CS2R R28, SRZ ;  /* 0x00000000001c7805 */ /* 0x002fe2000001ff00 */
[C---:B--2---:R-:W-:Y:S02]  /*7bc0*/  LEA R19, R16.reuse, R17, 0x3 ;  /* 0x0000001110137211 */ /* 0x044fe400078e18ff */
[----:B------:R1:W-:Y:S01]  /*7bd0*/  STL.64 [R1+0x228], R20 ;  /* 0x0002281401007387 */ /* 0x0003e20000100a00 */
[----:B---3--:R-:W-:Y:S02]  /*7be0*/  CS2R R24, SRZ ;  /* 0x0000000000187805 */ /* 0x008fe4000001ff00 */
[C---:B------:R-:W-:Y:S01]  /*7bf0*/  IMAD R5, R16.reuse, 0x8, R19 ;  /* 0x0000000810057824 */ /* 0x040fe200078e0213 */
[----:B------:R2:W-:Y:S01]  /*7c00*/  STL.64 [R1+0x210], R8 ;  /* 0x0002100801007387 */ /* 0x0005e20000100a00 */
[-C--:B0-----:R-:W-:Y:S02]  /*7c10*/  LEA R22, P0, R11, R4.reuse, 0x1 ;  /* 0x000000040b167211 */ /* 0x081fe400078008ff */
[----:B------:R-:W-:Y:S01]  /*7c20*/  IMAD R7, R16, 0x8, R5 ;  /* 0x0000000810077824 */ /* 0x000fe200078e0205 */
[----:B------:R-:W-:-:S02]  /*7c30*/  LEA R12, P2, R5, R4, 0x1 ;  /* 0x00000004050c7211 */ /* 0x000fc400078408ff */
[----:B------:R-:W-:Y:S02]  /*7c40*/  LEA.HI.X.SX32 R23, R11, R14, 0x1, P0 ;  /* 0x0000000e0b177211 */ /* 0x000fe400000f0eff */
[----:B-1----:R-:W-:-:S03]  /*7c50*/  LEA R20, P1, R13, R4, 0x1 ;  /* 0x000000040d147211 */ /* 0x002fc600078208ff */
[----:B------:R0:W-:Y:S01]  /*7c60*/  STL.64 [R1+0x220], R22 ;  /* 0x0002201601007387 */ /* 0x0001e20000100a00 */
[-C--:B------:R-:W-:Y:S02]  /*7c70*/  LEA.HI.X.SX32 R21, R13, R14.reuse, 0x1, P1 ;  /* 0x0000000e0d157211 */ /* 0x080fe400008f0eff */
[C---:B--2---:R-:W-:Y:S02]  /*7c80*/  LEA R9, R16.reuse, R7, 0x3 ;  /* 0x0000000710097211 */ /* 0x044fe400078e18ff */
[----:B------:R-:W-:Y:S01]  /*7c90*/  LEA.HI.X.SX32 R13, R5, R14, 0x1, P2 ;  /* 0x0000000e050d7211 */ /* 0x000fe200010f0eff */
[----:B------:R1:W-:Y:S02]  /*7ca0*/  STL.64 [R1+0x218], R20 ;  /* 0x0002181401007387 */ /* 0x0003e40000100a00 */
[----:B------:R-:W-:Y:S01]  /*7cb0*/  IMAD R11, R16, 0x8, R9 ;  /* 0x00000008100b7824 */ /* 0x000fe200078e0209 */
[----:B0-----:R-:W-:-:S03]  /*7cc0*/  LEA R22, P0, R17, R4, 0x1 ;  /* 0x0000000411167211 */ /* 0x001fc600078008ff */
[----:B------:R-:W-:Y:S01]  /*7cd0*/  IMAD R5, R16, 0x8, R11 ;  /* 0x0000000810057824 */ /* 0x000fe200078e020b */
[----:B------:R-:W-:Y:S02]  /*7ce0*/  LEA R18, P2, R11, R4, 0x1 ;  /* 0x000000040b127211 */ /* 0x000fe400078408ff */
[----:B------:R-:W-:Y:S02]  /*7cf0*/  LEA.HI.X.SX32 R23, R17, R14, 0x1, P0 ;  /* 0x0000000e11177211 */ /* 0x000fe400000f0eff */
[C---:B-1----:R-:W-:Y:S01]  /*7d00*/  LEA R20, P1, R19.reuse, R4, 0x1 ;  /* 0x0000000413147211 */ /* 0x042fe200078208ff */
[----:B------:R-:W-:Y:S02]  /*7d10*/  CS2R R16, SRZ ;  /* 0x0000000000107805 */ /* 0x000fe4000001ff00 */
[----:B------:R0:W-:Y:S01]  /*7d20*/  STL.64 [R1+0x200], R22 ;  /* 0x0002001601007387 */ /* 0x0001e20000100a00 */
[-C--:B------:R-:W-:Y:S02]  /*7d30*/  LEA.HI.X.SX32 R21, R19, R14.reuse, 0x1, P1 ;  /* 0x0000000e13157211 */ /* 0x080fe400008f0eff */
[----:B------:R-:W-:-:S02]  /*7d40*/  LEA.HI.X.SX32 R19, R11, R14, 0x1, P2 ;  /* 0x0000000e0b137211 */ /* 0x000fc400010f0eff */
[----:B------:R-:W-:Y:S01]  /*7d50*/  CS2R R10, SRZ ;  /* 0x00000000000a7805 */ /* 0x000fe2000001ff00 */
[----:B------:R1:W-:Y:S04]  /*7d60*/  STL.64 [R1+0x1f8], R20 ;  /* 0x0001f81401007387 */ /* 0x0003e80000100a00 */
[----:B------:R2:W-:Y:S01]  /*7d70*/  STL.64 [R1+0x1f0], R12 ;  /* 0x0001f00c01007387 */ /* 0x0005e20000100a00 */
[----:B0-----:R-:W-:-:S04]  /*7d80*/  LEA R22, P0, R7, R4, 0x1 ;  /* 0x0000000407167211 */ /* 0x001fc800078008ff */
[----:B------:R-:W-:Y:S02]  /*7d90*/  LEA.HI.X.SX32 R23, R7, R14, 0x1, P0 ;  /* 0x0000000e07177211 */ /* 0x000fe400000f0eff */
[-C--:B-1----:R-:W-:Y:S02]  /*7da0*/  LEA R20, P1, R9, R4.reuse, 0x1 ;  /* 0x0000000409147211 */ /* 0x082fe400078208ff */
[----:B------:R-:W-:Y:S01]  /*7db0*/  ISETP.NE.U32.AND P0, PT, R3, RZ, PT ;  /* 0x000000ff0300720c */ /* 0x000fe20003f05070 */
[----:B------:R0:W-:Y:S01]  /*7dc0*/  STL.64 [R1+0x1e8], R22 ;  /* 0x0001e81601007387 */ /* 0x0001e20000100a00 */
[----:B--2---:R-:W-:Y:S01]  /*7dd0*/  LEA R12, P3, R5, R4, 0x1 ;  /* 0x00000004050c7211 */ /* 0x004fe200078608ff */
[----:B------:R-:W-:Y:S01]  /*7de0*/  IMAD.MOV.U32 R4, RZ, RZ, -0x800000 ;  /* 0xff800000ff047424 */ /* 0x000fe200078e00ff */
[-C--:B------:R-:W-:Y:S02]  /*7df0*/  LEA.HI.X.SX32 R21, R9, R14.reuse, 0x1, P1 ;  /* 0x0000000e09157211 */ /* 0x080fe400008f0eff */
[----:B------:R-:W-:Y:S01]  /*7e00*/  LEA.HI.X.SX32 R13, R5, R14, 0x1, P3 ;  /* 0x0000000e050d7211 */ /* 0x000fe200018f0eff */
[----:B------:R-:W-:Y:S01]  /*7e10*/  IMAD.MOV.U32 R5, RZ, RZ, -0x800000 ;  /* 0xff800000ff057424 */ /* 0x000fe200078e00ff */
[----:B------:R-:W-:Y:S01]  /*7e20*/  LEA.HI R3, R173, R183, RZ, 0x1e ;  /* 0x000000b7ad037211 */ /* 0x000fe200078ff0ff */
[----:B------:R-:W-:Y:S01]  /*7e30*/  IMAD.MOV.U32 R3, RZ, RZ, 0x3f800000 ;  /* 0x3f800000ff037424 */ /* 0x000fe200078e00ff */
[----:B------:R1:W-:Y:S01]  /*7e40*/  STL.64 [R1+0x1e0], R20 ;  /* 0x0001e01401007387 */ /* 0x0003e20000100a00 */
[----:B------:R-:W-:Y:S01]  /*7e50*/  ISETP.LT.U32.AND P0, PT, R176, 0x40, !P0 ;  /* 0x00000040b000780c */ /* 0x000fe20004701070 */
[C---:B------:R-:W-:Y:S01]  /*7e60*/  IMAD.IADD R176, R183.reuse, 0x1, R169 ;  /* 0x00000001b7b07824 */ /* 0x040fe200078e02a9 */
[----:B0-----:R-:W-:Y:S01]  /*7e70*/  CS2R R22, SRZ ;  /* 0x0000000000167805 */ /* 0x001fe2000001ff00 */
[----:B------:R0:W-:Y:S01]  /*7e80*/  STL.64 [R1+0x1d8], R18 ;  /* 0x0001d81201007387 */ /* 0x0001e20000100a00 */
[----:B------:R-:W-:Y:S01]  /*7e90*/  IMAD.IADD R176, R183, 0x1, R166 ;  /* 0x00000001b7b07824 */ /* 0x000fe200078e02a6 */
[----:B------:R-:W-:Y:S01]  /*7ea0*/  CS2R R14, SRZ ;  /* 0x00000000000e7805 */ /* 0x000fe2000001ff00 */
[----:B------:R-:W-:Y:S01]  /*7eb0*/  IMAD.SHL.U32 R166, R166, 0x8, RZ ;  /* 0x00000008a6a67824 */ /* 0x000fe200078e00ff */
[----:B------:R2:W-:Y:S01]  /*7ec0*/  STL.64 [R1+0x1d0], R12 ;  /* 0x0001d00c01007387 */ /* 0x0005e20000100a00 */
[----:B------:R-:W-:Y:S01]  /*7ed0*/  IMAD.SHL.U32 R169, R169, 0x8, RZ ;  /* 0x00000008a9a97824 */ /* 0x000fe200078e00ff */
[----:B------:R-:W-:Y:S01]  /*7ee0*/  CS2R R8, SRZ ;  /* 0x0000000000087805 */ /* 0x000fe2000001ff00 */
[C---:B------:R-:W-:Y:S01]  /*7ef0*/  IMAD.IADD R165, R172.reuse, 0x1, R166 ;  /* 0x00000001aca57824 */ /* 0x040fe200078e02a6 */
[----:B------:R-:W-:Y:S01]  /*7f00*/  STL [R1+0x1c4], R3 ;  /* 0x0001c40301007387 */ /* 0x000fe20000100800 */
[----:B------:R-:W-:Y:S01]  /*7f10*/  IMAD.MOV.U32 R173, RZ, RZ, c[0x0][0x1a4] ;  /* 0x00006900ffad7624 */ /* 0x000fe200078e00ff */
[----:B-1----:R-:W-:Y:S01]  /*7f20*/  CS2R R20, SRZ ;  /* 0x0000000000147805 */ /* 0x002fe2000001ff00 */
[C---:B------:R-:W-:Y:S01]  /*7f30*/  IMAD.IADD R165, R172.reuse, 0x1, R169 ;  /* 0x00000001aca57824 */ /* 0x040fe200078e02a9 */
[----:B------:R-:W-:Y:S01]  /*7f40*/  STL [R1+0x160], R4 ;  /* 0x0001600401007387 */ /* 0x000fe20000100800 */
[----:B------:R-:W-:Y:S01]  /*7f50*/  LOP3.LUT R165, R171, 0x10, R198, 0x78, !PT ;  /* 0x00000010aba57812 */ /* 0x000fe200078e78c6 */
[----:B------:R-:W-:Y:S01]  /*7f60*/  IMAD.IADD R166, R172, 0x1, R168 ;  /* 0x00000001aca67824 */ /* 0x000fe200078e02a8 */
[----:B------:R-:W-:Y:S01]  /*7f70*/  SHF.L.U32 R174, R173, 0x1, RZ ;  /* 0x00000001adae7819 */ /* 0x000fe200000006ff */
[----:B------:R-:W-:Y:S01]  /*7f80*/  STL [R1+0x188], R5 ;  /* 0x0001880501007387 */ /* 0x000fe20000100800 */
[----:B------:R-:W-:Y:S01]  /*7f90*/  IMAD.IADD R166, R197, 0x1, R172 ;  /* 0x00000001c5a67824 */ /* 0x000fe200078e02ac */
[----:B------:R-:W-:Y:S01]  /*7fa0*/  LOP3.LUT R166, R2, 0x40, RZ, 0x3c, !PT ;  /* 0x0000004002a67812 */ /* 0x000fe200078e3cff */
[C---:B------:R-:W-:Y:S01]  /*7fb0*/  IMAD.WIDE R168, R173.reuse, 0x2, R194 ;  /* 0x00000002ada87825 */ /* 0x040fe200078e02c2 */
[----:B------:R-:W-:Y:S01]  /*7fc0*/  STL [R1+0x18c], R4 ;  /* 0x00018c0401007387 */ /* 0x000fe20000100800 */
[----:B0-----:R-:W-:Y:S01]  /*7fd0*/  CS2R R18, SRZ ;  /* 0x0000000000127805 */ /* 0x001fe2000001ff00 */
[----:B--2---:R-:W-:Y:S01]  /*7fe0*/  CS2R R12, SRZ ;  /* 0x00000000000c7805 */ /* 0x004fe2000001ff00 */
[C---:B------:R-:W-:Y:S01]  /*7ff0*/  IMAD.WIDE R166, R173.reuse, 0x2, R192 ;  /* 0x00000002ada67825 */ /* 0x040fe200078e02c0 */
[----:B------:R-:W-:Y:S03]  /*8000*/  STL [R1+0x194], R6 ;  /* 0x0001940601007387 */ /* 0x000fe60000100800 */
[C---:B------:R-:W-:Y:S01]  /*8010*/  IMAD R175, R173.reuse, 0x3, RZ ;  /* 0x00000003adaf7824 */ /* 0x040fe200078e02ff */
[----:B------:R-:W-:Y:S01]  /*8020*/  STL [R1+0x198], R5 ;  /* 0x0001980501007387 */ /* 0x000fe20000100800 */
[----:B------:R-:W-:-:S02]  /*8030*/  IMAD.SHL.U32 R176, R173, 0x4, RZ ;  /* 0x00000004adb07824 */ /* 0x000fc400078e00ff */
[C---:B------:R-:W-:Y:S01]  /*8040*/  IMAD R177, R173.reuse, 0x5, RZ ;  /* 0x00000005adb17824 */ /* 0x040fe200078e02ff */
[----:B------:R0:W-:Y:S01]  /*8050*/  STL [R1+0x19c], R4 ;  /* 0x00019c0401007387 */ /* 0x0001e20000100800 */
[C---:B------:R-:W-:Y:S02]  /*8060*/  IMAD R178, R173.reuse, 0x6, RZ ;  /* 0x00000006adb27824 */ /* 0x040fe400078e02ff */
[C---:B------:R-:W-:Y:S01]  /*8070*/  IMAD R179, R173.reuse, 0x7, RZ ;  /* 0x00000007adb37824 */ /* 0x040fe200078e02ff */
[----:B------:R1:W-:Y:S01]  /*8080*/  STL [R1+0x1a0], R6 ;  /* 0x0001a00601007387 */ /* 0x0003e20000100800 */
[C---:B------:R-:W-:Y:S02]  /*8090*/  IMAD.SHL.U32 R180, R173.reuse, 0x8, RZ ;  /* 0x00000008adb47824 */ /* 0x040fe400078e00ff */
[C---:B------:R-:W-:Y:S01]  /*80a0*/  IMAD R181, R173.reuse, 0x9, RZ ;  /* 0x00000009adb57824 */ /* 0x040fe200078e02ff */
[----:B------:R2:W-:Y:S01]  /*80b0*/  STL [R1+0x1a4], R5 ;  /* 0x0001a40501007387 */ /* 0x0005e20000100800 */
[----:B------:R-:W-:-:S02]  /*80c0*/  IMAD R182, R173, 0xa, RZ ;  /* 0x0000000aadb67824 */ /* 0x000fc400078e02ff */
[----:B0-----:R-:W-:Y:S02]  /*80d0*/  IMAD.MOV.U32 R4, RZ, RZ, 0x3f800000 ;  /* 0x3f800000ff047424 */ /* 0x001fe400078e00ff */
[C---:B------:R-:W-:Y:S02]  /*80e0*/  IMAD R183, R173.reuse, 0xb, RZ ;  /* 0x0000000badb77824 */ /* 0x040fe400078e02ff */
[----:B-1----:R-:W-:Y:S01]  /*80f0*/  IMAD.MOV.U32 R6, RZ, RZ, 0x3f800000 ;  /* 0x3f800000ff067424 */ /* 0x002fe200078e00ff */
[----:B------:R-:W-:Y:S01]  /*8100*/  STL [R1+0x1c0], R4 ;  /* 0x0001c00401007387 */ /* 0x000fe20000100800 */
[C---:B------:R-:W-:Y:S01]  /*8110*/  IMAD R184, R173.reuse, 0xc, RZ ;  /* 0x0000000cadb87824 */ /* 0x040fe200078e02ff */
[----:B--2---:R-:W-:Y:S01]  /*8120*/  MOV R5, 0x3f800000 ;  /* 0x3f80000000057802 */ /* 0x004fe20000000f00 */
[C---:B------:R-:W-:Y:S01]  /*8130*/  IMAD R185, R173.reuse, 0xd, RZ ;  /* 0x0000000dadb97824 */ /* 0x040fe200078e02ff */
[----:B------:R-:W-:Y:S01]  /*8140*/  STL [R1+0x1bc], R6 ;  /* 0x0001bc0601007387 */ /* 0x000fe20000100800 */
[----:B------:R-:W-:-:S02]  /*8150*/  IMAD R186, R173, 0xe, RZ ;  /* 0x0000000eadba7824 */ /* 0x000fc400078e02ff */
[----:B------:R-:W-:Y:S01]  /*8160*/  IMAD R187, R173, 0xf, RZ ;  /* 0x0000000fadbb7824 */ /* 0x000fe200078e02ff */
[----:B------:R-:W-:Y:S01]  /*8170*/  STL [R1+0x1b8], R5 ;  /* 0x0001b80501007387 */ /* 0x000fe20000100800 */
[----:B------:R-:W-:-:S03]  /*8180*/  IMAD.MOV.U32 R3, RZ, RZ, RZ ;  /* 0x000000ffff037224 */ /* 0x000fc600078e00ff */
[----:B------:R-:W-:Y:S04]  /*8190*/  STL [R1+0x1b4], R4 ;  /* 0x0001b40401007387 */ /* 0x000fe80000100800 */
[----:B------:R0:W-:Y:S04]  /*81a0*/  STL [R1+0x1b0], R6 ;  /* 0x0001b00601007387 */ /* 0x0001e80000100800 */
[----:B------:R-:W-:Y:S04]  /*81b0*/  STL [R1+0x1ac], R5 ;  /* 0x0001ac0501007387 */ /* 0x000fe80000100800 */
[----:B------:R1:W-:Y:S01]  /*81c0*/  STL [R1+0x1a8], R4 ;  /* 0x0001a80401007387 */ /* 0x0003e20000100800 */
[----:B0-----:R-:W-:-:S03]  /*81d0*/  CS2R R6, SRZ ;  /* 0x0000000000067805 */ /* 0x001fc6000001ff00 */
[----:B------:R-:W-:Y:S04]  /*81e0*/  STL [R1+0xf0], RZ ;  /* 0x0000f0ff01007387 */ /* 0x000fe80000100800 */
[----:B------:R-:W-:Y:S01]  /*81f0*/  STL [R1+0xf4], RZ ;  /* 0x0000f4ff01007387 */ /* 0x000fe20000100800 */
[----:B-1----:R-:W-:-:S03]  /*8200*/  CS2R R4, SRZ ;  /* 0x0000000000047805 */ /* 0x002fc6000001ff00 */
[----:B------:R-:W-:Y:S04]  /*8210*/  STL [R1+0xf8], RZ ;  /* 0x0000f8ff01007387 */ /* 0x000fe80000100800 */
        /* <DEDUP_REMOVED lines=41> */
[----:B------:R-:W-:Y:S04]  /*84b0*/  STL [R1], RZ ;  /* 0x000000ff01007387 */ /* 0x000fe80000100800 */
        /* <DEDUP_REMOVED lines=15> */
[----:B------:R0:W-:Y:S04]  /*85b0*/  STL [R1+0x190], R165 ;  /* 0x000190a501007387 */ /* 0x0001e80000100800 */
[----:B------:R1:W-:Y:S04]  /*85c0*/  STL [R1+0x3fc], R164 ;  /* 0x0003fca401007387 */ /* 0x0003e80000100800 */
[----:B------:R2:W-:Y:S01]  /*85d0*/  STL.64 [R1+0x620], R168 ;  /* 0x000620a801007387 */ /* 0x0005e20000100a00 */
[----:B0-----:R-:W-:-:S03]  /*85e0*/  LOP3.LUT R165, R2, 0x60, RZ, 0x3c, !PT ;  /* 0x0000006002a57812 */ /* 0x001fc600078e3cff */
[----:B------:R0:W-:Y:S01]  /*85f0*/  STL.64 [R1+0x618], R166 ;  /* 0x000618a601007387 */ /* 0x0001e20000100a00 */
[----:B-1----:R-:W-:-:S05]  /*8600*/  IMAD.WIDE R164, R174, 0x2, R194 ;  /* 0x00000002aea47825 */ /* 0x002fca00078e02c2 */
[----:B------:R1:W-:Y:S01]  /*8610*/  STL.64 [R1+0x5d8], R164 ;  /* 0x0005d8a401007387 */ /* 0x0003e20000100a00 */
[----:B--2---:R-:W-:-:S04]  /*8620*/  IMAD.WIDE R168, R174, 0x2, R192 ;  /* 0x00000002aea87825 */ /* 0x004fc800078e02c0 */
[C---:B0-----:R-:W-:Y:S01]  /*8630*/  IMAD.WIDE R166, R175.reuse, 0x2, R194 ;  /* 0x00000002afa67825 */ /* 0x041fe200078e02c2 */
[----:B------:R0:W-:Y:S04]  /*8640*/  STL.64 [R1+0x5d0], R168 ;  /* 0x0005d0a801007387 */ /* 0x0001e80000100a00 */
[----:B------:R2:W-:Y:S01]  /*8650*/  STL.64 [R1+0x5b8], R166 ;  /* 0x0005b8a601007387 */ /* 0x0005e20000100a00 */
[----:B-1----:R-:W-:-:S05]  /*8660*/  IMAD.WIDE R164, R175, 0x2, R192 ;  /* 0x00000002afa47825 */ /* 0x002fca00078e02c0 */
[----:B------:R1:W-:Y:S01]  /*8670*/  STL.64 [R1+0x5b0], R164 ;  /* 0x0005b0a401007387 */ /* 0x0003e20000100a00 */
[----:B0-----:R-:W-:-:S04]  /*8680*/  IMAD.WIDE R168, R176, 0x2, R194 ;  /* 0x00000002b0a87825 */ /* 0x001fc800078e02c2 */
[----:B--2---:R-:W-:Y:S01]  /*8690*/  IMAD.WIDE R166, R176, 0x2, R192 ;  /* 0x00000002b0a67825 */ /* 0x004fe200078e02c0 */
[----:B------:R0:W-:Y:S04]  /*86a0*/  STL.64 [R1+0x598], R168 ;  /* 0x000598a801007387 */ /* 0x0001e80000100a00 */
[----:B------:R2:W-:Y:S01]  /*86b0*/  STL.64 [R1+0x590], R166 ;  /* 0x000590a601007387 */ /* 0x0005e20000100a00 */
[----:B-1----:R-:W-:-:S05]  /*86c0*/  IMAD.WIDE R164, R177, 0x2, R194 ;  /* 0x00000002b1a47825 */ /* 0x002fca00078e02c2 */
[----:B------:R1:W-:Y:S01]  /*86d0*/  STL.64 [R1+0x578], R164 ;  /* 0x000578a401007387 */ /* 0x0003e20000100a00 */
[----:B0-----:R-:W-:-:S04]  /*86e0*/  IMAD.WIDE R168, R177, 0x2, R192 ;  /* 0x00000002b1a87825 */ /* 0x001fc800078e02c0 */
[C---:B--2---:R-:W-:Y:S01]  /*86f0*/  IMAD.WIDE R166, R178.reuse, 0x2, R194 ;  /* 0x00000002b2a67825 */ /* 0x044fe200078e02c2 */
        /* <DEDUP_REMOVED lines=23> */
[--C-:B--2---:R-:W-:Y:S01]  /*8870*/  IMAD.WIDE R166, R175, 0x2, R190.reuse ;  /* 0x00000002afa67825 */ /* 0x104fe200078e02be */
        /* <DEDUP_REMOVED lines=75> */
[----:B------:R0:W-:Y:S02]  /*8d30*/  STL.64 [R1+0x420], R164 ;  /* 0x000420a401007387 */ /* 0x0001e40000100a00 */
.L_x_1:
[----:B0-----:R-:W2:Y:S04]  /*8d40*/  LDL.64 R164, [R1+0x180] ;  /* 0x0001800001a47983 */ /* 0x001ea80000100a00 */
[----:B------:R-:W3:Y:S04]  /*8d50*/  LDL.64 R166, [R1+0x178] ;  /* 0x0001780001a67983 */ /* 0x000ee80000100a00 */
        /* <DEDUP_REMOVED lines=8> */
[----:B------:R-:W-:Y:S04]  /*8de0*/  STL [R1+0x708], R152 ;  /* 0x0007089801007387 */ /* 0x000fe80000100800 */
        /* <DEDUP_REMOVED lines=38> */
[----:B------:R0:W-:Y:S04]  /*9050*/  STL [R1+0x66c], R139 ;  /* 0x00066c8b01007387 */ /* 0x0001e80000100800 */
        /* <DEDUP_REMOVED lines=12> */
[----:B0-----:R-:W4:Y:S04]  /*9120*/  LDL.64 R138, [R1+0x5c0] ;  /* 0x0005c000018a7983 */ /* 0x001f280000100a00 */
[----:B------:R-:W4:Y:S04]  /*9130*/  LDL.64 R136, [R1+0x5b8] ;  /* 0x0005b80001887983 */ /* 0x000f280000100a00 */
[----:B------:R-:W4:Y:S04]  /*9140*/  LDL.64 R134, [R1+0x5b0] ;  /* 0x0005b00001867983 */ /* 0x000f280000100a00 */
[----:B------:R-:W4:Y:S04]  /*9150*/  LDL.64 R116, [R1+0x5a8] ;  /* 0x0005a80001747983 */ /* 0x000f280000100a00 */
[----:B------:R-:W4:Y:S04]  /*9160*/  LDL.64 R132, [R1+0x590] ;  /* 0x0005900001847983 */ /* 0x000f280000100a00 */
[----:B------:R-:W4:Y:S04]  /*9170*/  LDL.64 R130, [R1+0x588] ;  /* 0x0005880001827983 */ /* 0x000f280000100a00 */
[----:B-1----:R-:W4:Y:S04]  /*9180*/  LDL.64 R150, [R1+0x5c8] ;  /* 0x0005c80001967983 */ /* 0x002f280000100a00 */
[----:B------:R-:W4:Y:S04]  /*9190*/  LDL.64 R148, [R1+0x5a0] ;  /* 0x0005a00001947983 */ /* 0x000f280000100a00 */
[----:B------:R-:W4:Y:S04]  /*91a0*/  LDL.64 R144, [R1+0x598] ;  /* 0x0005980001907983 */ /* 0x000f280000100a00 */
[----:B------:R-:W4:Y:S04]  /*91b0*/  LDL.64 R142, [R1+0x578] ;  /* 0x00057800018e7983 */ /* 0x000f280000100a00 */
[----:B------:R-:W4:Y:S04]  /*91c0*/  LDL.64 R140, [R1+0x570] ;  /* 0x00057000018c7983 */ /* 0x000f280000100a00 */
[----:B------:R-:W4:Y:S04]  /*91d0*/  LDL.64 R146, [R1+0x580] ;  /* 0x0005800001927983 */ /* 0x000f280000100a00 */
[----:B------:R-:W4:Y:S01]  /*91e0*/  LDL.64 R152, [R1+0x520] ;  /* 0x0005200001987983 */ /* 0x000f220000100a00 */
[----:B--2---:R-:W-:-:S03]  /*91f0*/  IMAD.WIDE R164, R224, 0x2, R164 ;  /* 0x00000002e0a47825 */ /* 0x004fc600078e02a4 */
[----:B------:R-:W2:Y:S01]  /*9200*/  LDL.64 R154, [R1+0x528] ;  /* 0x00052800019a7983 */ /* 0x000ea20000100a00 */
[----:B---3--:R-:W-:-:S03]  /*9210*/  IMAD.WIDE R166, R224, 0x2, R166 ;  /* 0x00000002e0a67825 */ /* 0x008fc600078e02a6 */
[----:B------:R0:W3:Y:S01]  /*9220*/  LDG.E.U16 R129, [R164.64] ;  /* 0x00000006a4817981 */ /* 0x0000e2000c1e1500 */
[----:B------:R-:W-:-:S03]  /*9230*/  IMAD.WIDE R168, R224, 0x2, R168 ;  /* 0x00000002e0a87825 */ /* 0x000fc600078e02a8 */
[----:B------:R1:W2:Y:S01]  /*9240*/  LDG.E.U16 R128, [R166.64] ;  /* 0x00000006a6807981 */ /* 0x0002a2000c1e1500 */
[----:B------:R-:W-:-:S03]  /*9250*/  IMAD.WIDE R170, R224, 0x2, R170 ;  /* 0x00000002e0aa7825 */ /* 0x000fc600078e02aa */
[----:B------:R0:W2:Y:S01]  /*9260*/  LDG.E.U16 R127, [R168.64] ;  /* 0x00000006a87f7981 */ /* 0x0000a2000c1e1500 */
[----:B------:R-:W-:-:S03]  /*9270*/  IMAD.WIDE R172, R224, 0x2, R172 ;  /* 0x00000002e0ac7825 */ /* 0x000fc600078e02ac */
[----:B------:R0:W2:Y:S04]  /*9280*/  LDG.E.U16 R123, [R170.64] ;  /* 0x00000006aa7b7981 */ /* 0x0000a8000c1e1500 */
[----:B------:R0:W2:Y:S01]  /*9290*/  LDG.E.U16 R126, [R172.64] ;  /* 0x00000006ac7e7981 */ /* 0x0000a2000c1e1500 */
[----:B-1----:R-:W-:-:S04]  /*92a0*/  IMAD.WIDE R166, R224, 0x2, R180 ;  /* 0x00000002e0a67825 */ /* 0x002fc800078e02b4 */
[C---:B0-----:R-:W-:Y:S01]  /*92b0*/  IMAD.WIDE R168, R224.reuse, 0x2, R178 ;  /* 0x00000002e0a87825 */ /* 0x041fe200078e02b2 */
[----:B------:R4:W2:Y:S03]  /*92c0*/  LDG.E.U16 R124, [R166.64] ;  /* 0x00000006a67c7981 */ /* 0x0008a6000c1e1500 */
[C---:B------:R-:W-:Y:S01]  /*92d0*/  IMAD.WIDE R170, R224.reuse, 0x2, R176 ;  /* 0x00000002e0aa7825 */ /* 0x040fe200078e02b0 */
[----:B------:R0:W2:Y:S03]  /*92e0*/  LDG.E.U16 R119, [R168.64] ;  /* 0x00000006a8777981 */ /* 0x0000a6000c1e1500 */
[C---:B------:R-:W-:Y:S01]  /*92f0*/  IMAD.WIDE R172, R224.reuse, 0x2, R174 ;  /* 0x00000002e0ac7825 */ /* 0x040fe200078e02ae */
[----:B------:R1:W2:Y:S04]  /*9300*/  LDG.E.U16 R122, [R170.64] ;  /* 0x00000006aa7a7981 */ /* 0x0002a8000c1e1500 */
[----:B------:R0:W2:Y:S01]  /*9310*/  LDG.E.U16 R121, [R172.64] ;  /* 0x00000006ac797981 */ /* 0x0000a2000c1e1500 */
[----:B------:R-:W-:-:S03]  /*9320*/  IMAD.WIDE R164, R224, 0x2, R182 ;  /* 0x00000002e0a47825 */ /* 0x000fc600078e02b6 */
[----:B------:R-:W2:Y:S04]  /*9330*/  LDL.64 R174, [R1+0x548] ;  /* 0x0005480001ae7983 */ /* 0x000ea80000100a00 */
[----:B------:R0:W2:Y:S04]  /*9340*/  LDG.E.U16 R125, [R164.64] ;  /* 0x00000006a47d7981 */ /* 0x0000a8000c1e1500 */
[----:B------:R-:W2:Y:S01]  /*9350*/  LDL.64 R176, [R1+0x550] ;  /* 0x0005500001b07983 */ /* 0x000ea20000100a00 */
[----:B----4-:R-:W-:-:S03]  /*9360*/  IMAD.WIDE R166, R224, 0x2, R138 ;  /* 0x00000002e0a67825 */ /* 0x010fc600078e028a */
[----:B------:R-:W4:Y:S01]  /*9370*/  LDL.64 R138, [R1+0x568] ;  /* 0x00056800018a7983 */ /* 0x000f220000100a00 */
[----:B0-----:R-:W-:-:S03]  /*9380*/  IMAD.WIDE R168, R224, 0x2, R136 ;  /* 0x00000002e0a87825 */ /* 0x001fc600078e0288 */
[----:B------:R-:W2:Y:S01]  /*9390*/  LDL.64 R136, [R1+0x560] ;  /* 0x0005600001887983 */ /* 0x000ea20000100a00 */
[----:B-1----:R-:W-:-:S03]  /*93a0*/  IMAD.WIDE R170, R224, 0x2, R134 ;  /* 0x00000002e0aa7825 */ /* 0x002fc600078e0286 */
[----:B------:R-:W3:Y:S01]  /*93b0*/  LDL.64 R134, [R1+0x558] ;  /* 0x0005580001867983 */ /* 0x000ee20000100a00 */
[----:B------:R-:W-:-:S03]  /*93c0*/  IMAD.WIDE R172, R224, 0x2, R116 ;  /* 0x00000002e0ac7825 */ /* 0x000fc600078e0274 */
[----:B------:R0:W3:Y:S04]  /*93d0*/  LDG.E.U16 R117, [R168.64] ;  /* 0x00000006a8757981 */ /* 0x0000e8000c1e1500 */
[----:B------:R1:W3:Y:S04]  /*93e0*/  LDG.E.U16 R252, [R170.64] ;  /* 0x00000006aafc7981 */ /* 0x0002e8000c1e1500 */
[----:B------:R1:W3:Y:S01]  /*93f0*/  LDG.E.U16 R118, [R166.64] ;  /* 0x00000006a6767981 */ /* 0x0002e2000c1e1500 */
[----:B0-----:R-:W-:-:S03]  /*9400*/  IMAD.WIDE R168, R224, 0x2, R132 ;  /* 0x00000002e0a87825 */ /* 0x001fc600078e0284 */
[----:B------:R-:W3:Y:S01]  /*9410*/  LDL.64 R132, [R1+0x538] ;  /* 0x0005380001847983 */ /* 0x000ee20000100a00 */
[----:B-1----:R-:W-:-:S03]  /*9420*/  IMAD.WIDE R170, R224, 0x2, R130 ;  /* 0x00000002e0aa7825 */ /* 0x002fc600078e0282 */
[----:B------:R-:W3:Y:S01]  /*9430*/  LDL.64 R130, [R1+0x530] ;  /* 0x0005300001827983 */ /* 0x000ee20000100a00 */
[----:B------:R-:W-:-:S03]  /*9440*/  IMAD.WIDE R164, R224, 0x2, R150 ;  /* 0x00000002e0a47825 */ /* 0x000fc600078e0296 */
[----:B------:R4:W3:Y:S01]  /*9450*/  LDG.E.U16 R236, [R168.64] ;  /* 0x00000006a8ec7981 */ /* 0x0008e2000c1e1500 */
[----:B------:R-:W-:-:S03]  /*9460*/  IMAD.WIDE R166, R224, 0x2, R144 ;  /* 0x00000002e0a67825 */ /* 0x000fc600078e0290 */
[----:B------:R0:W3:Y:S04]  /*9470*/  LDG.E.U16 R120, [R164.64] ;  /* 0x00000006a4787981 */ /* 0x0000e8000c1e1500 */
[----:B------:R-:W3:Y:S04]  /*9480*/  LDL.64 R144, [R1+0x540] ;  /* 0x0005400001907983 */ /* 0x000ee80000100a00 */
[----:B------:R1:W3:Y:S01]  /*9490*/  LDG.E.U16 R237, [R166.64] ;  /* 0x00000006a6ed7981 */ /* 0x0002e2000c1e1500 */
[----:B0-----:R-:W-:-:S03]  /*94a0*/  IMAD.WIDE R164, R224, 0x2, R148 ;  /* 0x00000002e0a47825 */ /* 0x001fc600078e0294 */
[----:B------:R0:W3:Y:S04]  /*94b0*/  LDG.E.U16 R239, [R172.64] ;  /* 0x00000006acef7981 */ /* 0x0000e8000c1e1500 */
[----:B------:R0:W3:Y:S01]  /*94c0*/  LDG.E.U16 R238, [R164.64] ;  /* 0x00000006a4ee7981 */ /* 0x0000e2000c1e1500 */
[----:B-1----:R-:W-:-:S03]  /*94d0*/  IMAD.WIDE R166, R224, 0x2, R140 ;  /* 0x00000002e0a67825 */ /* 0x002fc600078e028c */
[----:B------:R-:W3:Y:S01]  /*94e0*/  LDL.64 R140, [R1+0x508] ;  /* 0x00050800018c7983 */ /* 0x000ee20000100a00 */
[----:B0-----:R-:W-:-:S03]  /*94f0*/  IMAD.WIDE R172, R224, 0x2, R146 ;  /* 0x00000002e0ac7825 */ /* 0x001fc600078e0292 */
[----:B------:R2:W3:Y:S01]  /*9500*/  LDG.E.U16 R235, [R170.64] ;  /* 0x00000006aaeb7981 */ /* 0x0004e2000c1e1500 */
[----:B------:R-:W-:-:S03]  /*9510*/  IMAD.WIDE R164, R224, 0x2, R142 ;  /* 0x00000002e0a47825 */ /* 0x000fc600078e028e */
[----:B------:R-:W3:Y:S04]  /*9520*/  LDL.64 R142, [R1+0x510] ;  /* 0x00051000018e7983 */ /* 0x000ee80000100a00 */
[----:B------:R-:W3:Y:S04]  /*9530*/  LDL.64 R150, [R1+0x518] ;  /* 0x0005180001967983 */ /* 0x000ee80000100a00 */
[----:B------:R3:W3:Y:S04]  /*9540*/  LDG.E.U16 R234, [R172.64] ;  /* 0x00000006acea7981 */ /* 0x0006e8000c1e1500 */
[----:B------:R-:W3:Y:S04]  /*9550*/  LDL.64 R146, [R1+0x4f0] ;  /* 0x0004f00001927983 */ /* 0x000ee80000100a00 */
[----:B------:R-:W3:Y:S04]  /*9560*/  LDL.64 R148, [R1+0x500] ;  /* 0x0005000001947983 */ /* 0x000ee80000100a00 */
[----:B------:R0:W3:Y:S04]  /*9570*/  LDG.E.U16 R232, [R166.64] ;  /* 0x00000006a6e87981 */ /* 0x0000e8000c1e1500 */
[----:B------:R1:W3:Y:S01]  /*9580*/  LDG.E.U16 R233, [R164.64] ;  /* 0x00000006a4e97981 */ /* 0x0002e2000c1e1500 */
[----:B----4-:R-:W-:-:S03]  /*9590*/  IMAD.WIDE R168, R224, 0x2, R138 ;  /* 0x00000002e0a87825 */ /* 0x010fc600078e028a */
[----:B------:R-:W4:Y:S01]  /*95a0*/  LDL.64 R138, [R1+0x4f8] ;  /* 0x0004f800018a7983 */ /* 0x000f220000100a00 */
[----:B--2---:R-:W-:-:S03]  /*95b0*/  IMAD.WIDE R170, R224, 0x2, R136 ;  /* 0x00000002e0aa7825 */ /* 0x004fc600078e0288 */
[----:B------:R-:W2:Y:S01]  /*95c0*/  LDL.64 R136, [R1+0x4e8] ;  /* 0x0004e80001887983 */ /* 0x000ea20000100a00 */
[----:B---3--:R-:W-:-:S03]  /*95d0*/  IMAD.WIDE R172, R224, 0x2, R134 ;  /* 0x00000002e0ac7825 */ /* 0x008fc600078e0286 */
[----:B------:R-:W3:Y:S04]  /*95e0*/  LDL.64 R134, [R1+0x4e0] ;  /* 0x0004e00001867983 */ /* 0x000ee80000100a00 */
[----:B------:R0:W3:Y:S04]  /*95f0*/  LDG.E.U16 R230, [R170.64] ;  /* 0x00000006aae67981 */ /* 0x0000e8000c1e1500 */
[----:B------:R1:W3:Y:S04]  /*9600*/  LDG.E.U16 R229, [R172.64] ;  /* 0x00000006ace57981 */ /* 0x0002e8000c1e1500 */
[----:B------:R1:W3:Y:S01]  /*9610*/  LDG.E.U16 R231, [R168.64] ;  /* 0x00000006a8e77981 */ /* 0x0002e2000c1e1500 */
[----:B0-----:R-:W-:-:S03]  /*9620*/  IMAD.WIDE R170, R224, 0x2, R132 ;  /* 0x00000002e0aa7825 */ /* 0x001fc600078e0284 */
[----:B------:R-:W3:Y:S01]  /*9630*/  LDL.64 R132, [R1+0x4d8] ;  /* 0x0004d80001847983 */ /* 0x000ee20000100a00 */
[----:B-1----:R-:W-:-:S03]  /*9640*/  IMAD.WIDE R172, R224, 0x2, R130 ;  /* 0x00000002e0ac7825 */ /* 0x002fc600078e0282 */
[----:B------:R-:W3:Y:S04]  /*9650*/  LDL.64 R130, [R1+0x4d0] ;  /* 0x0004d00001827983 */ /* 0x000ee80000100a00 */
[----:B------:R0:W3:Y:S01]  /*9660*/  LDG.E.U16 R225, [R170.64] ;  /* 0x00000006aae17981 */ /* 0x0000e2000c1e1500 */
[----:B------:R-:W-:-:S03]  /*9670*/  IMAD.WIDE R166, R224, 0x2, R174 ;  /* 0x00000002e0a67825 */ /* 0x000fc600078e02ae */
[----:B------:R1:W3:Y:S01]  /*9680*/  LDG.E.U16 R199, [R172.64] ;  /* 0x00000006acc77981 */ /* 0x0002e2000c1e1500 */
[----:B------:R-:W-:-:S03]  /*9690*/  IMAD.WIDE R168, R224, 0x2, R144 ;  /* 0x00000002e0a87825 */ /* 0x000fc600078e0290 */
[----:B------:R-:W3:Y:S01]  /*96a0*/  LDL.64 R144, [R1+0x4c8] ;  /* 0x0004c80001907983 */ /* 0x000ee20000100a00 */
[----:B------:R-:W-:-:S03]  /*96b0*/  IMAD.WIDE R164, R224, 0x2, R176 ;  /* 0x00000002e0a47825 */ /* 0x000fc600078e02b0 */
[----:B------:R0:W3:Y:S04]  /*96c0*/  LDG.E.U16 R227, [R166.64] ;  /* 0x00000006a6e37981 */ /* 0x0000e8000c1e1500 */
[----:B------:R0:W3:Y:S04]  /*96d0*/  LDG.E.U16 R228, [R164.64] ;  /* 0x00000006a4e47981 */ /* 0x0000e8000c1e1500 */
[----:B------:R0:W3:Y:S01]  /*96e0*/  LDG.E.U16 R226, [R168.64] ;  /* 0x00000006a8e27981 */ /* 0x0000e2000c1e1500 */
[----:B-1----:R-:W-:-:S03]  /*96f0*/  IMAD.WIDE R172, R224, 0x2, R140 ;  /* 0x00000002e0ac7825 */ /* 0x002fc600078e028c */
[----:B------:R-:W3:Y:S01]  /*9700*/  LDL.64 R140, [R1+0x4b8] ;  /* 0x0004b800018c7983 */ /* 0x000ee20000100a00 */
[----:B0-----:R-:W-:-:S03]  /*9710*/  IMAD.WIDE R170, R224, 0x2, R142 ;  /* 0x00000002e0aa7825 */ /* 0x001fc600078e028e */
[----:B------:R0:W3:Y:S04]  /*9720*/  LDG.E.U16 R194, [R172.64] ;  /* 0x00000006acc27981 */ /* 0x0000e8000c1e1500 */
[----:B------:R-:W3:Y:S01]  /*9730*/  LDL.64 R142, [R1+0x4c0] ;  /* 0x0004c000018e7983 */ /* 0x000ee20000100a00 */
[----:B------:R-:W-:-:S03]  /*9740*/  IMAD.WIDE R166, R224, 0x2, R152 ;  /* 0x00000002e0a67825 */ /* 0x000fc600078e0298 */
[----:B------:R4:W3:Y:S01]  /*9750*/  LDG.E.U16 R195, [R170.64] ;  /* 0x00000006aac37981 */ /* 0x0008e2000c1e1500 */
[----:B------:R-:W-:-:S03]  /*9760*/  IMAD.WIDE R164, R224, 0x2, R154 ;  /* 0x00000002e0a47825 */ /* 0x000fc600078e029a */
[----:B------:R2:W3:Y:S01]  /*9770*/  LDG.E.U16 R197, [R166.64] ;  /* 0x00000006a6c57981 */ /* 0x0004e2000c1e1500 */
[----:B------:R-:W-:-:S03]  /*9780*/  IMAD.WIDE R168, R224, 0x2, R150 ;  /* 0x00000002e0a87825 */ /* 0x000fc600078e0296 */
[----:B------:R3:W3:Y:S04]  /*9790*/  LDG.E.U16 R198, [R164.64] ;  /* 0x00000006a4c67981 */ /* 0x0006e8000c1e1500 */
[----:B------:R1:W3:Y:S04]  /*97a0*/  LDG.E.U16 R196, [R168.64] ;  /* 0x00000006a8c47981 */ /* 0x0002e8000c1e1500 */
[----:B------:R-:W3:Y:S04]  /*97b0*/  LDL.64 R154, [R1+0x480] ;  /* 0x00048000019a7983 */ /* 0x000ee80000100a00 */
[----:B------:R-:W3:Y:S01]  /*97c0*/  LDL.64 R152, [R1+0x478] ;  /* 0x0004780001987983 */ /* 0x000ee20000100a00 */
[----:B-1----:R-:W-:-:S03]  /*97d0*/  IMAD.WIDE R168, R224, 0x2, R146 ;  /* 0x00000002e0a87825 */ /* 0x002fc600078e0292 */
[----:B------:R-:W3:Y:S04]  /*97e0*/  LDL.64 R150, [R1+0x470] ;  /* 0x0004700001967983 */ /* 0x000ee80000100a00 */
[----:B------:R1:W3:Y:S01]  /*97f0*/  LDG.E.U16 R191, [R168.64] ;  /* 0x00000006a8bf7981 */ /* 0x0002e2000c1e1500 */
[----:B0-----:R-:W-:-:S03]  /*9800*/  IMAD.WIDE R172, R224, 0x2, R148 ;  /* 0x00000002e0ac7825 */ /* 0x001fc600078e0294 */
[----:B------:R-:W3:Y:S04]  /*9810*/  LDL.64 R148, [R1+0x468] ;  /* 0x0004680001947983 */ /* 0x000ee80000100a00 */
[----:B------:R-:W3:Y:S04]  /*9820*/  LDL.64 R146, [R1+0x460] ;  /* 0x0004600001927983 */ /* 0x000ee80000100a00 */
[----:B------:R0:W3:Y:S01]  /*9830*/  LDG.E.U16 R193, [R172.64] ;  /* 0x00000006acc17981 */ /* 0x0000e2000c1e1500 */
[----:B----4-:R-:W-:-:S03]  /*9840*/  IMAD.WIDE R170, R224, 0x2, R138 ;  /* 0x00000002e0aa7825 */ /* 0x010fc600078e028a */
[----:B------:R-:W4:Y:S01]  /*9850*/  LDL.64 R138, [R1+0x4b0] ;  /* 0x0004b000018a7983 */ /* 0x000f220000100a00 */
[----:B--2---:R-:W-:-:S03]  /*9860*/  IMAD.WIDE R166, R224, 0x2, R136 ;  /* 0x00000002e0a67825 */ /* 0x004fc600078e0288 */
[----:B------:R-:W2:Y:S01]  /*9870*/  LDL.64 R136, [R1+0x4a8] ;  /* 0x0004a80001887983 */ /* 0x000ea20000100a00 */
[----:B---3--:R-:W-:-:S03]  /*9880*/  IMAD.WIDE R164, R224, 0x2, R134 ;  /* 0x00000002e0a47825 */ /* 0x008fc600078e0286 */
[----:B------:R-:W3:Y:S04]  /*9890*/  LDL.64 R134, [R1+0x4a0] ;  /* 0x0004a00001867983 */ /* 0x000ee80000100a00 */
[----:B------:R0:W2:Y:S04]  /*98a0*/  LDG.E.U16 R190, [R166.64] ;  /* 0x00000006a6be7981 */ /* 0x0000a8000c1e1500 */
[----:B------:R0:W2:Y:S04]  /*98b0*/  LDG.E.U16 R192, [R170.64] ;  /* 0x00000006aac07981 */ /* 0x0000a8000c1e1500 */
[----:B------:R0:W3:Y:S01]  /*98c0*/  LDG.E.U16 R189, [R164.64] ;  /* 0x00000006a4bd7981 */ /* 0x0000e2000c1e1500 */
[----:B-1----:R-:W-:-:S03]  /*98d0*/  IMAD.WIDE R168, R224, 0x2, R132 ;  /* 0x00000002e0a87825 */ /* 0x002fc600078e0284 */
[----:B------:R-:W3:Y:S01]  /*98e0*/  LDL.64 R132, [R1+0x498] ;  /* 0x0004980001847983 */ /* 0x000ee20000100a00 */
[----:B0-----:R-:W-:-:S03]  /*98f0*/  IMAD.WIDE R166, R224, 0x2, R130 ;  /* 0x00000002e0a67825 */ /* 0x001fc600078e0282 */
[----:B------:R-:W3:Y:S04]  /*9900*/  LDL.64 R130, [R1+0x490] ;  /* 0x0004900001827983 */ /* 0x000ee80000100a00 */
[----:B------:R-:W3:Y:S04]  /*9910*/  LDL.64 R170, [R1+0x488] ;  /* 0x0004880001aa7983 */ /* 0x000ee80000100a00 */
[----:B------:R0:W3:Y:S01]  /*9920*/  LDG.E.U16 R186, [R166.64] ;  /* 0x00000006a6ba7981 */ /* 0x0000e2000c1e1500 */
[----:B------:R-:W-:-:S03]  /*9930*/  IMAD.WIDE R164, R224, 0x2, R144 ;  /* 0x00000002e0a47825 */ /* 0x000fc600078e0290 */
[----:B------:R-:W3:Y:S04]  /*9940*/  LDL.64 R144, [R1+0x458] ;  /* 0x0004580001907983 */ /* 0x000ee80000100a00 */
[----:B------:R1:W3:Y:S04]  /*9950*/  LDG.E.U16 R184, [R164.64] ;  /* 0x00000006a4b87981 */ /* 0x0002e8000c1e1500 */
[----:B------:R0:W3:Y:S01]  /*9960*/  LDG.E.U16 R188, [R168.64] ;  /* 0x00000006a8bc7981 */ /* 0x0000e2000c1e1500 */
[----:B-1----:R-:W-:-:S03]  /*9970*/  IMAD.WIDE R164, R224, 0x2, R140 ;  /* 0x00000002e0a47825 */ /* 0x002fc600078e028c */
[----:B------:R-:W3:Y:S04]  /*9980*/  LDL.64 R140, [R1+0x448] ;  /* 0x00044800018c7983 */ /* 0x000ee80000100a00 */
[----:B------:R4:W3:Y:S01]  /*9990*/  LDG.E.U16 R180, [R164.64] ;  /* 0x00000006a4b47981 */ /* 0x0008e2000c1e1500 */
[----:B0-----:R-:W-:-:S03]  /*99a0*/  IMAD.WIDE R166, R224, 0x2, R142 ;  /* 0x00000002e0a67825 */ /* 0x001fc600078e028e */
[----:B------:R-:W3:Y:S04]  /*99b0*/  LDL.64 R142, [R1+0x450] ;  /* 0x00045000018e7983 */ /* 0x000ee80000100a00 */
[----:B------:R0:W3:Y:S01]  /*99c0*/  LDG.E.U16 R182, [R166.64] ;  /* 0x00000006a6b67981 */ /* 0x0000e2000c1e1500 */
[----:B----4-:R-:W-:-:S03]  /*99d0*/  IMAD.WIDE R164, R224, 0x2, R138 ;  /* 0x00000002e0a47825 */ /* 0x010fc600078e028a */
[----:B------:R-:W4:Y:S04]  /*99e0*/  LDL.64 R138, [R1+0x440] ;  /* 0x00044000018a7983 */ /* 0x000f280000100a00 */
[----:B------:R2:W4:Y:S02]  /*99f0*/  LDG.E.U16 R178, [R164.64] ;  /* 0x00000006a4b27981 */ /* 0x000524000c1e1500 */
[C---:B--2---:R-:W-:Y:S02]  /*9a00*/  IMAD.WIDE R164, R224.reuse, 0x2, R136 ;  /* 0x00000002e0a47825 */ /* 0x044fe400078e0288 */
[----:B------:R-:W2:Y:S04]  /*9a10*/  LDL.64 R136, [R1+0x438] ;  /* 0x0004380001887983 */ /* 0x000ea80000100a00 */
[----:B------:R3:W2:Y:S02]  /*9a20*/  LDG.E.U16 R176, [R164.64] ;  /* 0x00000006a4b07981 */ /* 0x0006a4000c1e1500 */
[----:B---3--:R-:W-:-:S02]  /*9a30*/  IMAD.WIDE R164, R224, 0x2, R134 ;  /* 0x00000002e0a47825 */ /* 0x008fc400078e0286 */
[----:B------:R-:W3:Y:S04]  /*9a40*/  LDL.64 R134, [R1+0x430] ;  /* 0x0004300001867983 */ /* 0x000ee80000100a00 */
[----:B------:R1:W3:Y:S01]  /*9a50*/  LDG.E.U16 R174, [R164.64] ;  /* 0x00000006a4ae7981 */ /* 0x0002e2000c1e1500 */
[----:B0-----:R-:W-:-:S03]  /*9a60*/  IMAD.WIDE R166, R224, 0x2, R130 ;  /* 0x00000002e0a67825 */ /* 0x001fc600078e0282 */
[----:B------:R-:W3:Y:S01]  /*9a70*/  LDL.64 R130, [R1+0x420] ;  /* 0x0004200001827983 */ /* 0x000ee20000100a00 */
[----:B-1----:R-:W-:-:S03]  /*9a80*/  IMAD.WIDE R164, R224, 0x2, R132 ;  /* 0x00000002e0a47825 */ /* 0x002fc600078e0284 */
[----:B------:R-:W3:Y:S04]  /*9a90*/  LDL.64 R132, [R1+0x428] ;  /* 0x0004280001847983 */ /* 0x000ee80000100a00 */
[----:B------:R0:W3:Y:S01]  /*9aa0*/  LDG.E.U16 R164, [R164.64] ;  /* 0x00000006a4a47981 */ /* 0x0000e2000c1e1500 */
[----:B------:R-:W-:-:S03]  /*9ab0*/  IMAD.WIDE R168, R224, 0x2, R154 ;  /* 0x00000002e0a87825 */ /* 0x000fc600078e029a */
[----:B0-----:R0:W3:Y:S02]  /*9ac0*/  LDG.E.U16 R165, [R166.64] ;  /* 0x00000006a6a57981 */ /* 0x0010e4000c1e1500 */
[----:B0-----:R-:W-:-:S06]  /*9ad0*/  IMAD.WIDE R166, R224, 0x2, R170 ;  /* 0x00000002e0a67825 */ /* 0x001fcc00078e02aa */
        /* <DEDUP_REMOVED lines=8> */
[----:B------:R0:W3:Y:S04]  /*9b60*/  LDG.E.U16 R170, [R170.64] ;  /* 0x00000006aaaa7981 */ /* 0x0000e8000c1e1500 */
[----:B0-----:R0:W3:Y:S02]  /*9b70*/  LDG.E.U16 R171, [R172.64] ;  /* 0x00000006acab7981 */ /* 0x0010e4000c1e1500 */
[----:B0-----:R-:W-:-:S05]  /*9b80*/  IMAD.WIDE R172, R224, 0x2, R144 ;  /* 0x00000002e0ac7825 */ /* 0x001fca00078e0290 */
[----:B------:R0:W3:Y:S02]  /*9b90*/  LDG.E.U16 R175, [R172.64] ;  /* 0x00000006acaf7981 */ /* 0x0000e4000c1e1500 */
[----:B0-----:R-:W-:-:S05]  /*9ba0*/  IMAD.WIDE R172, R224, 0x2, R142 ;  /* 0x00000002e0ac7825 */ /* 0x001fca00078e028e */
[----:B------:R0:W3:Y:S02]  /*9bb0*/  LDG.E.U16 R177, [R172.64] ;  /* 0x00000006acb17981 */ /* 0x0000e4000c1e1500 */
[----:B0-----:R-:W-:-:S05]  /*9bc0*/  IMAD.WIDE R172, R224, 0x2, R140 ;  /* 0x00000002e0ac7825 */ /* 0x001fca00078e028c */
[----:B------:R4:W3:Y:S04]  /*9bd0*/  LDG.E.U16 R179, [R172.64] ;  /* 0x00000006acb37981 */ /* 0x0008e8000c1e1500 */
[----:B------:R-:W0:Y:S04]  /*9be0*/  S2R R153, SR_TID.X ;  /* 0x0000000000997919 */ /* 0x000e280000002100 */
[----:B------:R-:W1:Y:S01]  /*9bf0*/  S2R R154, SR_TID.X ;  /* 0x00000000009a7919 */ /* 0x000e620000002100 */
[----:B0-----:R-:W-:Y:S02]  /*9c00*/  LOP3.LUT R152, R153, 0x7f, RZ, 0xc0, !PT ;  /* 0x0000007f99987812 */ /* 0x001fe400078ec0ff */
[----:B-1----:R-:W-:-:S03]  /*9c10*/  LOP3.LUT R154, R154, 0x7f, RZ, 0xc0, !PT ;  /* 0x0000007f9a9a7812 */ /* 0x002fc600078ec0ff */
[----:B------:R-:W-:Y:S01]  /*9c20*/  IMAD.SHL.U32 R116, R152, 0x2, RZ ;  /* 0x0000000298747824 */ /* 0x000fe200078e00ff */
[----:B------:R-:W-:Y:S02]  /*9c30*/  SHF.L.U32 R154, R154, 0x1, RZ ;  /* 0x000000019a9a7819 */ /* 0x000fe400000006ff */
[----:B------:R-:W-:-:S05]  /*9c40*/  LOP3.LUT R153, R153, 0x7f, RZ, 0xc0, !PT ;  /* 0x0000007f99997812 */ /* 0x000fca00078ec0ff */
[----:B------:R-:W-:Y:S02]  /*9c50*/  IMAD.SHL.U32 R153, R153, 0x2, RZ ;  /* 0x0000000299997824 */ /* 0x000fe400078e00ff */
[----:B----4-:R-:W-:-:S05]  /*9c60*/  IMAD.WIDE R172, R224, 0x2, R138 ;  /* 0x00000002e0ac7825 */ /* 0x010fca00078e028a */
[----:B------:R2:W4:Y:S02]  /*9c70*/  LDG.E.U16 R181, [R172.64] ;  /* 0x00000006acb57981 */ /* 0x000524000c1e1500 */
[----:B--2---:R-:W-:-:S05]  /*9c80*/  IMAD.WIDE R172, R224, 0x2, R136 ;  /* 0x00000002e0ac7825 */ /* 0x004fca00078e0288 */
[----:B------:R3:W2:Y:S02]  /*9c90*/  LDG.E.U16 R183, [R172.64] ;  /* 0x00000006acb77981 */ /* 0x0006a4000c1e1500 */
[----:B---3--:R-:W-:-:S05]  /*9ca0*/  IMAD.WIDE R172, R224, 0x2, R134 ;  /* 0x00000002e0ac7825 */ /* 0x008fca00078e0286 */
[----:B------:R0:W2:Y:S02]  /*9cb0*/  LDG.E.U16 R185, [R172.64] ;  /* 0x00000006acb97981 */ /* 0x0000a4000c1e1500 */
[----:B0-----:R-:W-:-:S05]  /*9cc0*/  IMAD.WIDE R172, R224, 0x2, R132 ;  /* 0x00000002e0ac7825 */ /* 0x001fca00078e0284 */
[----:B------:R0:W2:Y:S02]  /*9cd0*/  LDG.E.U16 R187, [R172.64] ;  /* 0x00000006acbb7981 */ /* 0x0000a4000c1e1500 */
[----:B0-----:R-:W-:-:S06]  /*9ce0*/  IMAD.WIDE R172, R224, 0x2, R130 ;  /* 0x00000002e0ac7825 */ /* 0x001fcc00078e0282 */
[----:B------:R-:W2:Y:S04]  /*9cf0*/  LDG.E.U16 R172, [R172.64] ;  /* 0x00000006acac7981 */ /* 0x000ea8000c1e1500 */
[----:B------:R-:W-:Y:S06]  /*9d00*/  BAR.SYNC.DEFER_BLOCKING 0x0 ;  /* 0x0000000000007b1d */ /* 0x000fec0000010000 */
[----:B------:R-:W-:Y:S04]  /*9d10*/  STS.U16 [R116+0x10000], R129 ;  /* 0x0100008174007388 */ /* 0x000fe80000000400 */
[----:B------:R-:W-:Y:S04]  /*9d20*/  STS.U16 [R116+0x10100], R128 ;  /* 0x0101008074007388 */ /* 0x000fe80000000400 */
[----:B------:R-:W-:Y:S04]  /*9d30*/  STS.U16 [R116+0x10200], R127 ;  /* 0x0102007f74007388 */ /* 0x000fe80000000400 */
[----:B------:R0:W-:Y:S04]  /*9d40*/  STS.U16 [R116+0x10300], R123 ;  /* 0x0103007b74007388 */ /* 0x0001e80000000400 */
[----:B------:R-:W-:Y:S04]  /*9d50*/  STS.U16 [R116+0x12000], R196 ;  /* 0x012000c474007388 */ /* 0x000fe80000000400 */
[----:B------:R-:W-:Y:S01]  /*9d60*/  STS.U16 [R116+0x12100], R195 ;  /* 0x012100c374007388 */ /* 0x000fe20000000400 */
[----:B0-----:R-:W-:-:S03]  /*9d70*/  LOP3.LUT R123, R154, 0x10, RZ, 0x3c, !PT ;  /* 0x000000109a7b7812 */ /* 0x001fc600078e3cff */
[----:B------:R-:W-:Y:S04]  /*9d80*/  STS.U16 [R116+0x12200], R194 ;  /* 0x012200c274007388 */ /* 0x000fe80000000400 */
[----:B------:R-:W-:Y:S04]  /*9d90*/  STS.U16 [R116+0x12300], R193 ;  /* 0x012300c174007388 */ /* 0x000fe80000000400 */
        /* <DEDUP_REMOVED lines=11> */
[----:B------:R0:W-:Y:S04]  /*9e50*/  STS.U16 [R119+0x10a00], R120 ;  /* 0x010a007877007388 */ /* 0x0001e80000000400 */
[----:B0-----:R-:W3:Y:S04]  /*9e60*/  LDL R120, [R1+0x7c] ;  /* 0x00007c0001787983 */ /* 0x001ee80000100800 */
[----:B------:R-:W-:Y:S04]  /*9e70*/  STS.U16 [R119+0x10b00], R118 ;  /* 0x010b007677007388 */ /* 0x000fe80000000400 */
[----:B------:R-:W-:Y:S04]  /*9e80*/  STS.U16 [R119+0x12800], R188 ;  /* 0x012800bc77007388 */ /* 0x000fe80000000400 */
[----:B------:R-:W-:Y:S04]  /*9e90*/  STS.U16 [R119+0x12900], R186 ;  /* 0x012900ba77007388 */ /* 0x000fe80000000400 */
[----:B------:R-:W-:Y:S04]  /*9ea0*/  STS.U16 [R119+0x12a00], R184 ;  /* 0x012a00b877007388 */ /* 0x000fe80000000400 */
[----:B------:R0:W-:Y:S04]  /*9eb0*/  STS.U16 [R119+0x12b00], R182 ;  /* 0x012b00b677007388 */ /* 0x0001e80000000400 */
[----:B0-----:R-:W3:Y:S01]  /*9ec0*/  LDL R119, [R1+0x3fc] ;  /* 0x0003fc0001777983 */ /* 0x001ee20000100800 */
[----:B------:R-:W-:Y:S01]  /*9ed0*/  LOP3.LUT R118, R153, 0x30, RZ, 0x3c, !PT ;  /* 0x0000003099767812 */ /* 0x000fe200078e3cff */
[----:B------:R-:W-:-:S04]  /*9ee0*/  IMAD.SHL.U32 R152, R152, 0x2, RZ ;  /* 0x0000000298987824 */ /* 0x000fc800078e00ff */
        /* <DEDUP_REMOVED lines=26> */
[----:B------:R0:W-:Y:S01]  /*a090*/  STS.U16 [R118+0x13700], R171 ;  /* 0x013700ab76007388 */ /* 0x0001e20000000400 */
[----:B------:R-:W-:-:S03]  /*a0a0*/  LOP3.LUT R116, R116, 0x70, RZ, 0x3c, !PT ;  /* 0x0000007074747812 */ /* 0x000fc600078e3cff */
[----:B------:R-:W-:Y:S04]  /*a0b0*/  STS.U16 [R117+0x11800], R229 ;  /* 0x011800e575007388 */ /* 0x000fe80000000400 */
[----:B------:R-:W-:Y:S04]  /*a0c0*/  STS.U16 [R117+0x11900], R228 ;  /* 0x011900e475007388 */ /* 0x000fe80000000400 */
[----:B------:R-:W-:Y:S04]  /*a0d0*/  STS.U16 [R117+0x11a00], R227 ;  /* 0x011a00e375007388 */ /* 0x000fe80000000400 */
[----:B------:R-:W-:Y:S04]  /*a0e0*/  STS.U16 [R117+0x11b00], R226 ;  /* 0x011b00e275007388 */ /* 0x000fe80000000400 */
[----:B------:R-:W-:Y:S04]  /*a0f0*/  STS.U16 [R117+0x13800], R175 ;  /* 0x013800af75007388 */ /* 0x000fe80000000400 */
[----:B------:R-:W-:Y:S04]  /*a100*/  STS.U16 [R117+0x13900], R177 ;  /* 0x013900b175007388 */ /* 0x000fe80000000400 */
[----:B------:R-:W-:Y:S04]  /*a110*/  STS.U16 [R117+0x13a00], R179 ;  /* 0x013a00b375007388 */ /* 0x000fe80000000400 */
[----:B----4-:R1:W-:Y:S04]  /*a120*/  STS.U16 [R117+0x13b00], R181 ;  /* 0x013b00b575007388 */ /* 0x0103e80000000400 */
[----:B------:R-:W-:Y:S04]  /*a130*/  STS.U16 [R116+0x11c00], R225 ;  /* 0x011c00e174007388 */ /* 0x000fe80000000400 */
[----:B------:R-:W-:Y:S04]  /*a140*/  STS.U16 [R116+0x11d00], R199 ;  /* 0x011d00c774007388 */ /* 0x000fe80000000400 */
[----:B------:R-:W-:Y:S04]  /*a150*/  STS.U16 [R116+0x11e00], R198 ;  /* 0x011e00c674007388 */ /* 0x000fe80000000400 */
[----:B------:R-:W-:Y:S04]  /*a160*/  STS.U16 [R116+0x11f00], R197 ;  /* 0x011f00c574007388 */ /* 0x000fe80000000400 */
[----:B--2---:R-:W-:Y:S04]  /*a170*/  STS.U16 [R116+0x13c00], R183 ;  /* 0x013c00b774007388 */ /* 0x004fe80000000400 */
[----:B------:R-:W-:Y:S04]  /*a180*/  STS.U16 [R116+0x13d00], R185 ;  /* 0x013d00b974007388 */ /* 0x000fe80000000400 */
[----:B------:R-:W-:Y:S04]  /*a190*/  STS.U16 [R116+0x13e00], R187 ;  /* 0x013e00bb74007388 */ /* 0x000fe80000000400 */
[----:B------:R2:W-:Y:S04]  /*a1a0*/  STS.U16 [R116+0x13f00], R172 ;  /* 0x013f00ac74007388 */ /* 0x0005e80000000400 */
[----:B------:R-:W-:Y:S01]  /*a1b0*/  BAR.SYNC.DEFER_BLOCKING 0x0 ;  /* 0x0000000000007b1d */ /* 0x000fe20000010000 */
[----:B0----5:R-:W-:-:S02]  /*a1c0*/  LOP3.LUT R118, R2, 0x20, RZ, 0x3c, !PT ;  /* 0x0000002002767812 */ /* 0x021fc400078e3cff */
[----:B-1----:R-:W-:-:S03]  /*a1d0*/  LOP3.LUT R117, R2, 0x40, RZ, 0x3c, !PT ;  /* 0x0000004002757812 */ /* 0x002fc600078e3cff */
[----:B------:R-:W-:Y:S04]  /*a1e0*/  LDSM.16.MT88.4 R164, [R2] ;  /* 0x0000000002a4783b */ /* 0x000fe80000004200 */
[----:B------:R-:W-:Y:S04]  /*a1f0*/  LDSM.16.MT88.4 R188, [R118] ;  /* 0x0000000076bc783b */ /* 0x000fe80000004200 */
[----:B------:R-:W-:Y:S01]  /*a200*/  LDSM.16.MT88.4 R236, [R117] ;  /* 0x0000000075ec783b */ /* 0x000fe20000004200 */
[----:B--2---:R-:W-:-:S03]  /*a210*/  LOP3.LUT R116, R2, 0x60, RZ, 0x3c, !PT ;  /* 0x0000006002747812 */ /* 0x004fc600078e3cff */
[----:B------:R-:W-:Y:S04]  /*a220*/  LDSM.16.MT88.4 R196, [R2+0x800] ;  /* 0x0008000002c4783b */ /* 0x000fe80000004200 */
[----:B------:R-:W-:Y:S04]  /*a230*/  LDSM.16.MT88.4 R232, [R116] ;  /* 0x0000000074e8783b */ /* 0x000fe80000004200 */
[----:B------:R-:W-:Y:S04]  /*a240*/  LDSM.16.MT88.4 R192, [R118+0x800] ;  /* 0x0008000076c0783b */ /* 0x000fe80000004200 */
[----:B------:R-:W-:Y:S04]  /*a250*/  LDSM.16.MT88.4 R180, [R117+0x800] ;  /* 0x0008000075b4783b */ /* 0x000fe80000004200 */
[----:B------:R-:W-:Y:S04]  /*a260*/  LDSM.16.MT88.4 R228, [R116+0x800] ;  /* 0x0008000074e4783b */ /* 0x000fe80000004200 */
[----:B------:R-:W-:Y:S04]  /*a270*/  LDSM.16.MT88.4 R176, [R118+0x1000] ;  /* 0x0010000076b0783b */ /* 0x000fe80000004200 */
[----:B------:R-:W-:Y:S04]  /*a280*/  LDSM.16.MT88.4 R172, [R2+0x1000] ;  /* 0x0010000002ac783b */ /* 0x000fe80000004200 */
[----:B---3--:R-:W0:Y:S04]  /*a290*/  LDSM.16.M88.4 R184, [R120+0x10000] ;  /* 0x0100000078b8783b */ /* 0x008e280000000200 */
[----:B------:R-:W1:Y:S01]  /*a2a0*/  LDSM.16.M88.4 R168, [R119+0x10000] ;  /* 0x0100000077a8783b */ /* 0x000e620000000200 */
[-C--:B0-----:R-:W-:Y:S08]  /*a2b0*/  HMMA.16816.F32.BF16 R164, R164, R184.reuse, RZ ;  /* 0x000000b8a4a4723c */ /* 0x081ff000000418ff */
[-C--:B------:R-:W-:Y:S08]  /*a2c0*/  HMMA.16816.F32.BF16 R188, R188, R184.reuse, RZ ;  /* 0x000000b8bcbc723c */ /* 0x080ff000000418ff */
[----:B------:R-:W-:Y:S08]  /*a2d0*/  HMMA.16816.F32.BF16 R236, R236, R184, RZ ;  /* 0x000000b8ecec723c */ /* 0x000ff000000418ff */
[----:B------:R-:W-:Y:S01]  /*a2e0*/  HMMA.16816.F32.BF16 R196, R196, R186, R164 ;  /* 0x000000bac4c4723c */ /* 0x000fe200000418a4 */
[----:B------:R-:W0:Y:S07]  /*a2f0*/  LDSM.16.MT88.4 R164, [R117+0x1000] ;  /* 0x0010000075a4783b */ /* 0x000e2e0000004200 */
[----:B------:R-:W-:Y:S08]  /*a300*/  HMMA.16816.F32.BF16 R232, R232, R184, RZ ;  /* 0x000000b8e8e8723c */ /* 0x000ff000000418ff */
[-C--:B------:R-:W-:Y:S01]  /*a310*/  HMMA.16816.F32.BF16 R192, R192, R186.reuse, R188 ;  /* 0x000000bac0c0723c */ /* 0x080fe200000418bc */
[----:B------:R-:W2:Y:S07]  /*a320*/  LDSM.16.MT88.4 R188, [R116+0x1000] ;  /* 0x0010000074bc783b */ /* 0x000eae0000004200 */
[-C--:B------:R-:W-:Y:S01]  /*a330*/  HMMA.16816.F32.BF16 R180, R180, R186.reuse, R236 ;  /* 0x000000bab4b4723c */ /* 0x080fe200000418ec */
[----:B------:R-:W-:Y:S07]  /*a340*/  LDSM.16.MT88.4 R236, [R117+0x1800] ;  /* 0x0018000075ec783b */ /* 0x000fee0000004200 */
[----:B------:R-:W-:Y:S01]  /*a350*/  HMMA.16816.F32.BF16 R184, R228, R186, R232 ;  /* 0x000000bae4b8723c */ /* 0x000fe200000418e8 */
[----:B------:R-:W3:Y:S04]  /*a360*/  LDSM.16.MT88.4 R232, [R2+0x1800] ;  /* 0x0018000002e8783b */ /* 0x000ee80000004200 */
[----:B------:R-:W-:Y:S03]  /*a370*/  LDSM.16.MT88.4 R228, [R2+0x2000] ;  /* 0x0020000002e4783b */ /* 0x000fe60000004200 */
[-C--:B-1----:R-:W-:Y:S01]  /*a380*/  HMMA.16816.F32.BF16 R176, R176, R168.reuse, R192 ;  /* 0x000000a8b0b0723c */ /* 0x082fe200000418c0 */
[----:B------:R-:W1:Y:S07]  /*a390*/  LDSM.16.MT88.4 R192, [R118+0x1800] ;  /* 0x0018000076c0783b */ /* 0x000e6e0000004200 */
[-C--:B0-----:R-:W-:Y:S01]  /*a3a0*/  HMMA.16816.F32.BF16 R164, R164, R168.reuse, R180 ;  /* 0x000000a8a4a4723c */ /* 0x081fe200000418b4 */
[----:B------:R-:W0:Y:S07]  /*a3b0*/  LDSM.16.MT88.4 R180, [R116+0x1800] ;  /* 0x0018000074b4783b */ /* 0x000e2e0000004200 */
[-C--:B------:R-:W-:Y:S01]  /*a3c0*/  HMMA.16816.F32.BF16 R172, R172, R168.reuse, R196 ;  /* 0x000000a8acac723c */ /* 0x080fe200000418c4 */
[----:B------:R-:W-:Y:S07]  /*a3d0*/  LDSM.16.MT88.4 R196, [R118+0x2000] ;  /* 0x0020000076c4783b */ /* 0x000fee0000004200 */
[----:B--2---:R-:W-:Y:S01]  /*a3e0*/  HMMA.16816.F32.BF16 R188, R188, R168, R184 ;  /* 0x000000a8bcbc723c */ /* 0x004fe200000418b8 */
[----:B------:R-:W2:Y:S11]  /*a3f0*/  LDSM.16.M88.4 R184, [R120+0x10080] ;  /* 0x0100800078b8783b */ /* 0x000eb60000000200 */
[----:B------:R-:W-:Y:S04]  /*a400*/  @!UPT UIADD3 URZ, URZ, URZ, URZ ;  /* 0x0000003f3f3ff290 */ /* 0x000fe8000fffe03f */
[-C--:B---3--:R-:W-:Y:S01]  /*a410*/  HMMA.16816.F32.BF16 R172, R232, R170.reuse, R172 ;  /* 0x000000aae8ac723c */ /* 0x088fe200000418ac */
[----:B------:R-:W3:Y:S07]  /*a420*/  LDSM.16.MT88.4 R232, [R117+0x2000] ;  /* 0x0020000075e8783b */ /* 0x000eee0000004200 */
[-C--:B-1----:R-:W-:Y:S01]  /*a430*/  HMMA.16816.F32.BF16 R176, R192, R170.reuse, R176 ;  /* 0x000000aac0b0723c */ /* 0x082fe200000418b0 */
[----:B------:R-:W1:Y:S07]  /*a440*/  LDSM.16.MT88.4 R192, [R116+0x2000] ;  /* 0x0020000074c0783b */ /* 0x000e6e0000004200 */
[-C--:B------:R-:W-:Y:S01]  /*a450*/  HMMA.16816.F32.BF16 R164, R236, R170.reuse, R164 ;  /* 0x000000aaeca4723c */ /* 0x080fe200000418a4 */
[----:B------:R-:W-:Y:S07]  /*a460*/  LDSM.16.MT88.4 R236, [R2+0x3000] ;  /* 0x0030000002ec783b */ /* 0x000fee0000004200 */
[----:B0-----:R-:W-:Y:S01]  /*a470*/  HMMA.16816.F32.BF16 R168, R180, R170, R188 ;  /* 0x000000aab4a8723c */ /* 0x001fe200000418bc */
[----:B------:R-:W0:Y:S04]  /*a480*/  LDSM.16.MT88.4 R188, [R2+0x2800] ;  /* 0x0028000002bc783b */ /* 0x000e280000004200 */
[----:B------:R-:W-:Y:S03]  /*a490*/  LDSM.16.MT88.4 R180, [R117+0x2800] ;  /* 0x0028000075b4783b */ /* 0x000fe60000004200 */
[-C--:B--2---:R-:W-:Y:S01]  /*a4a0*/  HMMA.16816.F32.BF16 R228, R228, R184.reuse, R172 ;  /* 0x000000b8e4e4723c */ /* 0x084fe200000418ac */
[----:B------:R-:W2:Y:S07]  /*a4b0*/  LDSM.16.MT88.4 R172, [R118+0x2800] ;  /* 0x0028000076ac783b */ /* 0x000eae0000004200 */
[-C--:B---3--:R-:W-:Y:S01]  /*a4c0*/  HMMA.16816.F32.BF16 R232, R232, R184.reuse, R164 ;  /* 0x000000b8e8e8723c */ /* 0x088fe200000418a4 */
[----:B------:R-:W3:Y:S07]  /*a4d0*/  LDSM.16.MT88.4 R164, [R116+0x2800] ;  /* 0x0028000074a4783b */ /* 0x000eee0000004200 */
[-C--:B------:R-:W-:Y:S01]  /*a4e0*/  HMMA.16816.F32.BF16 R196, R196, R184.reuse, R176 ;  /* 0x000000b8c4c4723c */ /* 0x080fe200000418b0 */
[----:B------:R-:W-:Y:S07]  /*a4f0*/  LDSM.16.MT88.4 R176, [R118+0x3000] ;  /* 0x0030000076b0783b */ /* 0x000fee0000004200 */
[----:B-1----:R-:W-:Y:S01]  /*a500*/  HMMA.16816.F32.BF16 R192, R192, R184, R168 ;  /* 0x000000b8c0c0723c */ /* 0x002fe200000418a8 */
[----:B------:R-:W1:Y:S07]  /*a510*/  LDSM.16.M88.4 R168, [R119+0x10080] ;  /* 0x0100800077a8783b */ /* 0x000e6e0000000200 */
[-C--:B0-----:R-:W-:Y:S01]  /*a520*/  HMMA.16816.F32.BF16 R188, R188, R186.reuse, R228 ;  /* 0x000000babcbc723c */ /* 0x081fe200000418e4 */
[----:B------:R-:W0:Y:S07]  /*a530*/  LDSM.16.MT88.4 R228, [R117+0x3000] ;  /* 0x0030000075e4783b */ /* 0x000e2e0000004200 */
[-C--:B--2---:R-:W-:Y:S01]  /*a540*/  HMMA.16816.F32.BF16 R172, R172, R186.reuse, R196 ;  /* 0x000000baacac723c */ /* 0x084fe200000418c4 */
[----:B------:R-:W2:Y:S07]  /*a550*/  LDSM.16.MT88.4 R196, [R116+0x3000] ;  /* 0x0030000074c4783b */ /* 0x000eae0000004200 */
[-C--:B------:R-:W-:Y:S01]  /*a560*/  HMMA.16816.F32.BF16 R180, R180, R186.reuse, R232 ;  /* 0x000000bab4b4723c */ /* 0x080fe200000418e8 */
[----:B------:R-:W4:Y:S07]  /*a570*/  LDSM.16.MT88.4 R232, [R118+0x3800] ;  /* 0x0038000076e8783b */ /* 0x000f2e0000004200 */
[----:B---3--:R-:W-:Y:S01]  /*a580*/  HMMA.16816.F32.BF16 R184, R164, R186, R192 ;  /* 0x000000baa4b8723c */ /* 0x008fe200000418c0 */
[----:B------:R-:W3:Y:S04]  /*a590*/  LDSM.16.MT88.4 R164, [R2+0x3800] ;  /* 0x0038000002a4783b */ /* 0x000ee80000004200 */
[----:B------:R-:W-:Y:S03]  /*a5a0*/  LDSM.16.M88.4 R192, [R120+0x10100] ;  /* 0x0101000078c0783b */ /* 0x000fe60000000200 */
[-C--:B-1----:R-:W-:Y:S01]  /*a5b0*/  HMMA.16816.F32.BF16 R176, R176, R168.reuse, R172 ;  /* 0x000000a8b0b0723c */ /* 0x082fe200000418ac */
[----:B------:R-:W1:Y:S07]  /*a5c0*/  LDSM.16.MT88.4 R172, [R117+0x3800] ;  /* 0x0038000075ac783b */ /* 0x000e6e0000004200 */
[-C--:B0-----:R-:W-:Y:S01]  /*a5d0*/  HMMA.16816.F32.BF16 R228, R228, R168.reuse, R180 ;  /* 0x000000a8e4e4723c */ /* 0x081fe200000418b4 */
[----:B------:R-:W0:Y:S07]  /*a5e0*/  LDSM.16.MT88.4 R180, [R116+0x3800] ;  /* 0x0038000074b4783b */ /* 0x000e2e0000004200 */
[-C--:B------:R-:W-:Y:S01]  /*a5f0*/  HMMA.16816.F32.BF16 R236, R236, R168.reuse, R188 ;  /* 0x000000a8ecec723c */ /* 0x080fe200000418bc */
[----:B------:R-:W0:Y:S07]  /*a600*/  LDSM.16.MT88.4 R188, [R2+0x4000] ;  /* 0x0040000002bc783b */ /* 0x000e2e0000004200 */
[----:B--2---:R-:W-:Y:S01]  /*a610*/  HMMA.16816.F32.BF16 R196, R196, R168, R184 ;  /* 0x000000a8c4c4723c */ /* 0x004fe200000418b8 */
[----:B------:R-:W2:Y:S07]  /*a620*/  LDSM.16.MT88.4 R184, [R118+0x4000] ;  /* 0x0040000076b8783b */ /* 0x000eae0000004200 */
[-C--:B----4-:R-:W-:Y:S01]  /*a630*/  HMMA.16816.F32.BF16 R176, R232, R170.reuse, R176 ;  /* 0x000000aae8b0723c */ /* 0x090fe200000418b0 */
[----:B------:R-:W4:Y:S07]  /*a640*/  LDSM.16.MT88.4 R232, [R116+0x4000] ;  /* 0x0040000074e8783b */ /* 0x000f2e0000004200 */
[-C--:B---3--:R-:W-:Y:S01]  /*a650*/  HMMA.16816.F32.BF16 R164, R164, R170.reuse, R236 ;  /* 0x000000aaa4a4723c */ /* 0x088fe200000418ec */
[----:B------:R-:W3:Y:S07]  /*a660*/  LDSM.16.MT88.4 R236, [R117+0x4000] ;  /* 0x0040000075ec783b */ /* 0x000eee0000004200 */
[-C--:B-1----:R-:W-:Y:S01]  /*a670*/  HMMA.16816.F32.BF16 R172, R172, R170.reuse, R228 ;  /* 0x000000aaacac723c */ /* 0x082fe200000418e4 */
[----:B------:R-:W-:Y:S07]  /*a680*/  LDSM.16.MT88.4 R228, [R116+0x4800] ;  /* 0x0048000074e4783b */ /* 0x000fee0000004200 */
[----:B0-----:R-:W-:Y:S01]  /*a690*/  HMMA.16816.F32.BF16 R168, R180, R170, R196 ;  /* 0x000000aab4a8723c */ /* 0x001fe200000418c4 */
[----:B------:R-:W0:Y:S04]  /*a6a0*/  LDSM.16.MT88.4 R196, [R2+0x4800] ;  /* 0x0048000002c4783b */ /* 0x000e280000004200 */
[----:B------:R-:W-:Y:S03]  /*a6b0*/  LDSM.16.M88.4 R180, [R119+0x10100] ;  /* 0x0101000077b4783b */ /* 0x000fe60000000200 */
[-C--:B------:R-:W-:Y:S01]  /*a6c0*/  HMMA.16816.F32.BF16 R188, R188, R192.reuse, R164 ;  /* 0x000000c0bcbc723c */ /* 0x080fe200000418a4 */
[----:B------:R-:W1:Y:S07]  /*a6d0*/  LDSM.16.MT88.4 R164, [R118+0x4800] ;  /* 0x0048000076a4783b */ /* 0x000e6e0000004200 */
[-C--:B--2---:R-:W-:Y:S01]  /*a6e0*/  HMMA.16816.F32.BF16 R184, R184, R192.reuse, R176 ;  /* 0x000000c0b8b8723c */ /* 0x084fe200000418b0 */
[----:B------:R-:W2:Y:S07]  /*a6f0*/  LDSM.16.MT88.4 R176, [R117+0x4800] ;  /* 0x0048000075b0783b */ /* 0x000eae0000004200 */
[-C--:B----4-:R-:W-:Y:S01]  /*a700*/  HMMA.16816.F32.BF16 R232, R232, R192.reuse, R168 ;  /* 0x000000c0e8e8723c */ /* 0x090fe200000418a8 */
[----:B------:R-:W-:Y:S07]  /*a710*/  LDSM.16.MT88.4 R168, [R118+0x5000] ;  /* 0x0050000076a8783b */ /* 0x000fee0000004200 */
[----:B---3--:R-:W-:Y:S01]  /*a720*/  HMMA.16816.F32.BF16 R236, R236, R192, R172 ;  /* 0x000000c0ecec723c */ /* 0x008fe200000418ac */
[----:B------:R-:W3:Y:S07]  /*a730*/  LDSM.16.MT88.4 R172, [R2+0x5000] ;  /* 0x0050000002ac783b */ /* 0x000eee0000004200 */
[-C--:B0-----:R-:W-:Y:S01]  /*a740*/  HMMA.16816.F32.BF16 R196, R196, R194.reuse, R188 ;  /* 0x000000c2c4c4723c */ /* 0x081fe200000418bc */
[----:B------:R-:W0:Y:S07]  /*a750*/  LDSM.16.MT88.4 R188, [R117+0x5000] ;  /* 0x0050000075bc783b */ /* 0x000e2e0000004200 */
[-C--:B-1----:R-:W-:Y:S01]  /*a760*/  HMMA.16816.F32.BF16 R164, R164, R194.reuse, R184 ;  /* 0x000000c2a4a4723c */ /* 0x082fe200000418b8 */
[----:B------:R-:W1:Y:S07]  /*a770*/  LDSM.16.MT88.4 R184, [R116+0x5000] ;  /* 0x0050000074b8783b */ /* 0x000e6e0000004200 */
[-C--:B--2---:R-:W-:Y:S01]  /*a780*/  HMMA.16816.F32.BF16 R176, R176, R194.reuse, R236 ;  /* 0x000000c2b0b0723c */ /* 0x084fe200000418ec */
[----:B------:R-:W-:Y:S07]  /*a790*/  LDSM.16.MT88.4 R236, [R118+0x6000] ;  /* 0x0060000076ec783b */ /* 0x000fee0000004200 */
[----:B------:R-:W-:Y:S01]  /*a7a0*/  HMMA.16816.F32.BF16 R192, R228, R194, R232 ;  /* 0x000000c2e4c0723c */ /* 0x000fe200000418e8 */
[----:B------:R-:W2:Y:S04]  /*a7b0*/  LDSM.16.MT88.4 R228, [R2+0x5800] ;  /* 0x0058000002e4783b */ /* 0x000ea80000004200 */
[----:B------:R-:W-:Y:S03]  /*a7c0*/  LDSM.16.M88.4 R232, [R120+0x10180] ;  /* 0x0101800078e8783b */ /* 0x000fe60000000200 */
[-C--:B---3--:R-:W-:Y:S01]  /*a7d0*/  HMMA.16816.F32.BF16 R172, R172, R180.reuse, R196 ;  /* 0x000000b4acac723c */ /* 0x088fe200000418c4 */
[----:B------:R-:W3:Y:S07]  /*a7e0*/  LDSM.16.MT88.4 R196, [R118+0x5800] ;  /* 0x0058000076c4783b */ /* 0x000eee0000004200 */
[-C--:B------:R-:W-:Y:S01]  /*a7f0*/  HMMA.16816.F32.BF16 R168, R168, R180.reuse, R164 ;  /* 0x000000b4a8a8723c */ /* 0x080fe200000418a4 */
[----:B------:R-:W4:Y:S07]  /*a800*/  LDSM.16.MT88.4 R164, [R117+0x5800] ;  /* 0x0058000075a4783b */ /* 0x000f2e0000004200 */
[-C--:B0-----:R-:W-:Y:S01]  /*a810*/  HMMA.16816.F32.BF16 R188, R188, R180.reuse, R176 ;  /* 0x000000b4bcbc723c */ /* 0x081fe200000418b0 */
[----:B------:R-:W0:Y:S07]  /*a820*/  LDSM.16.MT88.4 R176, [R116+0x5800] ;  /* 0x0058000074b0783b */ /* 0x000e2e0000004200 */
[----:B-1----:R-:W-:Y:S01]  /*a830*/  HMMA.16816.F32.BF16 R184, R184, R180, R192 ;  /* 0x000000b4b8b8723c */ /* 0x002fe200000418c0 */
[----:B------:R-:W1:Y:S07]  /*a840*/  LDSM.16.MT88.4 R192, [R2+0x6000] ;  /* 0x0060000002c0783b */ /* 0x000e6e0000004200 */
[-C--:B--2---:R-:W-:Y:S01]  /*a850*/  HMMA.16816.F32.BF16 R172, R228, R182.reuse, R172 ;  /* 0x000000b6e4ac723c */ /* 0x084fe200000418ac */
[----:B------:R-:W2:Y:S07]  /*a860*/  LDSM.16.MT88.4 R228, [R117+0x6000] ;  /* 0x0060000075e4783b */ /* 0x000eae0000004200 */
[-C--:B---3--:R-:W-:Y:S01]  /*a870*/  HMMA.16816.F32.BF16 R168, R196, R182.reuse, R168 ;  /* 0x000000b6c4a8723c */ /* 0x088fe200000418a8 */
[----:B------:R-:W-:Y:S07]  /*a880*/  LDSM.16.MT88.4 R196, [R117+0x6800] ;  /* 0x0068000075c4783b */ /* 0x000fee0000004200 */
[-C--:B----4-:R-:W-:Y:S01]  /*a890*/  HMMA.16816.F32.BF16 R164, R164, R182.reuse, R188 ;  /* 0x000000b6a4a4723c */ /* 0x090fe200000418bc */
[----:B------:R-:W3:Y:S07]  /*a8a0*/  LDSM.16.MT88.4 R188, [R116+0x6000] ;  /* 0x0060000074bc783b */ /* 0x000eee0000004200 */
[----:B0-----:R-:W-:Y:S01]  /*a8b0*/  HMMA.16816.F32.BF16 R180, R176, R182, R184 ;  /* 0x000000b6b0b4723c */ /* 0x001fe200000418b8 */
[----:B------:R-:W0:Y:S04]  /*a8c0*/  LDSM.16.MT88.4 R176, [R2+0x6800] ;  /* 0x0068000002b0783b */ /* 0x000e280000004200 */
[----:B------:R-:W4:Y:S03]  /*a8d0*/  LDSM.16.MT88.4 R184, [R118+0x6800] ;  /* 0x0068000076b8783b */ /* 0x000f260000004200 */
[-C--:B-1----:R-:W-:Y:S01]  /*a8e0*/  HMMA.16816.F32.BF16 R192, R192, R232.reuse, R172 ;  /* 0x000000e8c0c0723c */ /* 0x082fe200000418ac */
[----:B------:R-:W-:Y:S07]  /*a8f0*/  LDSM.16.MT88.4 R172, [R2+0x7000] ;  /* 0x0070000002ac783b */ /* 0x000fee0000004200 */
[-C--:B------:R-:W-:Y:S01]  /*a900*/  HMMA.16816.F32.BF16 R236, R236, R232.reuse, R168 ;  /* 0x000000e8ecec723c */ /* 0x080fe200000418a8 */
[----:B------:R-:W1:Y:S07]  /*a910*/  LDSM.16.MT88.4 R168, [R116+0x6800] ;  /* 0x0068000074a8783b */ /* 0x000e6e0000004200 */
[-C--:B--2---:R-:W-:Y:S01]  /*a920*/  HMMA.16816.F32.BF16 R228, R228, R232.reuse, R164 ;  /* 0x000000e8e4e4723c */ /* 0x084fe200000418a4 */
[----:B------:R-:W2:Y:S07]  /*a930*/  LDSM.16.M88.4 R164, [R119+0x10180] ;  /* 0x0101800077a4783b */ /* 0x000eae0000000200 */
[----:B---3--:R-:W-:Y:S01]  /*a940*/  HMMA.16816.F32.BF16 R188, R188, R232, R180 ;  /* 0x000000e8bcbc723c */ /* 0x008fe200000418b4 */
[----:B------:R-:W3:Y:S07]  /*a950*/  LDSM.16.MT88.4 R180, [R118+0x7000] ;  /* 0x0070000076b4783b */ /* 0x000eee0000004200 */
[-C--:B0-----:R-:W-:Y:S01]  /*a960*/  HMMA.16816.F32.BF16 R176, R176, R234.reuse, R192 ;  /* 0x000000eab0b0723c */ /* 0x081fe200000418c0 */
[----:B------:R-:W0:Y:S07]  /*a970*/  LDSM.16.MT88.4 R192, [R117+0x7000] ;  /* 0x0070000075c0783b */ /* 0x000e2e0000004200 */
[-C--:B----4-:R-:W-:Y:S01]  /*a980*/  HMMA.16816.F32.BF16 R184, R184, R234.reuse, R236 ;  /* 0x000000eab8b8723c */ /* 0x090fe200000418ec */
[----:B------:R-:W4:Y:S07]  /*a990*/  LDSM.16.MT88.4 R236, [R116+0x7000] ;  /* 0x0070000074ec783b */ /* 0x000f2e0000004200 */
[-C--:B------:R-:W-:Y:S01]  /*a9a0*/  HMMA.16816.F32.BF16 R196, R196, R234.reuse, R228 ;  /* 0x000000eac4c4723c */ /* 0x080fe200000418e4 */
[----:B------:R-:W-:Y:S07]  /*a9b0*/  LDSM.16.M88.4 R228, [R120+0x10200] ;  /* 0x0102000078e4783b */ /* 0x000fee0000000200 */
[----:B-1----:R-:W-:Y:S01]  /*a9c0*/  HMMA.16816.F32.BF16 R232, R168, R234, R188 ;  /* 0x000000eaa8e8723c */ /* 0x002fe200000418bc */
[----:B------:R-:W1:Y:S04]  /*a9d0*/  LDSM.16.MT88.4 R168, [R2+0x7800] ;  /* 0x0078000002a8783b */ /* 0x000e680000004200 */
[----:B------:R-:W-:Y:S03]  /*a9e0*/  LDSM.16.MT88.4 R188, [R116+0x7800] ;  /* 0x0078000074bc783b */ /* 0x000fe60000004200 */
[-C--:B--2---:R-:W-:Y:S01]  /*a9f0*/  HMMA.16816.F32.BF16 R172, R172, R164.reuse, R176 ;  /* 0x000000a4acac723c */ /* 0x084fe200000418b0 */
[----:B------:R-:W2:Y:S07]  /*aa00*/  LDSM.16.MT88.4 R176, [R118+0x7800] ;  /* 0x0078000076b0783b */ /* 0x000eae0000004200 */
[-C--:B---3--:R-:W-:Y:S01]  /*aa10*/  HMMA.16816.F32.BF16 R180, R180, R164.reuse, R184 ;  /* 0x000000a4b4b4723c */ /* 0x088fe200000418b8 */
[----:B------:R-:W3:Y:S07]  /*aa20*/  LDSM.16.MT88.4 R184, [R117+0x7800] ;  /* 0x0078000075b8783b */ /* 0x000eee0000004200 */
[-C--:B0-----:R-:W-:Y:S01]  /*aa30*/  HMMA.16816.F32.BF16 R192, R192, R164.reuse, R196 ;  /* 0x000000a4c0c0723c */ /* 0x081fe200000418c4 */
[----:B------:R-:W0:Y:S07]  /*aa40*/  LDSM.16.MT88.4 R196, [R2+0x8000] ;  /* 0x0080000002c4783b */ /* 0x000e2e0000004200 */
[----:B----4-:R-:W-:Y:S01]  /*aa50*/  HMMA.16816.F32.BF16 R236, R236, R164, R232 ;  /* 0x000000a4ecec723c */ /* 0x010fe200000418e8 */
[----:B------:R-:W4:Y:S07]  /*aa60*/  LDSM.16.MT88.4 R232, [R118+0x8000] ;  /* 0x0080000076e8783b */ /* 0x000f2e0000004200 */
[-C--:B-1----:R-:W-:Y:S01]  /*aa70*/  HMMA.16816.F32.BF16 R172, R168, R166.reuse, R172 ;  /* 0x000000a6a8ac723c */ /* 0x082fe200000418ac */
[----:B------:R-:W1:Y:S07]  /*aa80*/  LDSM.16.MT88.4 R168, [R117+0x8000] ;  /* 0x0080000075a8783b */ /* 0x000e6e0000004200 */
[-C--:B--2---:R-:W-:Y:S01]  /*aa90*/  HMMA.16816.F32.BF16 R176, R176, R166.reuse, R180 ;  /* 0x000000a6b0b0723c */ /* 0x084fe200000418b4 */
[----:B------:R-:W2:Y:S07]  /*aaa0*/  LDSM.16.MT88.4 R180, [R116+0x8000] ;  /* 0x0080000074b4783b */ /* 0x000eae0000004200 */
[-C--:B---3--:R-:W-:Y:S08]  /*aab0*/  HMMA.16816.F32.BF16 R184, R184, R166.reuse, R192 ;  /* 0x000000a6b8b8723c */ /* 0x088ff000000418c0 */
[----:B------:R-:W-:Y:S01]  /*aac0*/  HMMA.16816.F32.BF16 R188, R188, R166, R236 ;  /* 0x000000a6bcbc723c */ /* 0x000fe200000418ec */
[----:B------:R-:W3:Y:S04]  /*aad0*/  LDSM.16.MT88.4 R164, [R2+0x8800] ;  /* 0x0088000002a4783b */ /* 0x000ee80000004200 */
[----:B------:R-:W-:Y:S03]  /*aae0*/  LDSM.16.MT88.4 R236, [R118+0xa000] ;  /* 0x00a0000076ec783b */ /* 0x000fe60000004200 */
[-C--:B0-----:R-:W-:Y:S01]  /*aaf0*/  HMMA.16816.F32.BF16 R196, R196, R228.reuse, R172 ;  /* 0x000000e4c4c4723c */ /* 0x081fe200000418ac */
[----:B------:R-:W0:Y:S07]  /*ab00*/  LDSM.16.MT88.4 R172, [R118+0x8800] ;  /* 0x0088000076ac783b */ /* 0x000e2e0000004200 */
[-C--:B----4-:R-:W-:Y:S01]  /*ab10*/  HMMA.16816.F32.BF16 R232, R232, R228.reuse, R176 ;  /* 0x000000e4e8e8723c */ /* 0x090fe200000418b0 */
[----:B------:R-:W4:Y:S07]  /*ab20*/  LDSM.16.MT88.4 R176, [R117+0x8800] ;  /* 0x0088000075b0783b */ /* 0x000f2e0000004200 */
[-C--:B-1----:R-:W-:Y:S01]  /*ab30*/  HMMA.16816.F32.BF16 R168, R168, R228.reuse, R184 ;  /* 0x000000e4a8a8723c */ /* 0x082fe200000418b8 */
[----:B------:R-:W1:Y:S07]  /*ab40*/  LDSM.16.MT88.4 R184, [R116+0x8800] ;  /* 0x0088000074b8783b */ /* 0x000e6e0000004200 */
[----:B--2---:R-:W-:Y:S01]  /*ab50*/  HMMA.16816.F32.BF16 R192, R180, R228, R188 ;  /* 0x000000e4b4c0723c */ /* 0x004fe200000418bc */
[----:B------:R-:W-:Y:S04]  /*ab60*/  LDSM.16.MT88.4 R188, [R2+0x9000] ;  /* 0x0090000002bc783b */ /* 0x000fe80000004200 */
[----:B------:R-:W2:Y:S03]  /*ab70*/  LDSM.16.M88.4 R180, [R119+0x10200] ;  /* 0x0102000077b4783b */ /* 0x000ea60000000200 */
[-C--:B---3--:R-:W-:Y:S01]  /*ab80*/  HMMA.16816.F32.BF16 R196, R164, R230.reuse, R196 ;  /* 0x000000e6a4c4723c */ /* 0x088fe200000418c4 */
[----:B------:R-:W3:Y:S07]  /*ab90*/  LDSM.16.MT88.4 R164, [R118+0x9000] ;  /* 0x0090000076a4783b */ /* 0x000eee0000004200 */
[-C--:B0-----:R-:W-:Y:S01]  /*aba0*/  HMMA.16816.F32.BF16 R232, R172, R230.reuse, R232 ;  /* 0x000000e6ace8723c */ /* 0x081fe200000418e8 */
[----:B------:R-:W0:Y:S07]  /*abb0*/  LDSM.16.MT88.4 R172, [R117+0x9000] ;  /* 0x0090000075ac783b */ /* 0x000e2e0000004200 */
[-C--:B----4-:R-:W-:Y:S01]  /*abc0*/  HMMA.16816.F32.BF16 R168, R176, R230.reuse, R168 ;  /* 0x000000e6b0a8723c */ /* 0x090fe200000418a8 */
[----:B------:R-:W4:Y:S07]  /*abd0*/  LDSM.16.MT88.4 R176, [R116+0x9000] ;  /* 0x0090000074b0783b */ /* 0x000f2e0000004200 */
[----:B-1----:R-:W-:Y:S01]  /*abe0*/  HMMA.16816.F32.BF16 R192, R184, R230, R192 ;  /* 0x000000e6b8c0723c */ /* 0x002fe200000418c0 */
[----:B------:R-:W1:Y:S04]  /*abf0*/  LDSM.16.MT88.4 R184, [R2+0x9800] ;  /* 0x0098000002b8783b */ /* 0x000e680000004200 */
[----:B------:R-:W-:Y:S03]  /*ac00*/  LDSM.16.MT88.4 R228, [R117+0x9800] ;  /* 0x0098000075e4783b */ /* 0x000fe60000004200 */
[-C--:B--2---:R-:W-:Y:S01]  /*ac10*/  HMMA.16816.F32.BF16 R196, R188, R180.reuse, R196 ;  /* 0x000000b4bcc4723c */ /* 0x084fe200000418c4 */
[----:B------:R-:W2:Y:S07]  /*ac20*/  LDSM.16.MT88.4 R188, [R118+0x9800] ;  /* 0x0098000076bc783b */ /* 0x000eae0000004200 */
[-C--:B---3--:R-:W-:Y:S01]  /*ac30*/  HMMA.16816.F32.BF16 R164, R164, R180.reuse, R232 ;  /* 0x000000b4a4a4723c */ /* 0x088fe200000418e8 */
[----:B------:R-:W-:Y:S07]  /*ac40*/  LDSM.16.MT88.4 R232, [R2+0xa000] ;  /* 0x00a0000002e8783b */ /* 0x000fee0000004200 */
[-C--:B0-----:R-:W-:Y:S01]  /*ac50*/  HMMA.16816.F32.BF16 R168, R172, R180.reuse, R168 ;  /* 0x000000b4aca8723c */ /* 0x081fe200000418a8 */
[----:B------:R-:W0:Y:S07]  /*ac60*/  LDSM.16.MT88.4 R172, [R116+0x9800] ;  /* 0x0098000074ac783b */ /* 0x000e2e0000004200 */
[----:B----4-:R-:W-:Y:S01]  /*ac70*/  HMMA.16816.F32.BF16 R176, R176, R180, R192 ;  /* 0x000000b4b0b0723c */ /* 0x010fe200000418c0 */
[----:B------:R-:W3:Y:S07]  /*ac80*/  LDSM.16.M88.4 R192, [R120+0x10280] ;  /* 0x0102800078c0783b */ /* 0x000eee0000000200 */
[-C--:B-1----:R-:W-:Y:S01]  /*ac90*/  HMMA.16816.F32.BF16 R196, R184, R182.reuse, R196 ;  /* 0x000000b6b8c4723c */ /* 0x082fe200000418c4 */
[----:B------:R-:W1:Y:S07]  /*aca0*/  LDSM.16.MT88.4 R184, [R117+0xa000] ;  /* 0x00a0000075b8783b */ /* 0x000e6e0000004200 */
[-C--:B--2---:R-:W-:Y:S01]  /*acb0*/  HMMA.16816.F32.BF16 R164, R188, R182.reuse, R164 ;  /* 0x000000b6bca4723c */ /* 0x084fe200000418a4 */
[----:B------:R-:W2:Y:S07]  /*acc0*/  LDSM.16.MT88.4 R188, [R116+0xa000] ;  /* 0x00a0000074bc783b */ /* 0x000eae0000004200 */
[-C--:B------:R-:W-:Y:S01]  /*acd0*/  HMMA.16816.F32.BF16 R228, R228, R182.reuse, R168 ;  /* 0x000000b6e4e4723c */ /* 0x080fe200000418a8 */
[----:B------:R-:W4:Y:S07]  /*ace0*/  LDSM.16.MT88.4 R168, [R2+0xa800] ;  /* 0x00a8000002a8783b */ /* 0x000f2e0000004200 */
[----:B0-----:R-:W-:Y:S01]  /*acf0*/  HMMA.16816.F32.BF16 R176, R172, R182, R176 ;  /* 0x000000b6acb0723c */ /* 0x001fe200000418b0 */
[----:B------:R-:W0:Y:S04]  /*ad00*/  LDSM.16.MT88.4 R172, [R118+0xa800] ;  /* 0x00a8000076ac783b */ /* 0x000e280000004200 */
[----:B------:R-:W0:Y:S03]  /*ad10*/  LDSM.16.MT88.4 R180, [R117+0xa800] ;  /* 0x00a8000075b4783b */ /* 0x000e260000004200 */
[-C--:B---3--:R-:W-:Y:S08]  /*ad20*/  HMMA.16816.F32.BF16 R196, R232, R192.reuse, R196 ;  /* 0x000000c0e8c4723c */ /* 0x088ff000000418c4 */
[-C--:B------:R-:W-:Y:S01]  /*ad30*/  HMMA.16816.F32.BF16 R164, R236, R192.reuse, R164 ;  /* 0x000000c0eca4723c */ /* 0x080fe200000418a4 */
[----:B------:R-:W-:Y:S07]  /*ad40*/  LDSM.16.MT88.4 R236, [R118+0xb000] ;  /* 0x00b0000076ec783b */ /* 0x000fee0000004200 */
[-C--:B-1----:R-:W-:Y:S01]  /*ad50*/  HMMA.16816.F32.BF16 R184, R184, R192.reuse, R228 ;  /* 0x000000c0b8b8723c */ /* 0x082fe200000418e4 */
[----:B------:R-:W1:Y:S07]  /*ad60*/  LDSM.16.MT88.4 R228, [R116+0xa800] ;  /* 0x00a8000074e4783b */ /* 0x000e6e0000004200 */
[----:B--2---:R-:W-:Y:S01]  /*ad70*/  HMMA.16816.F32.BF16 R232, R188, R192, R176 ;  /* 0x000000c0bce8723c */ /* 0x004fe200000418b0 */
[----:B------:R-:W-:Y:S04]  /*ad80*/  LDSM.16.MT88.4 R176, [R2+0xb000] ;  /* 0x00b0000002b0783b */ /* 0x000fe80000004200 */
[----:B------:R-:W2:Y:S03]  /*ad90*/  LDSM.16.M88.4 R188, [R119+0x10280] ;  /* 0x0102800077bc783b */ /* 0x000ea60000000200 */
[-C--:B----4-:R-:W-:Y:S01]  /*ada0*/  HMMA.16816.F32.BF16 R168, R168, R194.reuse, R196 ;  /* 0x000000c2a8a8723c */ /* 0x090fe200000418c4 */
[----:B------:R-:W3:Y:S07]  /*adb0*/  LDSM.16.MT88.4 R196, [R117+0xb000] ;  /* 0x00b0000075c4783b */ /* 0x000eee0000004200 */
[-C--:B0-----:R-:W-:Y:S01]  /*adc0*/  HMMA.16816.F32.BF16 R164, R172, R194.reuse, R164 ;  /* 0x000000c2aca4723c */ /* 0x081fe200000418a4 */
[----:B------:R-:W0:Y:S07]  /*add0*/  LDSM.16.MT88.4 R172, [R116+0xb000] ;  /* 0x00b0000074ac783b */ /* 0x000e2e0000004200 */
[-C--:B------:R-:W-:Y:S01]  /*ade0*/  HMMA.16816.F32.BF16 R180, R180, R194.reuse, R184 ;  /* 0x000000c2b4b4723c */ /* 0x080fe200000418b8 */
[----:B------:R-:W4:Y:S07]  /*adf0*/  LDSM.16.MT88.4 R184, [R118+0xb800] ;  /* 0x00b8000076b8783b */ /* 0x000f2e0000004200 */
[----:B-1----:R-:W-:Y:S01]  /*ae00*/  HMMA.16816.F32.BF16 R228, R228, R194, R232 ;  /* 0x000000c2e4e4723c */ /* 0x002fe200000418e8 */
[----:B------:R-:W1:Y:S04]  /*ae10*/  LDSM.16.MT88.4 R192, [R2+0xb800] ;  /* 0x00b8000002c0783b */ /* 0x000e680000004200 */
[----:B------:R-:W-:Y:S03]  /*ae20*/  LDSM.16.MT88.4 R232, [R2+0xc000] ;  /* 0x00c0000002e8783b */ /* 0x000fe60000004200 */
[-C--:B--2---:R-:W-:Y:S01]  /*ae30*/  HMMA.16816.F32.BF16 R168, R176, R188.reuse, R168 ;  /* 0x000000bcb0a8723c */ /* 0x084fe200000418a8 */
[----:B------:R-:W2:Y:S07]  /*ae40*/  LDSM.16.MT88.4 R176, [R117+0xb800] ;  /* 0x00b8000075b0783b */ /* 0x000eae0000004200 */
[-C--:B------:R-:W-:Y:S01]  /*ae50*/  HMMA.16816.F32.BF16 R164, R236, R188.reuse, R164 ;  /* 0x000000bceca4723c */ /* 0x080fe200000418a4 */
[----:B------:R-:W-:Y:S07]  /*ae60*/  LDSM.16.MT88.4 R236, [R118+0xc000] ;  /* 0x00c0000076ec783b */ /* 0x000fee0000004200 */
[-C--:B---3--:R-:W-:Y:S01]  /*ae70*/  HMMA.16816.F32.BF16 R196, R196, R188.reuse, R180 ;  /* 0x000000bcc4c4723c */ /* 0x088fe200000418b4 */
[----:B------:R-:W3:Y:S07]  /*ae80*/  LDSM.16.MT88.4 R180, [R116+0xb800] ;  /* 0x00b8000074b4783b */ /* 0x000eee0000004200 */
[----:B0-----:R-:W-:Y:S01]  /*ae90*/  HMMA.16816.F32.BF16 R172, R172, R188, R228 ;  /* 0x000000bcacac723c */ /* 0x001fe200000418e4 */
[----:B------:R-:W0:Y:S07]  /*aea0*/  LDSM.16.M88.4 R228, [R120+0x10300] ;  /* 0x0103000078e4783b */ /* 0x000e2e0000000200 */
[-C--:B----4-:R-:W-:Y:S01]  /*aeb0*/  HMMA.16816.F32.BF16 R164, R184, R190.reuse, R164 ;  /* 0x000000beb8a4723c */ /* 0x090fe200000418a4 */
[----:B------:R-:W4:Y:S07]  /*aec0*/  LDSM.16.MT88.4 R184, [R117+0xc000] ;  /* 0x00c0000075b8783b */ /* 0x000f2e0000004200 */
[-C--:B-1----:R-:W-:Y:S01]  /*aed0*/  HMMA.16816.F32.BF16 R168, R192, R190.reuse, R168 ;  /* 0x000000bec0a8723c */ /* 0x082fe200000418a8 */
[----:B------:R-:W1:Y:S07]  /*aee0*/  LDSM.16.MT88.4 R192, [R116+0xc000] ;  /* 0x00c0000074c0783b */ /* 0x000e6e0000004200 */
[-C--:B--2---:R-:W-:Y:S01]  /*aef0*/  HMMA.16816.F32.BF16 R196, R176, R190.reuse, R196 ;  /* 0x000000beb0c4723c */ /* 0x084fe200000418c4 */
[----:B------:R-:W2:Y:S07]  /*af00*/  LDSM.16.MT88.4 R176, [R2+0xc800] ;  /* 0x00c8000002b0783b */ /* 0x000eae0000004200 */
[----:B---3--:R-:W-:Y:S01]  /*af10*/  HMMA.16816.F32.BF16 R172, R180, R190, R172 ;  /* 0x000000beb4ac723c */ /* 0x008fe200000418ac */
[----:B------:R-:W3:Y:S04]  /*af20*/  LDSM.16.MT88.4 R180, [R118+0xc800] ;  /* 0x00c8000076b4783b */ /* 0x000ee80000004200 */
[----:B------:R-:W-:Y:S03]  /*af30*/  LDSM.16.MT88.4 R188, [R116+0xc800] ;  /* 0x00c8000074bc783b */ /* 0x000fe60000004200 */
[-C--:B0-----:R-:W-:Y:S01]  /*af40*/  HMMA.16816.F32.BF16 R232, R232, R228.reuse, R168 ;  /* 0x000000e4e8e8723c */ /* 0x081fe200000418a8 */
[----:B------:R-:W0:Y:S07]  /*af50*/  LDSM.16.MT88.4 R168, [R117+0xc800] ;  /* 0x00c8000075a8783b */ /* 0x000e2e0000004200 */
[-C--:B----4-:R-:W-:Y:S08]  /*af60*/  HMMA.16816.F32.BF16 R184, R184, R228.reuse, R196 ;  /* 0x000000e4b8b8723c */ /* 0x090ff000000418c4 */
[-C--:B------:R-:W-:Y:S01]  /*af70*/  HMMA.16816.F32.BF16 R164, R236, R228.reuse, R164 ;  /* 0x000000e4eca4723c */ /* 0x080fe200000418a4 */
[----:B------:R-:W-:Y:S07]  /*af80*/  LDSM.16.MT88.4 R236, [R118+0xd000] ;  /* 0x00d0000076ec783b */ /* 0x000fee0000004200 */
[----:B-1----:R-:W-:Y:S01]  /*af90*/  HMMA.16816.F32.BF16 R196, R192, R228, R172 ;  /* 0x000000e4c0c4723c */ /* 0x002fe200000418ac */
[----:B------:R-:W-:Y:S04]  /*afa0*/  LDSM.16.MT88.4 R192, [R2+0xd000] ;  /* 0x00d0000002c0783b */ /* 0x000fe80000004200 */
[----:B------:R-:W1:Y:S03]  /*afb0*/  LDSM.16.M88.4 R172, [R119+0x10300] ;  /* 0x0103000077ac783b */ /* 0x000e660000000200 */
[-C--:B--2---:R-:W-:Y:S01]  /*afc0*/  HMMA.16816.F32.BF16 R176, R176, R230.reuse, R232 ;  /* 0x000000e6b0b0723c */ /* 0x084fe200000418e8 */
[----:B------:R-:W2:Y:S07]  /*afd0*/  LDSM.16.MT88.4 R232, [R117+0xd000] ;  /* 0x00d0000075e8783b */ /* 0x000eae0000004200 */
[-C--:B---3--:R-:W-:Y:S01]  /*afe0*/  HMMA.16816.F32.BF16 R164, R180, R230.reuse, R164 ;  /* 0x000000e6b4a4723c */ /* 0x088fe200000418a4 */
[----:B------:R-:W3:Y:S07]  /*aff0*/  LDSM.16.MT88.4 R180, [R116+0xd000] ;  /* 0x00d0000074b4783b */ /* 0x000eee0000004200 */
[-C--:B0-----:R-:W-:Y:S01]  /*b000*/  HMMA.16816.F32.BF16 R184, R168, R230.reuse, R184 ;  /* 0x000000e6a8b8723c */ /* 0x081fe200000418b8 */
[----:B------:R-:W0:Y:S07]  /*b010*/  LDSM.16.MT88.4 R168, [R2+0xd800] ;  /* 0x00d8000002a8783b */ /* 0x000e2e0000004200 */
[----:B------:R-:W-:Y:S01]  /*b020*/  HMMA.16816.F32.BF16 R188, R188, R230, R196 ;  /* 0x000000e6bcbc723c */ /* 0x000fe200000418c4 */
[----:B------:R-:W4:Y:S04]  /*b030*/  LDSM.16.MT88.4 R196, [R118+0xd800] ;  /* 0x00d8000076c4783b */ /* 0x000f280000004200 */
[----:B------:R-:W0:Y:S03]  /*b040*/  LDSM.16.MT88.4 R228, [R116+0xd800] ;  /* 0x00d8000074e4783b */ /* 0x000e260000004200 */
[-C--:B-1----:R-:W-:Y:S01]  /*b050*/  HMMA.16816.F32.BF16 R176, R192, R172.reuse, R176 ;  /* 0x000000acc0b0723c */ /* 0x082fe200000418b0 */
[----:B------:R-:W-:Y:S07]  /*b060*/  LDSM.16.MT88.4 R192, [R117+0xd800] ;  /* 0x00d8000075c0783b */ /* 0x000fee0000004200 */
[-C--:B------:R-:W-:Y:S01]  /*b070*/  HMMA.16816.F32.BF16 R164, R236, R172.reuse, R164 ;  /* 0x000000aceca4723c */ /* 0x080fe200000418a4 */
[----:B------:R-:W-:Y:S07]  /*b080*/  LDSM.16.M88.4 R236, [R120+0x10380] ;  /* 0x0103800078ec783b */ /* 0x000fee0000000200 */
[-C--:B--2---:R-:W-:Y:S01]  /*b090*/  HMMA.16816.F32.BF16 R232, R232, R172.reuse, R184 ;  /* 0x000000ace8e8723c */ /* 0x084fe200000418b8 */
[----:B------:R-:W1:Y:S07]  /*b0a0*/  LDSM.16.MT88.4 R184, [R2+0xe000] ;  /* 0x00e0000002b8783b */ /* 0x000e6e0000004200 */
[----:B---3--:R-:W-:Y:S01]  /*b0b0*/  HMMA.16816.F32.BF16 R188, R180, R172, R188 ;  /* 0x000000acb4bc723c */ /* 0x008fe200000418bc */
[----:B------:R-:W2:Y:S07]  /*b0c0*/  LDSM.16.MT88.4 R180, [R118+0xe000] ;  /* 0x00e0000076b4783b */ /* 0x000eae0000004200 */
[-C--:B0-----:R-:W-:Y:S01]  /*b0d0*/  HMMA.16816.F32.BF16 R168, R168, R174.reuse, R176 ;  /* 0x000000aea8a8723c */ /* 0x081fe200000418b0 */
[----:B------:R-:W-:Y:S07]  /*b0e0*/  LDSM.16.MT88.4 R176, [R117+0xe000] ;  /* 0x00e0000075b0783b */ /* 0x000fee0000004200 */
[-C--:B----4-:R-:W-:Y:S01]  /*b0f0*/  HMMA.16816.F32.BF16 R164, R196, R174.reuse, R164 ;  /* 0x000000aec4a4723c */ /* 0x090fe200000418a4 */
[----:B------:R-:W0:Y:S07]  /*b100*/  LDSM.16.MT88.4 R196, [R116+0xe000] ;  /* 0x00e0000074c4783b */ /* 0x000e2e0000004200 */
[----:B------:R-:W-:Y:S01]  /*b110*/  HMMA.16816.F32.BF16 R188, R228, R174, R188 ;  /* 0x000000aee4bc723c */ /* 0x000fe200000418bc */
[----:B------:R-:W3:Y:S04]  /*b120*/  S2R R154, SR_TID.X ;  /* 0x00000000009a7919 */ /* 0x000ee80000002100 */
[----:B------:R-:W-:Y:S03]  /*b130*/  LDSM.16.MT88.4 R228, [R117+0xe800] ;  /* 0x00e8000075e4783b */ /* 0x000fe60000004200 */
[-C--:B-1----:R-:W-:Y:S01]  /*b140*/  HMMA.16816.F32.BF16 R184, R184, R236.reuse, R168 ;  /* 0x000000ecb8b8723c */ /* 0x082fe200000418a8 */
[----:B------:R-:W1:Y:S07]  /*b150*/  LDSM.16.MT88.4 R168, [R118+0xe800] ;  /* 0x00e8000076a8783b */ /* 0x000e6e0000004200 */
[----:B--2---:R-:W-:Y:S01]  /*b160*/  HMMA.16816.F32.BF16 R180, R180, R236, R164 ;  /* 0x000000ecb4b4723c */ /* 0x004fe200000418a4 */
[----:B------:R-:W-:Y:S07]  /*b170*/  LDSM.16.MT88.4 R164, [R116+0xe800] ;  /* 0x00e8000074a4783b */ /* 0x000fee0000004200 */
[----:B------:R-:W-:Y:S01]  /*b180*/  HMMA.16816.F32.BF16 R192, R192, R174, R232 ;  /* 0x000000aec0c0723c */ /* 0x000fe200000418e8 */
[----:B------:R-:W2:Y:S07]  /*b190*/  LDSM.16.MT88.4 R172, [R2+0xe800] ;  /* 0x00e8000002ac783b */ /* 0x000eae0000004200 */
[----:B0-----:R-:W-:Y:S01]  /*b1a0*/  HMMA.16816.F32.BF16 R232, R196, R236, R188 ;  /* 0x000000ecc4e8723c */ /* 0x001fe200000418bc */
[----:B------:R-:W-:Y:S04]  /*b1b0*/  LDSM.16.M88.4 R188, [R119+0x10380] ;  /* 0x0103800077bc783b */ /* 0x000fe80000000200 */
[----:B------:R-:W0:Y:S03]  /*b1c0*/  LDSM.16.MT88.4 R196, [R118+0xf000] ;  /* 0x00f0000076c4783b */ /* 0x000e260000004200 */
[----:B-1----:R-:W-:Y:S01]  /*b1d0*/  HMMA.16816.F32.BF16 R168, R168, R238, R180 ;  /* 0x000000eea8a8723c */ /* 0x002fe200000418b4 */
[C---:B---3--:R-:W-:Y:S01]  /*b1e0*/  LOP3.LUT R153, R154.reuse, 0x20, RZ, 0xc0, !PT ;  /* 0x000000209a997812 */ /* 0x048fe200078ec0ff */
[----:B------:R-:W-:Y:S06]  /*b1f0*/  LDSM.16.MT88.4 R180, [R117+0xf000] ;  /* 0x00f0000075b4783b */ /* 0x000fec0000004200 */
[----:B------:R-:W-:Y:S01]  /*b200*/  HMMA.16816.F32.BF16 R176, R176, R236, R192 ;  /* 0x000000ecb0b0723c */ /* 0x000fe200000418c0 */
[----:B------:R-:W1:Y:S07]  /*b210*/  LDSM.16.MT88.4 R192, [R2+0xf000] ;  /* 0x00f0000002c0783b */ /* 0x000e6e0000004200 */
[----:B--2---:R-:W-:Y:S01]  /*b220*/  HMMA.16816.F32.BF16 R172, R172, R238, R184 ;  /* 0x000000eeacac723c */ /* 0x004fe200000418b8 */
[----:B------:R-:W-:Y:S07]  /*b230*/  LDSM.16.MT88.4 R184, [R116+0xf000] ;  /* 0x00f0000074b8783b */ /* 0x000fee0000004200 */
[----:B0-----:R-:W-:Y:S01]  /*b240*/  HMMA.16816.F32.BF16 R168, R196, R188, R168 ;  /* 0x000000bcc4a8723c */ /* 0x001fe200000418a8 */
[----:B------:R0:W-:Y:S02]  /*b250*/  LDSM.16.MT88.4 R196, [R116+0xf800] ;  /* 0x00f8000074c4783b */ /* 0x0001e40000004200 */
[----:B0-----:R-:W-:-:S04]  /*b260*/  LOP3.LUT R116, R154, 0x3, RZ, 0xc0, !PT ;  /* 0x000000039a747812 */ /* 0x001fc800078ec0ff */
[----:B------:R-:W-:-:S04]  /*b270*/  SHF.L.U32 R116, R116, 0x1, RZ ;  /* 0x0000000174747819 */ /* 0x000fc800000006ff */
[----:B------:R-:W-:Y:S02]  /*b280*/  LEA.HI R116, R153, R116, RZ, 0x1e ;  /* 0x0000007499747211 */ /* 0x000fe400078ff0ff */
[----:B------:R-:W0:Y:S01]  /*b290*/  S2R R153, SR_CTAID.X ;  /* 0x0000000000997919 */ /* 0x000e220000002500 */
[----:B------:R-:W-:Y:S02]  /*b2a0*/  LOP3.LUT R152, R154, 0x1c, RZ, 0xc0, !PT ;  /* 0x0000001c9a987812 */ /* 0x000fe400078ec0ff */
[----:B-1----:R-:W-:Y:S01]  /*b2b0*/  HMMA.16816.F32.BF16 R172, R192, R188, R172 ;  /* 0x000000bcc0ac723c */ /* 0x002fe200000418ac */
[----:B------:R1:W-:Y:S01]  /*b2c0*/  LDSM.16.MT88.4 R192, [R117+0xf800] ;  /* 0x00f8000075c0783b */ /* 0x0003e20000004200 */
[----:B------:R-:W-:-:S06]  /*b2d0*/  LEA.HI R154, R152, 0x8, RZ, 0x1e ;  /* 0x00000008989a7811 */ /* 0x000fcc00078ff0ff */
[----:B------:R-:W-:Y:S01]  /*b2e0*/  HMMA.16816.F32.BF16 R176, R228, R238, R176 ;  /* 0x000000eee4b0723c */ /* 0x000fe200000418b0 */
[----:B------:R-:W2:Y:S01]  /*b2f0*/  LDSM.16.MT88.4 R228, [R2+0xf800] ;  /* 0x00f8000002e4783b */ /* 0x000ea20000004200 */
[----:B0-----:R-:W-:-:S05]  /*b300*/  IMAD.SHL.U32 R153, R153, 0x40, RZ ;  /* 0x0000004099997824 */ /* 0x001fca00078e00ff */
[----:B-1----:R-:W-:Y:S02]  /*b310*/  LEA.HI R117, R152, R153, RZ, 0x1e ;  /* 0x0000009998757211 */ /* 0x002fe400078ff0ff */
[----:B------:R-:W0:Y:S04]  /*b320*/  S2R R153, SR_CTAID.X ;  /* 0x0000000000997919 */ /* 0x000e280000002500 */
[----:B------:R-:W1:Y:S11]  /*b330*/  S2R R152, SR_TID.X ;  /* 0x0000000000987919 */ /* 0x000e760000002100 */
[----:B------:R-:W-:Y:S07]  /*b340*/  HMMA.16816.F32.BF16 R176, R180, R188, R176 ;  /* 0x000000bcb4b0723c */ /* 0x000fee00000418b0 */
[----:B------:R-:W-:Y:S01]  /*b350*/  IADD3 R180, P1, R116, UR4, RZ ;  /* 0x0000000474b47c10 */ /* 0x000fe2000ff3e0ff */
[----:B0-----:R-:W-:Y:S01]  /*b360*/  IMAD.SHL.U32 R153, R153, 0x40, RZ ;  /* 0x0000004099997824 */ /* 0x001fe200078e00ff */
[----:B-1----:R-:W-:-:S03]  /*b370*/  LOP3.LUT R152, R152, 0x1c, RZ, 0xc0, !PT ;  /* 0x0000001c98987812 */ /* 0x002fc600078ec0ff */
[C---:B------:R-:W-:Y:S01]  /*b380*/  IMAD.IADD R116, R153.reuse, 0x1, R154 ;  /* 0x0000000199747824 */ /* 0x040fe200078e029a */
[----:B------:R-:W-:Y:S02]  /*b390*/  LEA.HI R154, R152, 0x10, RZ, 0x1e ;  /* 0x00000010989a7811 */ /* 0x000fe400078ff0ff */
[----:B------:R-:W0:Y:S01]  /*b3a0*/  S2R R152, SR_TID.X ;  /* 0x0000000000987919 */ /* 0x000e220000002100 */
[CC--:B------:R-:W-:Y:S02]  /*b3b0*/  ISETP.GT.U32.AND P5, PT, R180.reuse, R117.reuse, PT ;  /* 0x00000075b400720c */ /* 0x0c0fe40003fa4070 */
[----:B------:R-:W-:Y:S01]  /*b3c0*/  ISETP.GE.U32.AND P3, PT, R180, R117, PT ;  /* 0x00000075b400720c */ /* 0x000fe20003f66070 */
[----:B------:R-:W-:Y:S01]  /*b3d0*/  IMAD.IADD R117, R153, 0x1, R154 ;  /* 0x0000000199757824 */ /* 0x000fe200078e029a */
[----:B--2---:R-:W-:Y:S01]  /*b3e0*/  HMMA.16816.F32.BF16 R172, R228, R190, R172 ;  /* 0x000000bee4ac723c */ /* 0x004fe200000418ac */
[----:B0-----:R-:W-:-:S04]  /*b3f0*/  LOP3.LUT R153, R152, 0x1c, RZ, 0xc0, !PT ;  /* 0x0000001c98997812 */ /* 0x001fc800078ec0ff */
[----:B------:R-:W-:Y:S02]  /*b400*/  LEA.HI R154, R153, 0x18, RZ, 0x1e ;  /* 0x00000018999a7811 */ /* 0x000fe400078ff0ff */
[----:B------:R-:W0:Y:S04]  /*b410*/  S2R R153, SR_TID.X ;  /* 0x0000000000997919 */ /* 0x000e280000002100 */
[----:B------:R-:W1:Y:S11]  /*b420*/  S2R R152, SR_CTAID.X ;  /* 0x0000000000987919 */ /* 0x000e760000002500 */
[----:B------:R-:W-:Y:S02]  /*b430*/  @!UPT UIADD3 URZ, URZ, URZ, URZ ;  /* 0x0000003f3f3ff290 */ /* 0x000fe4000fffe03f */
[----:B------:R-:W-:Y:S01]  /*b440*/  FMUL R181, R172, c[0x0][0x188] ;  /* 0x00006200acb57a20 */ /* 0x000fe20000400000 */
[----:B------:R-:W-:Y:S01]  /*b450*/  IADD3.X R172, RZ, UR5, RZ, P1, !PT ;  /* 0x00000005ffac7c10 */ /* 0x000fe20008ffe4ff */
[----:B------:R2:W-:Y:S01]  /*b460*/  STL [R1+0x62c], R2 ;  /* 0x00062c0201007387 */ /* 0x0005e20000100800 */
[CC--:B------:R-:W-:Y:S02]  /*b470*/  ISETP.GT.U32.AND P4, PT, R180.reuse, R116.reuse, PT ;  /* 0x00000074b400720c */ /* 0x0c0fe40003f84070 */
[----:B------:R-:W-:Y:S02]  /*b480*/  ISETP.GE.U32.AND P1, PT, R180, R116, PT ;  /* 0x00000074b400720c */ /* 0x000fe40003f26070 */
[----:B0-----:R-:W-:Y:S02]  /*b490*/  LOP3.LUT R153, R153, 0x1c, RZ, 0xc0, !PT ;  /* 0x0000001c99997812 */ /* 0x001fe400078ec0ff */
[----:B-1----:R-:W-:Y:S02]  /*b4a0*/  SHF.L.U32 R152, R152, 0x6, RZ ;  /* 0x0000000698987819 */ /* 0x002fe400000006ff */
[----:B------:R-:W-:-:S03]  /*b4b0*/  LEA.HI R153, R153, 0x20, RZ, 0x1e ;  /* 0x0000002099997811 */ /* 0x000fc600078ff0ff */
[C---:B------:R-:W-:Y:S02]  /*b4c0*/  IMAD.IADD R116, R152.reuse, 0x1, R154 ;  /* 0x0000000198747824 */ /* 0x040fe400078e029a */
[----:B--2---:R-:W-:Y:S02]  /*b4d0*/  IMAD.IADD R2, R152, 0x1, R153 ;  /* 0x0000000198027824 */ /* 0x004fe400078e0299 */
[----:B------:R-:W0:Y:S01]  /*b4e0*/  S2R R152, SR_TID.X ;  /* 0x0000000000987919 */ /* 0x000e220000002100 */
[----:B------:R-:W-:Y:S03]  /*b4f0*/  HMMA.16816.F32.BF16 R164, R164, R238, R232 ;  /* 0x000000eea4a4723c */ /* 0x000fe600000418e8 */
[----:B------:R-:W1:Y:S01]  /*b500*/  LDSM.16.MT88.4 R232, [R118+0xf800] ;  /* 0x00f8000076e8783b */ /* 0x000e620000004200 */
[----:B0-----:R-:W-:-:S03]  /*b510*/  LOP3.LUT R153, R152, 0x1c, RZ, 0xc0, !PT ;  /* 0x0000001c98997812 */ /* 0x001fc600078ec0ff */
[----:B------:R-:W0:Y:S01]  /*b520*/  S2R R152, SR_CTAID.X ;  /* 0x0000000000987919 */ /* 0x000e220000002500 */
[----:B------:R-:W-:Y:S01]  /*b530*/  FMUL R182, R173, c[0x0][0x188] ;  /* 0x00006200adb67a20 */ /* 0x000fe20000400000 */
[----:B------:R-:W-:Y:S01]  /*b540*/  ISETP.GE.U32.AND.EX P3, PT, R172, RZ, PT, P3 ;  /* 0x000000ffac00720c */ /* 0x000fe20003f66130 */
[----:B------:R-:W-:Y:S01]  /*b550*/  FMUL R183, R174, c[0x0][0x188] ;  /* 0x00006200aeb77a20 */ /* 0x000fe20000400000 */
[----:B------:R-:W-:Y:S02]  /*b560*/  ISETP.GT.U32.AND.EX P4, PT, R172, RZ, PT, P4 ;  /* 0x000000ffac00720c */ /* 0x000fe40003f84140 */
[C---:B------:R-:W-:Y:S02]  /*b570*/  LEA.HI R155, R153.reuse, 0x28, RZ, 0x1e ;  /* 0x00000028999b7811 */ /* 0x040fe400078ff0ff */
[----:B------:R-:W-:Y:S01]  /*b580*/  LEA.HI R153, R153, 0x30, RZ, 0x1e ;  /* 0x0000003099997811 */ /* 0x000fe200078ff0ff */
[----:B------:R-:W2:Y:S01]  /*b590*/  S2R R154, SR_CTAID.X ;  /* 0x00000000009a7919 */ /* 0x000ea20000002500 */
[----:B------:R-:W-:-:S02]  /*b5a0*/  FSEL R182, R182, -INF , !P3 ;  /* 0xff800000b6b67808 */ /* 0x000fc40005800000 */
[----:B------:R-:W-:Y:S02]  /*b5b0*/  FSEL R183, R183, -INF , !P4 ;  /* 0xff800000b7b77808 */ /* 0x000fe40006000000 */
[CC--:B------:R-:W-:Y:S02]  /*b5c0*/  ISETP.GT.U32.AND P3, PT, R180.reuse, R116.reuse, PT ;  /* 0x00000074b400720c */ /* 0x0c0fe40003f64070 */
[----:B------:R-:W-:Y:S01]  /*b5d0*/  ISETP.GE.U32.AND P4, PT, R180, R116, PT ;  /* 0x00000074b400720c */ /* 0x000fe20003f86070 */
[----:B-1----:R-:W-:Y:S01]  /*b5e0*/  HMMA.16816.F32.BF16 R168, R232, R190, R168 ;  /* 0x000000bee8a8723c */ /* 0x002fe200000418a8 */
[----:B0-----:R-:W-:-:S05]  /*b5f0*/  IMAD.SHL.U32 R152, R152, 0x40, RZ ;  /* 0x0000004098987824 */ /* 0x001fca00078e00ff */
[----:B------:R-:W-:Y:S02]  /*b600*/  IADD3 R116, R152, R153, RZ ;  /* 0x0000009998747210 */ /* 0x000fe40007ffe0ff */
[----:B------:R-:W0:Y:S01]  /*b610*/  S2R R153, SR_TID.X ;  /* 0x0000000000997919 */ /* 0x000e220000002100 */
[----:B------:R-:W-:Y:S01]  /*b620*/  ISETP.GT.U32.AND P2, PT, R180, R117, PT ;  /* 0x00000075b400720c */ /* 0x000fe20003f44070 */
[----:B------:R-:W-:Y:S01]  /*b630*/  FMUL R173, R175, c[0x0][0x188] ;  /* 0x00006200afad7a20 */ /* 0x000fe20000400000 */
[C---:B------:R-:W-:Y:S02]  /*b640*/  ISETP.GT.U32.AND.EX P5, PT, R172.reuse, RZ, PT, P5 ;  /* 0x000000ffac00720c */ /* 0x040fe40003fa4150 */
[C---:B------:R-:W-:Y:S02]  /*b650*/  ISETP.GE.U32.AND.EX P1, PT, R172.reuse, RZ, PT, P1 ;  /* 0x000000ffac00720c */ /* 0x040fe40003f26110 */
[----:B------:R-:W-:Y:S02]  /*b660*/  ISETP.GT.U32.AND.EX P2, PT, R172, RZ, PT, P2 ;  /* 0x000000ffac00720c */ /* 0x000fe40003f44120 */
[----:B------:R-:W-:-:S07]  /*b670*/  FSEL R181, R181, -INF , !P5 ;  /* 0xff800000b5b57808 */ /* 0x000fce0006800000 */
[----:B------:R-:W-:Y:S01]  /*b680*/  FMUL R175, R168, c[0x0][0x188] ;  /* 0x00006200a8af7a20 */ /* 0x000fe20000400000 */
[----:B--2---:R-:W-:Y:S02]  /*b690*/  SHF.L.U32 R154, R154, 0x6, RZ ;  /* 0x000000069a9a7819 */ /* 0x004fe400000006ff */
[----:B------:R-:W-:Y:S01]  /*b6a0*/  ISETP.GE.U32.AND P5, PT, R180, R117, PT ;  /* 0x00000075b400720c */ /* 0x000fe20003fa6070 */
[----:B------:R-:W-:Y:S01]  /*b6b0*/  FMUL R174, R169, c[0x0][0x188] ;  /* 0x00006200a9ae7a20 */ /* 0x000fe20000400000 */
[----:B------:R-:W-:Y:S01]  /*b6c0*/  FSEL R173, R173, -INF , !P1 ;  /* 0xff800000adad7808 */ /* 0x000fe20004800000 */
[----:B------:R-:W-:Y:S01]  /*b6d0*/  FMUL R169, R170, c[0x0][0x188] ;  /* 0x00006200aaa97a20 */ /* 0x000fe20000400000 */
[----:B------:R-:W-:Y:S02]  /*b6e0*/  FSEL R175, R175, -INF , !P2 ;  /* 0xff800000afaf7808 */ /* 0x000fe40005000000 */
[CC--:B------:R-:W-:Y:S02]  /*b6f0*/  ISETP.GT.U32.AND P1, PT, R180.reuse, R2.reuse, PT ;  /* 0x00000002b400720c */ /* 0x0c0fe40003f24070 */
[----:B------:R-:W-:-:S02]  /*b700*/  ISETP.GE.U32.AND P2, PT, R180, R2, PT ;  /* 0x00000002b400720c */ /* 0x000fc40003f46070 */
[----:B0-----:R-:W-:Y:S01]  /*b710*/  LOP3.LUT R153, R153, 0x1c, RZ, 0xc0, !PT ;  /* 0x0000001c99997812 */ /* 0x001fe200078ec0ff */
[----:B------:R-:W-:Y:S01]  /*b720*/  IMAD.IADD R2, R154, 0x1, R155 ;  /* 0x000000019a027824 */ /* 0x000fe200078e029b */
[C---:B------:R-:W-:Y:S02]  /*b730*/  ISETP.GE.U32.AND.EX P5, PT, R172.reuse, RZ, PT, P5 ;  /* 0x000000ffac00720c */ /* 0x040fe40003fa6150 */
[----:B------:R-:W-:Y:S02]  /*b740*/  ISETP.GT.U32.AND.EX P3, PT, R172, RZ, PT, P3 ;  /* 0x000000ffac00720c */ /* 0x000fe40003f64130 */
[----:B------:R-:W-:Y:S01]  /*b750*/  LEA.HI R153, R153, 0x38, RZ, 0x1e ;  /* 0x0000003899997811 */ /* 0x000fe200078ff0ff */
[----:B------:R-:W-:Y:S01]  /*b760*/  FMUL R168, R171, c[0x0][0x188] ;  /* 0x00006200aba87a20 */ /* 0x000fe20000400000 */
[----:B------:R-:W-:Y:S02]  /*b770*/  FSEL R171, R174, -INF , !P5 ;  /* 0xff800000aeab7808 */ /* 0x000fe40006800000 */
[----:B------:R-:W-:-:S02]  /*b780*/  FSEL R169, R169, -INF , !P3 ;  /* 0xff800000a9a97808 */ /* 0x000fc40005800000 */
[CC--:B------:R-:W-:Y:S02]  /*b790*/  ISETP.GT.U32.AND P5, PT, R180.reuse, R2.reuse, PT ;  /* 0x00000002b400720c */ /* 0x0c0fe40003fa4070 */
[----:B------:R-:W-:Y:S01]  /*b7a0*/  ISETP.GE.U32.AND P3, PT, R180, R2, PT ;  /* 0x00000002b400720c */ /* 0x000fe20003f66070 */
[----:B------:R-:W-:Y:S02]  /*b7b0*/  IMAD.IADD R2, R152, 0x1, R153 ;  /* 0x0000000198027824 */ /* 0x000fe400078e0299 */
[----:B------:R-:W2:Y:S01]  /*b7c0*/  LDL.LU R152, [R1+0x160] ;  /* 0x0001600001987983 */ /* 0x000ea20000300800 */
[----:B------:R-:W-:Y:S03]  /*b7d0*/  HMMA.16816.F32.BF16 R164, R184, R188, R164 ;  /* 0x000000bcb8a4723c */ /* 0x000fe600000418a4 */
[----:B------:R-:W0:Y:S04]  /*b7e0*/  S2R R153, SR_TID.X ;  /* 0x0000000000997919 */ /* 0x000e280000002100 */
[----:B------:R-:W3:Y:S01]  /*b7f0*/  LDL.LU R154, [R1+0x188] ;  /* 0x00018800019a7983 */ /* 0x000ee20000300800 */
[----:B------:R-:W-:Y:S03]  /*b800*/  HMMA.16816.F32.BF16 R176, R192, R190, R176 ;  /* 0x000000bec0b0723c */ /* 0x000fe600000418b0 */
[----:B------:R-:W1:Y:S01]  /*b810*/  S2R R241, SR_TID.X ;  /* 0x0000000000f17919 */ /* 0x000e620000002100 */
[----:B------:R-:W-:-:S02]  /*b820*/  ISETP.GE.U32.AND.EX P4, PT, R172, RZ, PT, P4 ;  /* 0x000000ffac00720c */ /* 0x000fc40003f86140 */
[C---:B------:R-:W-:Y:S01]  /*b830*/  ISETP.GT.U32.AND.EX P1, PT, R172.reuse, RZ, PT, P1 ;  /* 0x000000ffac00720c */ /* 0x040fe20003f24110 */
[----:B------:R-:W4:Y:S09]  /*b840*/  LDL.LU R240, [R1+0x18c] ;  /* 0x00018c0001f07983 */ /* 0x000f320000300800 */
[----:B------:R-:W-:Y:S01]  /*b850*/  HMMA.16816.F32.BF16 R164, R196, R190, R164 ;  /* 0x000000bec4a4723c */ /* 0x000fe200000418a4 */
[----:B0-----:R-:W-:Y:S01]  /*b860*/  LOP3.LUT R153, R153, 0x1c, RZ, 0xc0, !PT ;  /* 0x0000001c99997812 */ /* 0x001fe200078ec0ff */
[----:B------:R-:W2:Y:S04]  /*b870*/  LDL.LU R148, [R1+0x19c] ;  /* 0x00019c0001947983 */ /* 0x000ea80000300800 */
[----:B------:R-:W-:Y:S01]  /*b880*/  IMAD.SHL.U32 R155, R153, 0x2, RZ ;  /* 0x00000002999b7824 */ /* 0x000fe200078e00ff */
[----:B------:R-:W-:Y:S01]  /*b890*/  ISETP.GE.U32.AND.EX P2, PT, R172, RZ, PT, P2 ;  /* 0x000000ffac00720c */ /* 0x000fe20003f46120 */
[----:B------:R-:W0:Y:S01]  /*b8a0*/  S2R R153, SR_TID.X ;  /* 0x0000000000997919 */ /* 0x000e220000002100 */
[----:B------:R-:W-:Y:S01]  /*b8b0*/  FMUL R176, R176, c[0x0][0x188] ;  /* 0x00006200b0b07a20 */ /* 0x000fe20000400000 */
[----:B------:R-:W-:Y:S01]  /*b8c0*/  ISETP.GT.U32.AND.EX P5, PT, R172, RZ, PT, P5 ;  /* 0x000000ffac00720c */ /* 0x000fe20003fa4150 */
[----:B------:R-:W-:-:S02]  /*b8d0*/  FMUL R170, R177, c[0x0][0x188] ;  /* 0x00006200b1aa7a20 */ /* 0x000fc40000400000 */
[----:B------:R-:W-:Y:S01]  /*b8e0*/  FMUL R174, R178, c[0x0][0x188] ;  /* 0x00006200b2ae7a20 */ /* 0x000fe20000400000 */
[----:B------:R-:W-:Y:S01]  /*b8f0*/  FSEL R168, R168, -INF , !P4 ;  /* 0xff800000a8a87808 */ /* 0x000fe20006000000 */
[----:B------:R-:W2:Y:S01]  /*b900*/  LDL.LU R149, [R1+0x1a0] ;  /* 0x0001a00001957983 */ /* 0x000ea20000300800 */
[----:B------:R-:W-:Y:S02]  /*b910*/  FSEL R176, R176, -INF , !P1 ;  /* 0xff800000b0b07808 */ /* 0x000fe40004800000 */
[----:B------:R-:W-:Y:S01]  /*b920*/  FSEL R170, R170, -INF , !P2 ;  /* 0xff800000aaaa7808 */ /* 0x000fe20005000000 */
[----:B------:R-:W2:Y:S01]  /*b930*/  LDL.LU R150, [R1+0x1a4] ;  /* 0x0001a40001967983 */ /* 0x000ea20000300800 */
[----:B------:R-:W-:Y:S02]  /*b940*/  FSEL R174, R174, -INF , !P5 ;  /* 0xff800000aeae7808 */ /* 0x000fe40006800000 */
[CC--:B------:R-:W-:Y:S02]  /*b950*/  ISETP.GT.U32.AND P4, PT, R180.reuse, R116.reuse, PT ;  /* 0x00000074b400720c */ /* 0x0c0fe40003f84070 */
[----:B------:R-:W-:-:S02]  /*b960*/  ISETP.GE.U32.AND P1, PT, R180, R116, PT ;  /* 0x00000074b400720c */ /* 0x000fc40003f26070 */
[CC--:B------:R-:W-:Y:S02]  /*b970*/  ISETP.GT.U32.AND P2, PT, R180.reuse, R2.reuse, PT ;  /* 0x00000002b400720c */ /* 0x0c0fe40003f44070 */
[----:B------:R-:W-:Y:S02]  /*b980*/  ISETP.GE.U32.AND P5, PT, R180, R2, PT ;  /* 0x00000002b400720c */ /* 0x000fe40003fa6070 */
[----:B-1----:R-:W-:Y:S02]  /*b990*/  SHF.R.U32.HI R143, RZ, 0x3, R241 ;  /* 0x00000003ff8f7819 */ /* 0x002fe400000116f1 */
[C---:B------:R-:W-:Y:S02]  /*b9a0*/  ISETP.GE.U32.AND.EX P3, PT, R172.reuse, RZ, PT, P3 ;  /* 0x000000ffac00720c */ /* 0x040fe40003f66130 */
[C---:B------:R-:W-:Y:S02]  /*b9b0*/  ISETP.GT.U32.AND.EX P4, PT, R172.reuse, RZ, PT, P4 ;  /* 0x000000ffac00720c */ /* 0x040fe40003f84140 */
[----:B------:R-:W-:-:S02]  /*b9c0*/  ISETP.GE.U32.AND.EX P1, PT, R172, RZ, PT, P1 ;  /* 0x000000ffac00720c */ /* 0x000fc40003f26110 */
[C---:B------:R-:W-:Y:S02]  /*b9d0*/  ISETP.GT.U32.AND.EX P2, PT, R172.reuse, RZ, PT, P2 ;  /* 0x000000ffac00720c */ /* 0x040fe40003f44120 */
[----:B------:R-:W-:Y:S01]  /*b9e0*/  ISETP.GE.U32.AND.EX P5, PT, R172, RZ, PT, P5 ;  /* 0x000000ffac00720c */ /* 0x000fe20003fa6150 */
[----:B------:R-:W-:Y:S01]  /*b9f0*/  FMUL R172, R179, c[0x0][0x188] ;  /* 0x00006200b3ac7a20 */ /* 0x000fe20000400000 */
[----:B------:R-:W-:Y:S01]  /*ba00*/  LOP3.LUT R143, R143, 0x4, RZ, 0xc0, !PT ;  /* 0x000000048f8f7812 */ /* 0x000fe200078ec0ff */
[----:B------:R-:W-:Y:S02]  /*ba10*/  FMUL R177, R164, c[0x0][0x188] ;  /* 0x00006200a4b17a20 */ /* 0x000fe40000400000 */
[----:B------:R-:W-:Y:S02]  /*ba20*/  FMUL R165, R165, c[0x0][0x188] ;  /* 0x00006200a5a57a20 */ /* 0x000fe40000400000 */
[----:B------:R-:W-:Y:S02]  /*ba30*/  FMUL R166, R166, c[0x0][0x188] ;  /* 0x00006200a6a67a20 */ /* 0x000fe40000400000 */
[----:B------:R-:W-:Y:S01]  /*ba40*/  FMUL R164, R167, c[0x0][0x188] ;  /* 0x00006200a7a47a20 */ /* 0x000fe20000400000 */
[----:B------:R-:W-:-:S02]  /*ba50*/  FMNMX R178, R181, R182, !PT ;  /* 0x000000b6b5b27209 */ /* 0x000fc40007800000 */
[----:B------:R-:W-:Y:S02]  /*ba60*/  FSEL R172, R172, -INF , !P3 ;  /* 0xff800000acac7808 */ /* 0x000fe40005800000 */
[----:B------:R-:W-:Y:S02]  /*ba70*/  FMNMX R179, R183, R173, !PT ;  /* 0x000000adb7b37209 */ /* 0x000fe40007800000 */
[----:B------:R-:W-:Y:S02]  /*ba80*/  IADD3 R143, R155, R143, RZ ;  /* 0x0000008f9b8f7210 */ /* 0x000fe40007ffe0ff */
[----:B------:R-:W-:Y:S02]  /*ba90*/  FSEL R167, R177, -INF , !P4 ;  /* 0xff800000b1a77808 */ /* 0x000fe40006000000 */
[----:B------:R-:W-:Y:S02]  /*baa0*/  FSEL R165, R165, -INF , !P1 ;  /* 0xff800000a5a57808 */ /* 0x000fe40004800000 */
[----:B------:R-:W-:-:S02]  /*bab0*/  FMNMX R180, R175, R171, !PT ;  /* 0x000000abafb47209 */ /* 0x000fc40007800000 */
[----:B0-----:R-:W-:Y:S02]  /*bac0*/  LOP3.LUT R155, R153, 0x1c, RZ, 0xc0, !PT ;  /* 0x0000001c999b7812 */ /* 0x001fe400078ec0ff */
[----:B------:R-:W-:Y:S02]  /*bad0*/  FSEL R166, R166, -INF , !P2 ;  /* 0xff800000a6a67808 */ /* 0x000fe40005000000 */
[----:B------:R-:W-:Y:S02]  /*bae0*/  FSEL R164, R164, -INF , !P5 ;  /* 0xff800000a4a47808 */ /* 0x000fe40006800000 */
[----:B------:R-:W-:Y:S01]  /*baf0*/  FMNMX R184, R169, R168, !PT ;  /* 0x000000a8a9b87209 */ /* 0x000fe20007800000 */
[----:B------:R-:W0:Y:S01]  /*bb00*/  SHFL.BFLY PT, R188, R178, 0x2, 0x1f ;  /* 0x0c401f00b2bc7f89 */ /* 0x000e2200000e0000 */
[----:B------:R-:W-:Y:S02]  /*bb10*/  FMNMX R185, R176, R170, !PT ;  /* 0x000000aab0b97209 */ /* 0x000fe40007800000 */
[----:B------:R-:W-:Y:S01]  /*bb20*/  FMNMX R177, R174, R172, !PT ;  /* 0x000000acaeb17209 */ /* 0x000fe20007800000 */
[----:B------:R-:W1:Y:S01]  /*bb30*/  SHFL.BFLY PT, R189, R179, 0x2, 0x1f ;  /* 0x0c401f00b3bd7f89 */ /* 0x000e6200000e0000 */
[----:B------:R-:W-:-:S02]  /*bb40*/  FMNMX R187, R167, R165, !PT ;  /* 0x000000a5a7bb7209 */ /* 0x000fc40007800000 */
[C---:B------:R-:W-:Y:S01]  /*bb50*/  LEA.HI R242, R155.reuse, 0x20, RZ, 0x1e ;  /* 0x000000209bf27811 */ /* 0x040fe200078ff0ff */
[----:B------:R-:W0:Y:S01]  /*bb60*/  SHFL.BFLY PT, R190, R180, 0x2, 0x1f ;  /* 0x0c401f00b4be7f89 */ /* 0x000e2200000e0000 */
[----:B------:R-:W-:Y:S02]  /*bb70*/  FMNMX R186, R166, R164, !PT ;  /* 0x000000a4a6ba7209 */ /* 0x000fe40007800000 */
[----:B------:R-:W-:Y:S01]  /*bb80*/  LEA.HI R155, R155, 0x18, RZ, 0x1e ;  /* 0x000000189b9b7811 */ /* 0x000fe200078ff0ff */
[----:B------:R-:W1:Y:S01]  /*bb90*/  SHFL.BFLY PT, R191, R184, 0x2, 0x1f ;  /* 0x0c401f00b8bf7f89 */ /* 0x000e6200000e0000 */
[----:B------:R-:W-:-:S03]  /*bba0*/  LOP3.LUT R153, R153, 0x1c, RZ, 0xc0, !PT ;  /* 0x0000001c99997812 */ /* 0x000fc600078ec0ff */
[----:B------:R-:W1:Y:S01]  /*bbb0*/  SHFL.BFLY PT, R192, R185, 0x2, 0x1f ;  /* 0x0c401f00b9c07f89 */ /* 0x000e6200000e0000 */
[----:B------:R-:W-:-:S03]  /*bbc0*/  IMAD.SHL.U32 R136, R155, 0x8, RZ ;  /* 0x000000089b887824 */ /* 0x000fc600078e00ff */
[----:B------:R-:W1:Y:S01]  /*bbd0*/  SHFL.BFLY PT, R193, R177, 0x2, 0x1f ;  /* 0x0c401f00b1c17f89 */ /* 0x000e6200000e0000 */
[----:B------:R-:W-:-:S03]  /*bbe0*/  LEA.HI R155, R153, 0x10, RZ, 0x1e ;  /* 0x00000010999b7811 */ /* 0x000fc600078ff0ff */
[----:B------:R-:W1:Y:S01]  /*bbf0*/  SHFL.BFLY PT, R194, R187, 0x2, 0x1f ;  /* 0x0c401f00bbc27f89 */ /* 0x000e6200000e0000 */
[----:B------:R-:W-:-:S03]  /*bc00*/  LEA.HI R153, R153, 0x8, RZ, 0x1e ;  /* 0x0000000899997811 */ /* 0x000fc600078ff0ff */
[----:B------:R-:W1:Y:S02]  /*bc10*/  SHFL.BFLY PT, R195, R186, 0x2, 0x1f ;  /* 0x0c401f00bac37f89 */ /* 0x000e6400000e0000 */
[----:B------:R-:W-:Y:S02]  /*bc20*/  IMAD.SHL.U32 R142, R153, 0x8, RZ ;  /* 0x00000008998e7824 */ /* 0x000fe400078e00ff */
[----:B------:R-:W1:Y:S01]  /*bc30*/  S2R R153, SR_TID.X ;  /* 0x0000000000997919 */ /* 0x000e620000002100 */
[----:B0-----:R-:W-:Y:S02]  /*bc40*/  FMNMX R178, R178, R188, !PT ;  /* 0x000000bcb2b27209 */ /* 0x001fe40007800000 */
[----:B-1----:R-:W-:Y:S02]  /*bc50*/  FMNMX R179, R179, R189, !PT ;  /* 0x000000bdb3b37209 */ /* 0x002fe40007800000 */
[----:B------:R-:W-:Y:S02]  /*bc60*/  FMNMX R180, R180, R190, !PT ;  /* 0x000000beb4b47209 */ /* 0x000fe40007800000 */
[----:B------:R-:W-:Y:S01]  /*bc70*/  FMNMX R184, R184, R191, !PT ;  /* 0x000000bfb8b87209 */ /* 0x000fe20007800000 */
[----:B------:R-:W0:Y:S01]  /*bc80*/  SHFL.BFLY PT, R188, R178, 0x1, 0x1f ;  /* 0x0c201f00b2bc7f89 */ /* 0x000e2200000e0000 */
[----:B------:R-:W-:-:S02]  /*bc90*/  FMNMX R185, R185, R192, !PT ;  /* 0x000000c0b9b97209 */ /* 0x000fc40007800000 */
[----:B------:R-:W-:Y:S01]  /*bca0*/  FMNMX R177, R177, R193, !PT ;  /* 0x000000c1b1b17209 */ /* 0x000fe20007800000 */
[----:B------:R-:W1:Y:S01]  /*bcb0*/  SHFL.BFLY PT, R189, R179, 0x1, 0x1f ;  /* 0x0c201f00b3bd7f89 */ /* 0x000e6200000e0000 */
[----:B------:R-:W-:-:S03]  /*bcc0*/  FMNMX R187, R187, R194, !PT ;  /* 0x000000c2bbbb7209 */ /* 0x000fc60007800000 */
[----:B------:R-:W0:Y:S01]  /*bcd0*/  SHFL.BFLY PT, R190, R180, 0x1, 0x1f ;  /* 0x0c201f00b4be7f89 */ /* 0x000e2200000e0000 */
[----:B------:R-:W-:-:S03]  /*bce0*/  FMNMX R186, R186, R195, !PT ;  /* 0x000000c3baba7209 */ /* 0x000fc60007800000 */
[----:B------:R-:W0:Y:S04]  /*bcf0*/  SHFL.BFLY PT, R191, R184, 0x1, 0x1f ;  /* 0x0c201f00b8bf7f89 */ /* 0x000e2800000e0000 */
[----:B------:R-:W0:Y:S04]  /*bd00*/  SHFL.BFLY PT, R192, R185, 0x1, 0x1f ;  /* 0x0c201f00b9c07f89 */ /* 0x000e2800000e0000 */
[----:B------:R-:W0:Y:S01]  /*bd10*/  SHFL.BFLY PT, R193, R177, 0x1, 0x1f ;  /* 0x0c201f00b1c17f89 */ /* 0x000e2200000e0000 */
[----:B------:R-:W-:-:S03]  /*bd20*/  SHF.L.U32 R138, R155, 0x3, RZ ;  /* 0x000000039b8a7819 */ /* 0x000fc600000006ff */
[----:B------:R-:W0:Y:S01]  /*bd30*/  SHFL.BFLY PT, R194, R187, 0x1, 0x1f ;  /* 0x0c201f00bbc27f89 */ /* 0x000e2200000e0000 */
[----:B------:R-:W-:-:S03]  /*bd40*/  LOP3.LUT R155, R153, 0x1c, RZ, 0xc0, !PT ;  /* 0x0000001c999b7812 */ /* 0x000fc600078ec0ff */
[----:B------:R-:W0:Y:S01]  /*bd50*/  SHFL.BFLY PT, R195, R186, 0x1, 0x1f ;  /* 0x0c201f00bac37f89 */ /* 0x000e2200000e0000 */
[----:B------:R-:W-:Y:S01]  /*bd60*/  IMAD.SHL.U32 R134, R242, 0x8, RZ ;  /* 0x00000008f2867824 */ /* 0x000fe200078e00ff */
[----:B------:R-:W-:Y:S02]  /*bd70*/  LEA.HI R242, R155, 0x38, RZ, 0x1e ;  /* 0x000000389bf27811 */ /* 0x000fe400078ff0ff */
[----:B------:R-:W-:Y:S02]  /*bd80*/  LOP3.LUT R153, R153, 0x1c, RZ, 0xc0, !PT ;  /* 0x0000001c99997812 */ /* 0x000fe400078ec0ff */
[--C-:B------:R-:W-:Y:S02]  /*bd90*/  SHF.R.U32.HI R139, RZ, 0x3, R241.reuse ;  /* 0x00000003ff8b7819 */ /* 0x100fe400000116f1 */
[--C-:B------:R-:W-:Y:S02]  /*bda0*/  SHF.R.U32.HI R135, RZ, 0x3, R241.reuse ;  /* 0x00000003ff877819 */ /* 0x100fe400000116f1 */
[----:B------:R-:W-:-:S02]  /*bdb0*/  SHF.R.U32.HI R137, RZ, 0x3, R241 ;  /* 0x00000003ff897819 */ /* 0x000fc400000116f1 */
[----:B------:R-:W-:Y:S02]  /*bdc0*/  SHF.L.U32 R121, R242, 0x3, RZ ;  /* 0x00000003f2797819 */ /* 0x000fe400000006ff */
[--C-:B------:R-:W-:Y:S02]  /*bdd0*/  SHF.R.U32.HI R131, RZ, 0x3, R241.reuse ;  /* 0x00000003ff837819 */ /* 0x100fe400000116f1 */
[----:B------:R-:W-:Y:S02]  /*bde0*/  LEA.HI R242, R153, 0x28, RZ, 0x1e ;  /* 0x0000002899f27811 */ /* 0x000fe400078ff0ff */
[----:B------:R-:W-:Y:S02]  /*bdf0*/  LOP3.LUT R139, R139, 0x4, RZ, 0xc0, !PT ;  /* 0x000000048b8b7812 */ /* 0x000fe400078ec0ff */
[----:B------:R-:W-:Y:S02]  /*be00*/  LEA.HI R155, R155, 0x30, RZ, 0x1e ;  /* 0x000000309b9b7811 */ /* 0x000fe400078ff0ff */
[----:B------:R-:W-:-:S02]  /*be10*/  SHF.R.U32.HI R122, RZ, 0x3, R241 ;  /* 0x00000003ff7a7819 */ /* 0x000fc400000116f1 */
[--C-:B------:R-:W-:Y:S02]  /*be20*/  SHF.R.U32.HI R127, RZ, 0x3, R241.reuse ;  /* 0x00000003ff7f7819 */ /* 0x100fe400000116f1 */
[----:B------:R-:W-:Y:S02]  /*be30*/  LOP3.LUT R135, R135, 0x4, RZ, 0xc0, !PT ;  /* 0x0000000487877812 */ /* 0x000fe400078ec0ff */
[----:B------:R-:W-:Y:S02]  /*be40*/  LOP3.LUT R137, R137, 0x4, RZ, 0xc0, !PT ;  /* 0x0000000489897812 */ /* 0x000fe400078ec0ff */
[----:B------:R-:W-:Y:S01]  /*be50*/  SHF.R.U32.HI R120, RZ, 0x3, R241 ;  /* 0x00000003ff787819 */ /* 0x000fe200000116f1 */
[----:B------:R-:W-:Y:S01]  /*be60*/  IMAD.SHL.U32 R130, R242, 0x8, RZ ;  /* 0x00000008f2827824 */ /* 0x000fe200078e00ff */
[----:B------:R-:W-:Y:S01]  /*be70*/  LOP3.LUT R131, R131, 0x4, RZ, 0xc0, !PT ;  /* 0x0000000483837812 */ /* 0x000fe200078ec0ff */
[----:B------:R-:W-:Y:S01]  /*be80*/  IMAD.IADD R139, R139, 0x1, R142 ;  /* 0x000000018b8b7824 */ /* 0x000fe200078e028e */
[----:B0-----:R-:W-:Y:S01]  /*be90*/  FMNMX R178, R178, R188, !PT ;  /* 0x000000bcb2b27209 */ /* 0x001fe20007800000 */
[----:B------:R-:W-:Y:S01]  /*bea0*/  BAR.SYNC.DEFER_BLOCKING 0x0 ;  /* 0x0000000000007b1d */ /* 0x000fe20000010000 */
[----:B-1----:R-:W-:Y:S01]  /*beb0*/  FMNMX R179, R179, R189, !PT ;  /* 0x000000bdb3b37209 */ /* 0x002fe20007800000 */
[----:B------:R-:W-:Y:S01]  /*bec0*/  IMAD.SHL.U32 R123, R155, 0x8, RZ ;  /* 0x000000089b7b7824 */ /* 0x000fe200078e00ff */
[----:B------:R-:W-:-:S02]  /*bed0*/  LOP3.LUT R127, R127, 0x4, RZ, 0xc0, !PT ;  /* 0x000000047f7f7812 */ /* 0x000fc400078ec0ff */
[----:B------:R-:W-:Y:S01]  /*bee0*/  LOP3.LUT R122, R122, 0x4, RZ, 0xc0, !PT ;  /* 0x000000047a7a7812 */ /* 0x000fe200078ec0ff */
[----:B------:R-:W-:Y:S01]  /*bef0*/  IMAD.IADD R135, R135, 0x1, R136 ;  /* 0x0000000187877824 */ /* 0x000fe200078e0288 */
[----:B------:R-:W-:Y:S02]  /*bf00*/  FMNMX R180, R180, R190, !PT ;  /* 0x000000beb4b47209 */ /* 0x000fe40007800000 */
[----:B------:R-:W-:Y:S02]  /*bf10*/  IADD3 R137, R137, R138, RZ ;  /* 0x0000008a89897210 */ /* 0x000fe40007ffe0ff */
[----:B------:R-:W-:Y:S01]  /*bf20*/  LOP3.LUT R120, R120, 0x4, RZ, 0xc0, !PT ;  /* 0x0000000478787812 */ /* 0x000fe200078ec0ff */
[----:B------:R-:W-:Y:S01]  /*bf30*/  IMAD.IADD R131, R131, 0x1, R134 ;  /* 0x0000000183837824 */ /* 0x000fe200078e0286 */
[----:B------:R-:W-:Y:S02]  /*bf40*/  FMNMX R184, R184, R191, !PT ;  /* 0x000000bfb8b87209 */ /* 0x000fe40007800000 */
[----:B------:R-:W-:Y:S01]  /*bf50*/  FMNMX R185, R185, R192, !PT ;  /* 0x000000c0b9b97209 */ /* 0x000fe20007800000 */
[----:B------:R-:W-:Y:S01]  /*bf60*/  IMAD.IADD R122, R122, 0x1, R123 ;  /* 0x000000017a7a7824 */ /* 0x000fe200078e027b */
[----:B------:R-:W-:-:S02]  /*bf70*/  FMNMX R177, R177, R193, !PT ;  /* 0x000000c1b1b17209 */ /* 0x000fc40007800000 */
[----:B------:R-:W-:Y:S01]  /*bf80*/  IADD3 R127, R127, R130, RZ ;  /* 0x000000827f7f7210 */ /* 0x000fe20007ffe0ff */
[----:B------:R-:W-:Y:S01]  /*bf90*/  IMAD.IADD R120, R120, 0x1, R121 ;  /* 0x0000000178787824 */ /* 0x000fe200078e0279 */
[----:B------:R-:W-:Y:S01]  /*bfa0*/  FMNMX R187, R187, R194, !PT ;  /* 0x000000c2bbbb7209 */ /* 0x000fe20007800000 */
[----:B------:R-:W-:Y:S01]  /*bfb0*/  @P0 STS [R143+0x10000], R178 ;  /* 0x010000b28f000388 */ /* 0x000fe20000000800 */
[----:B------:R-:W-:-:S03]  /*bfc0*/  FMNMX R186, R186, R195, !PT ;  /* 0x000000c3baba7209 */ /* 0x000fc60007800000 */
[----:B------:R-:W-:Y:S04]  /*bfd0*/  @P0 STS [R139+0x10000], R179 ;  /* 0x010000b38b000388 */ /* 0x000fe80000000800 */
[----:B------:R-:W-:Y:S04]  /*bfe0*/  @P0 STS [R137+0x10000], R180 ;  /* 0x010000b489000388 */ /* 0x000fe80000000800 */
[----:B------:R-:W-:Y:S04]  /*bff0*/  @P0 STS [R135+0x10000], R184 ;  /* 0x010000b887000388 */ /* 0x000fe80000000800 */
[----:B------:R-:W-:Y:S04]  /*c000*/  @P0 STS [R131+0x10000], R185 ;  /* 0x010000b983000388 */ /* 0x000fe80000000800 */
[----:B------:R-:W-:Y:S04]  /*c010*/  @P0 STS [R127+0x10000], R177 ;  /* 0x010000b17f000388 */ /* 0x000fe80000000800 */
[----:B------:R-:W-:Y:S04]  /*c020*/  @P0 STS [R122+0x10000], R187 ;  /* 0x010000bb7a000388 */ /* 0x000fe80000000800 */
[----:B------:R-:W-:Y:S01]  /*c030*/  @P0 STS [R120+0x10000], R186 ;  /* 0x010000ba78000388 */ /* 0x000fe20000000800 */
[----:B------:R-:W-:-:S03]  /*c040*/  LOP3.LUT R126, R241, 0x7f, RZ, 0xc0, !PT ;  /* 0x0000007ff17e7812 */ /* 0x000fc600078ec0ff */
[----:B------:R-:W-:Y:S06]  /*c050*/  BAR.SYNC.DEFER_BLOCKING 0x0 ;  /* 0x0000000000007b1d */ /* 0x000fec0000010000 */
[----:B------:R-:W0:Y:S04]  /*c060*/  LDS R177, [R126.X4+0x10000] ;  /* 0x010000007eb17984 */ /* 0x000e280000004800 */
[----:B0-----:R-:W0:Y:S02]  /*c070*/  SHFL.BFLY PT, R178, R177, 0x1, 0x1f ;  /* 0x0c201f00b1b27f89 */ /* 0x001e2400000e0000 */
[----:B0-----:R-:W-:-:S05]  /*c080*/  FMNMX R178, R177, R178, !PT ;  /* 0x000000b2b1b27209 */ /* 0x001fca0007800000 */
[----:B------:R-:W-:Y:S01]  /*c090*/  @!P6 STS [R126.X4+0x10000], R178 ;  /* 0x010000b27e00e388 */ /* 0x000fe20000004800 */
[----:B------:R-:W-:-:S03]  /*c0a0*/  SHF.L.U32 R116, R153, 0x1, RZ ;  /* 0x0000000199747819 */ /* 0x000fc600000006ff */
[----:B------:R-:W-:Y:S06]  /*c0b0*/  BAR.SYNC.DEFER_BLOCKING 0x0 ;  /* 0x0000000000007b1d */ /* 0x000fec0000010000 */
[----:B------:R-:W2:Y:S01]  /*c0c0*/  LDS R179, [R116+0x10000] ;  /* 0x0100000074b37984 */ /* 0x000ea20000000800 */
[----:B------:R-:W-:-:S04]  /*c0d0*/  LOP3.LUT R196, R241, 0x1c, RZ, 0xc0, !PT ;  /* 0x0000001cf1c47812 */ /* 0x000fc800078ec0ff */
[----:B------:R-:W-:-:S05]  /*c0e0*/  LEA.HI R233, R196, 0x8, RZ, 0x1e ;  /* 0x00000008c4e97811 */ /* 0x000fca00078ff0ff */
[----:B------:R-:W3:Y:S01]  /*c0f0*/  LDS R180, [R233.X8+0x10000] ;  /* 0x01000000e9b47984 */ /* 0x000ee20000008800 */
[----:B------:R-:W-:-:S05]  /*c100*/  LEA.HI R2, R153, 0x10, RZ, 0x1e ;  /* 0x0000001099027811 */ /* 0x000fca00078ff0ff */
[----:B------:R-:W4:Y:S01]  /*c110*/  LDS R178, [R2.X8+0x10000] ;  /* 0x0100000002b27984 */ /* 0x000f220000008800 */
[----:B--2---:R-:W-:-:S05]  /*c120*/  FMNMX R153, R179, R152, !PT ;  /* 0x00000098b3997209 */ /* 0x004fca0007800000 */
[----:B------:R-:W-:Y:S04]  /*c130*/  STL [R1+0x78], R153 ;  /* 0x0000789901007387 */ /* 0x000fe80000100800 */
[----:B------:R-:W2:Y:S01]  /*c140*/  LDL.LU R235, [R1+0x194] ;  /* 0x0001940001eb7983 */ /* 0x000ea20000300800 */
[----:B---3--:R-:W-:Y:S02]  /*c150*/  FMNMX R155, R180, R154, !PT ;  /* 0x0000009ab49b7209 */ /* 0x008fe40007800000 */
[----:B------:R-:W-:Y:S01]  /*c160*/  LEA.HI R232, R196, 0x18, RZ, 0x1e ;  /* 0x00000018c4e87811 */ /* 0x000fe200078ff0ff */
[----:B------:R0:W1:Y:S04]  /*c170*/  LDS R180, [R242.X8+0x10000] ;  /* 0x01000000f2b47984 */ /* 0x0000680000008800 */
[----:B------:R-:W-:Y:S04]  /*c180*/  STL [R1+0x74], R155 ;  /* 0x0000749b01007387 */ /* 0x000fe80000100800 */
[----:B------:R-:W3:Y:S01]  /*c190*/  LDL.LU R226, [R1+0x198] ;  /* 0x0001980001e27983 */ /* 0x000ee20000300800 */
[----:B----4-:R-:W-:-:S03]  /*c1a0*/  FMNMX R2, R178, R240, !PT ;  /* 0x000000f0b2027209 */ /* 0x010fc60007800000 */
[----:B------:R-:W-:Y:S04]  /*c1b0*/  LDS R177, [R232.X8+0x10000] ;  /* 0x01000000e8b17984 */ /* 0x000fe80000008800 */
[----:B------:R-:W-:Y:S04]  /*c1c0*/  STL [R1+0x70], R2 ;  /* 0x0000700201007387 */ /* 0x000fe80000100800 */
[----:B------:R-:W4:Y:S04]  /*c1d0*/  LDL.64 R128, [R1+0x3c8] ;  /* 0x0003c80001807983 */ /* 0x000f280000100a00 */
[----:B------:R-:W4:Y:S04]  /*c1e0*/  LDL.64 R124, [R1+0x3c0] ;  /* 0x0003c000017c7983 */ /* 0x000f280000100a00 */
[----:B------:R-:W4:Y:S04]  /*c1f0*/  LDL.64 R140, [R1+0x3b8] ;  /* 0x0003b800018c7983 */ /* 0x000f280000100a00 */
[----:B------:R-:W4:Y:S04]  /*c200*/  LDL.64 R132, [R1+0x3b0] ;  /* 0x0003b00001847983 */ /* 0x000f280000100a00 */
[----:B0-----:R-:W0:Y:S01]  /*c210*/  S2R R242, SR_TID.X ;  /* 0x0000000000f27919 */ /* 0x001e220000002100 */
[----:B------:R-:W-:Y:S01]  /*c220*/  FADD R179, R181, -R153 ;  /* 0x80000099b5b37221 */ /* 0x000fe20000000000 */
[----:B------:R-:W-:Y:S01]  /*c230*/  LEA.HI R234, R196, 0x20, RZ, 0x1e ;  /* 0x00000020c4ea7811 */ /* 0x000fe200078ff0ff */
[----:B------:R-:W-:-:S02]  /*c240*/  FADD R173, R173, -R155 ;  /* 0x8000009badad7221 */ /* 0x000fc40000000000 */
[----:B------:R-:W-:Y:S02]  /*c250*/  FADD R183, R183, -R155 ;  /* 0x8000009bb7b77221 */ /* 0x000fe40000000000 */
[----:B------:R-:W-:Y:S01]  /*c260*/  FADD R182, R182, -R153 ;  /* 0x80000099b6b67221 */ /* 0x000fe20000000000 */
[----:B------:R-:W-:Y:S01]  /*c270*/  LOP3.LUT R241, R241, 0x1c, RZ, 0xc0, !PT ;  /* 0x0000001cf1f17812 */ /* 0x000fe200078ec0ff */
[----:B------:R-:W-:Y:S01]  /*c280*/  FMUL R179, R179, 1.4426950216293334961 ;  /* 0x3fb8aa3bb3b37820 */ /* 0x000fe20000400000 */
[----:B-1----:R-:W-:Y:S01]  /*c290*/  FMNMX R238, R180, R148, !PT ;  /* 0x00000094b4ee7209 */ /* 0x002fe20007800000 */
[----:B------:R-:W-:Y:S01]  /*c2a0*/  FMUL R173, R173, 1.4426950216293334961 ;  /* 0x3fb8aa3badad7820 */ /* 0x000fe20000400000 */
[----:B------:R-:W4:Y:S01]  /*c2b0*/  LDL.64 R118, [R1+0x3a8] ;  /* 0x0003a80001767983 */ /* 0x000f220000100a00 */
[----:B------:R1:W-:Y:S01]  /*c2c0*/  MUFU.EX2 R186, R179 ;  /* 0x000000b300ba7308 */ /* 0x0003e20000000800 */
[----:B------:R-:W-:Y:S02]  /*c2d0*/  FADD R175, R175, -R2 ;  /* 0x80000002afaf7221 */ /* 0x000fe40000000000 */
[----:B------:R-:W-:Y:S01]  /*c2e0*/  FMUL R178, R183, 1.4426950216293334961 ;  /* 0x3fb8aa3bb7b27820 */ /* 0x000fe20000400000 */
[----:B------:R-:W4:Y:S04]  /*c2f0*/  LDL.64 R146, [R1+0x2f0] ;  /* 0x0002f00001927983 */ /* 0x000f280000100a00 */
[----:B------:R-:W4:Y:S01]  /*c300*/  LDL.64 R144, [R1+0x2e0] ;  /* 0x0002e00001907983 */ /* 0x000f220000100a00 */
[----:B0-----:R-:W-:-:S03]  /*c310*/  LOP3.LUT R242, R242, 0x1c, RZ, 0xc0, !PT ;  /* 0x0000001cf2f27812 */ /* 0x001fc600078ec0ff */
[----:B-1----:R-:W-:Y:S01]  /*c320*/  LDS R179, [R234.X8+0x10000] ;  /* 0x01000000eab37984 */ /* 0x002fe20000008800 */
[----:B------:R-:W-:Y:S01]  /*c330*/  LEA.HI R116, R242, 0x30, RZ, 0x1e ;  /* 0x00000030f2747811 */ /* 0x000fe200078ff0ff */
[----:B------:R-:W-:Y:S01]  /*c340*/  FMUL R182, R182, 1.4426950216293334961 ;  /* 0x3fb8aa3bb6b67820 */ /* 0x000fe20000400000 */
[----:B------:R0:W-:Y:S01]  /*c350*/  MUFU.EX2 R183, R173 ;  /* 0x000000ad00b77308 */ /* 0x0001e20000000800 */
[----:B------:R-:W-:Y:S01]  /*c360*/  FMUL R175, R175, 1.4426950216293334961 ;  /* 0x3fb8aa3bafaf7820 */ /* 0x000fe20000400000 */
[----:B------:R-:W4:Y:S04]  /*c370*/  LDL.64 R228, [R1+0x240] ;  /* 0x0002400001e47983 */ /* 0x000f280000100a00 */
[----:B------:R-:W4:Y:S01]  /*c380*/  LDL.64 R198, [R1+0x230] ;  /* 0x0002300001c67983 */ /* 0x000f220000100a00 */
[----:B0-----:R-:W-:-:S03]  /*c390*/  FADD R173, R171, -R2 ;  /* 0x80000002abad7221 */ /* 0x001fc60000000000 */
[----:B------:R0:W1:Y:S01]  /*c3a0*/  LDS R171, [R116.X8+0x10000] ;  /* 0x0100000074ab7984 */ /* 0x0000620000008800 */
[----:B------:R-:W1:Y:S01]  /*c3b0*/  MUFU.EX2 R185, R182 ;  /* 0x000000b600b97308 */ /* 0x000e620000000800 */
[----:B0-----:R-:W-:-:S07]  /*c3c0*/  LEA.HI R116, R241, 0x38, RZ, 0x1e ;  /* 0x00000038f1747811 */ /* 0x001fce00078ff0ff */
[----:B------:R-:W-:Y:S01]  /*c3d0*/  MUFU.EX2 R182, R175 ;  /* 0x000000af00b67308 */ /* 0x000fe20000000800 */
[----:B------:R-:W-:-:S07]  /*c3e0*/  FMUL R173, R173, 1.4426950216293334961 ;  /* 0x3fb8aa3badad7820 */ /* 0x000fce0000400000 */
[----:B------:R-:W-:Y:S08]  /*c3f0*/  MUFU.EX2 R181, R173 ;  /* 0x000000ad00b57308 */ /* 0x000ff00000000800 */
[----:B------:R0:W-:Y:S01]  /*c400*/  MUFU.EX2 R184, R178 ;  /* 0x000000b200b87308 */ /* 0x0001e20000000800 */
[----:B-1----:R-:W-:-:S05]  /*c410*/  FMNMX R237, R171, R149, !PT ;  /* 0x00000095abed7209 */ /* 0x002fca0007800000 */
[--C-:B------:R-:W-:Y:S02]  /*c420*/  FADD R167, R167, -R237.reuse ;  /* 0x800000eda7a77221 */ /* 0x100fe40000000000 */
[----:B------:R-:W-:Y:S02]  /*c430*/  FADD R165, R165, -R237 ;  /* 0x800000eda5a57221 */ /* 0x000fe40000000000 */
[----:B------:R-:W-:Y:S02]  /*c440*/  FMUL R167, R167, 1.4426950216293334961 ;  /* 0x3fb8aa3ba7a77820 */ /* 0x000fe40000400000 */
[----:B------:R-:W-:Y:S02]  /*c450*/  FMUL R165, R165, 1.4426950216293334961 ;  /* 0x3fb8aa3ba5a57820 */ /* 0x000fe40000400000 */
[----:B------:R-:W-:Y:S08]  /*c460*/  MUFU.EX2 R189, R167 ;  /* 0x000000a700bd7308 */ /* 0x000ff00000000800 */
[----:B------:R-:W1:Y:S01]  /*c470*/  MUFU.EX2 R188, R165 ;  /* 0x000000a500bc7308 */ /* 0x000e620000000800 */
[----:B0-----:R-:W-:-:S02]  /*c480*/  FADD R178, R186, R185 ;  /* 0x000000b9bab27221 */ /* 0x001fc40000000000 */
[----:B-1----:R-:W-:Y:S01]  /*c490*/  FADD R171, R189, R188 ;  /* 0x000000bcbdab7221 */ /* 0x002fe20000000000 */
[----:B--2---:R-:W-:-:S05]  /*c4a0*/  FMNMX R252, R177, R235, !PT ;  /* 0x000000ebb1fc7209 */ /* 0x004fca0007800000 */
[--C-:B------:R-:W-:Y:S02]  /*c4b0*/  FADD R175, R169, -R252.reuse ;  /* 0x800000fca9af7221 */ /* 0x100fe40000000000 */
[----:B------:R0:W1:Y:S01]  /*c4c0*/  LDS R169, [R116.X8+0x10000] ;  /* 0x0100000074a97984 */ /* 0x0000620000008800 */
[----:B------:R-:W-:Y:S01]  /*c4d0*/  FADD R168, R168, -R252 ;  /* 0x800000fca8a87221 */ /* 0x000fe20000000000 */
[----:B---3--:R-:W-:-:S03]  /*c4e0*/  FMNMX R239, R179, R226, !PT ;  /* 0x000000e2b3ef7209 */ /* 0x008fc60007800000 */
[----:B------:R-:W-:Y:S02]  /*c4f0*/  FMUL R168, R168, 1.4426950216293334961 ;  /* 0x3fb8aa3ba8a87820 */ /* 0x000fe40000400000 */
[----:B------:R-:W-:Y:S01]  /*c500*/  FMUL R175, R175, 1.4426950216293334961 ;  /* 0x3fb8aa3bafaf7820 */ /* 0x000fe20000400000 */
[----:B0-----:R-:W2:Y:S01]  /*c510*/  LDL.64 R116, [R1+0x3a0] ;  /* 0x0003a00001747983 */ /* 0x001ea20000100a00 */
[--C-:B------:R-:W-:Y:S02]  /*c520*/  FADD R173, R176, -R239.reuse ;  /* 0x800000efb0ad7221 */ /* 0x100fe40000000000 */
[----:B------:R-:W-:Y:S01]  /*c530*/  FADD R170, R170, -R239 ;  /* 0x800000efaaaa7221 */ /* 0x000fe20000000000 */
[----:B------:R0:W-:Y:S03]  /*c540*/  MUFU.EX2 R194, R168 ;  /* 0x000000a800c27308 */ /* 0x0001e60000000800 */
[----:B------:R-:W-:-:S02]  /*c550*/  FMUL R170, R170, 1.4426950216293334961 ;  /* 0x3fb8aa3baaaa7820 */ /* 0x000fc40000400000 */
[----:B0-----:R-:W-:-:S03]  /*c560*/  FMUL R168, R173, 1.4426950216293334961 ;  /* 0x3fb8aa3bada87820 */ /* 0x001fc60000400000 */
[----:B------:R0:W-:Y:S08]  /*c570*/  MUFU.EX2 R192, R170 ;  /* 0x000000aa00c07308 */ /* 0x0001f00000000800 */
[----:B------:R3:W-:Y:S01]  /*c580*/  MUFU.EX2 R193, R168 ;  /* 0x000000a800c17308 */ /* 0x0007e20000000800 */
[--C-:B0-----:R-:W-:Y:S01]  /*c590*/  FADD R170, R172, -R238.reuse ;  /* 0x800000eeacaa7221 */ /* 0x101fe20000000000 */
[----:B-1----:R-:W-:Y:S01]  /*c5a0*/  FMNMX R236, R169, R150, !PT ;  /* 0x00000096a9ec7209 */ /* 0x002fe20007800000 */
[----:B---3--:R-:W-:-:S02]  /*c5b0*/  FADD R168, R174, -R238 ;  /* 0x800000eeaea87221 */ /* 0x008fc40000000000 */
[----:B------:R-:W-:Y:S02]  /*c5c0*/  FMUL R170, R170, 1.4426950216293334961 ;  /* 0x3fb8aa3baaaa7820 */ /* 0x000fe40000400000 */
[--C-:B------:R-:W-:Y:S02]  /*c5d0*/  FADD R166, R166, -R236.reuse ;  /* 0x800000eca6a67221 */ /* 0x100fe40000000000 */
[----:B------:R-:W-:Y:S02]  /*c5e0*/  FADD R164, R164, -R236 ;  /* 0x800000eca4a47221 */ /* 0x000fe40000000000 */
[----:B------:R-:W-:Y:S01]  /*c5f0*/  FMUL R168, R168, 1.4426950216293334961 ;  /* 0x3fb8aa3ba8a87820 */ /* 0x000fe20000400000 */
[----:B------:R0:W1:Y:S01]  /*c600*/  MUFU.EX2 R195, R175 ;  /* 0x000000af00c37308 */ /* 0x0000620000000800 */
[----:B------:R-:W-:Y:S02]  /*c610*/  FMUL R166, R166, 1.4426950216293334961 ;  /* 0x3fb8aa3ba6a67820 */ /* 0x000fe40000400000 */
[----:B------:R-:W-:-:S05]  /*c620*/  FMUL R164, R164, 1.4426950216293334961 ;  /* 0x3fb8aa3ba4a47820 */ /* 0x000fca0000400000 */
[----:B------:R-:W-:Y:S08]  /*c630*/  MUFU.EX2 R191, R168 ;  /* 0x000000a800bf7308 */ /* 0x000ff00000000800 */
[----:B------:R-:W3:Y:S08]  /*c640*/  MUFU.EX2 R190, R170 ;  /* 0x000000aa00be7308 */ /* 0x000ef00000000800 */
[----:B------:R0:W-:Y:S08]  /*c650*/  MUFU.EX2 R187, R166 ;  /* 0x000000a600bb7308 */ /* 0x0001f00000000800 */
[----:B------:R-:W4:Y:S01]  /*c660*/  MUFU.EX2 R180, R164 ;  /* 0x000000a400b47308 */ /* 0x000f220000000800 */
[----:B------:R-:W-:-:S02]  /*c670*/  FADD R176, R184, R183 ;  /* 0x000000b7b8b07221 */ /* 0x000fc40000000000 */
[----:B0-----:R-:W-:Y:S02]  /*c680*/  FADD R175, R182, R181 ;  /* 0x000000b5b6af7221 */ /* 0x001fe40000000000 */
[----:B-1----:R-:W-:Y:S01]  /*c690*/  FADD R174, R195, R194 ;  /* 0x000000c2c3ae7221 */ /* 0x002fe20000000000 */
[----:B------:R-:W0:Y:S01]  /*c6a0*/  SHFL.BFLY PT, R179, R178, 0x2, 0x1f ;  /* 0x0c401f00b2b37f89 */ /* 0x000e2200000e0000 */
[----:B------:R-:W-:Y:S02]  /*c6b0*/  FADD R173, R193, R192 ;  /* 0x000000c0c1ad7221 */ /* 0x000fe40000000000 */
[----:B---3--:R-:W-:Y:S01]  /*c6c0*/  FADD R172, R191, R190 ;  /* 0x000000bebfac7221 */ /* 0x008fe20000000000 */
[----:B------:R-:W1:Y:S04]  /*c6d0*/  SHFL.BFLY PT, R177, R176, 0x2, 0x1f ;  /* 0x0c401f00b0b17f89 */ /* 0x000e6800000e0000 */
[----:B------:R-:W3:Y:S01]  /*c6e0*/  SHFL.BFLY PT, R166, R175, 0x2, 0x1f ;  /* 0x0c401f00afa67f89 */ /* 0x000ee200000e0000 */
[----:B----4-:R-:W-:-:S03]  /*c6f0*/  FADD R170, R187, R180 ;  /* 0x000000b4bbaa7221 */ /* 0x010fc60000000000 */
[----:B------:R-:W4:Y:S04]  /*c700*/  SHFL.BFLY PT, R167, R174, 0x2, 0x1f ;  /* 0x0c401f00aea77f89 */ /* 0x000f2800000e0000 */
[----:B------:R-:W4:Y:S04]  /*c710*/  SHFL.BFLY PT, R168, R173, 0x2, 0x1f ;  /* 0x0c401f00ada87f89 */ /* 0x000f2800000e0000 */
[----:B------:R-:W4:Y:S04]  /*c720*/  SHFL.BFLY PT, R169, R172, 0x2, 0x1f ;  /* 0x0c401f00aca97f89 */ /* 0x000f2800000e0000 */
[----:B------:R-:W4:Y:S04]  /*c730*/  SHFL.BFLY PT, R164, R171, 0x2, 0x1f ;  /* 0x0c401f00aba47f89 */ /* 0x000f2800000e0000 */
[----:B------:R-:W4:Y:S01]  /*c740*/  SHFL.BFLY PT, R165, R170, 0x2, 0x1f ;  /* 0x0c401f00aaa57f89 */ /* 0x000f2200000e0000 */
[----:B0-----:R-:W-:-:S02]  /*c750*/  FADD R179, R178, R179 ;  /* 0x000000b3b2b37221 */ /* 0x001fc40000000000 */
[----:B-1----:R-:W-:Y:S02]  /*c760*/  FADD R177, R176, R177 ;  /* 0x000000b1b0b17221 */ /* 0x002fe40000000000 */
[----:B---3--:R-:W-:Y:S01]  /*c770*/  FADD R166, R175, R166 ;  /* 0x000000a6afa67221 */ /* 0x008fe20000000000 */
[----:B------:R-:W0:Y:S01]  /*c780*/  SHFL.BFLY PT, R178, R179, 0x1, 0x1f ;  /* 0x0c201f00b3b27f89 */ /* 0x000e2200000e0000 */
[----:B----4-:R-:W-:-:S03]  /*c790*/  FADD R167, R174, R167 ;  /* 0x000000a7aea77221 */ /* 0x010fc60000000000 */
[----:B------:R-:W1:Y:S01]  /*c7a0*/  SHFL.BFLY PT, R176, R177, 0x1, 0x1f ;  /* 0x0c201f00b1b07f89 */ /* 0x000e6200000e0000 */
[----:B------:R-:W-:-:S03]  /*c7b0*/  FADD R168, R173, R168 ;  /* 0x000000a8ada87221 */ /* 0x000fc60000000000 */
[----:B------:R-:W3:Y:S01]  /*c7c0*/  SHFL.BFLY PT, R174, R166, 0x1, 0x1f ;  /* 0x0c201f00a6ae7f89 */ /* 0x000ee200000e0000 */
[----:B------:R-:W-:-:S03]  /*c7d0*/  FADD R169, R172, R169 ;  /* 0x000000a9aca97221 */ /* 0x000fc60000000000 */
[----:B------:R-:W4:Y:S01]  /*c7e0*/  SHFL.BFLY PT, R173, R167, 0x1, 0x1f ;  /* 0x0c201f00a7ad7f89 */ /* 0x000f2200000e0000 */
[----:B------:R-:W-:-:S03]  /*c7f0*/  FADD R164, R171, R164 ;  /* 0x000000a4aba47221 */ /* 0x000fc60000000000 */
[----:B------:R-:W4:Y:S01]  /*c800*/  SHFL.BFLY PT, R172, R168, 0x1, 0x1f ;  /* 0x0c201f00a8ac7f89 */ /* 0x000f2200000e0000 */
[----:B------:R-:W-:-:S03]  /*c810*/  FADD R175, R170, R165 ;  /* 0x000000a5aaaf7221 */ /* 0x000fc60000000000 */
[----:B------:R-:W4:Y:S04]  /*c820*/  SHFL.BFLY PT, R171, R169, 0x1, 0x1f ;  /* 0x0c201f00a9ab7f89 */ /* 0x000f2800000e0000 */
[----:B------:R-:W4:Y:S04]  /*c830*/  SHFL.BFLY PT, R170, R164, 0x1, 0x1f ;  /* 0x0c201f00a4aa7f89 */ /* 0x000f2800000e0000 */
[----:B------:R-:W4:Y:S01]  /*c840*/  SHFL.BFLY PT, R165, R175, 0x1, 0x1f ;  /* 0x0c201f00afa57f89 */ /* 0x000f2200000e0000 */
[----:B0-----:R-:W-:-:S03]  /*c850*/  FADD R178, R179, R178 ;  /* 0x000000b2b3b27221 */ /* 0x001fc60000000000 */
[----:B------:R-:W-:Y:S01]  /*c860*/  BAR.SYNC.DEFER_BLOCKING 0x0 ;  /* 0x0000000000007b1d */ /* 0x000fe20000010000 */
[----:B-1----:R-:W-:Y:S02]  /*c870*/  FADD R176, R177, R176 ;  /* 0x000000b0b1b07221 */ /* 0x002fe40000000000 */
[----:B---3--:R-:W-:Y:S02]  /*c880*/  FADD R166, R166, R174 ;  /* 0x000000aea6a67221 */ /* 0x008fe40000000000 */
[----:B----4-:R-:W-:Y:S02]  /*c890*/  FADD R167, R167, R173 ;  /* 0x000000ada7a77221 */ /* 0x010fe40000000000 */
[----:B------:R-:W-:Y:S02]  /*c8a0*/  FADD R168, R168, R172 ;  /* 0x000000aca8a87221 */ /* 0x000fe40000000000 */
[----:B------:R-:W-:Y:S02]  /*c8b0*/  FADD R171, R169, R171 ;  /* 0x000000aba9ab7221 */ /* 0x000fe40000000000 */
[----:B------:R-:W-:-:S02]  /*c8c0*/  FADD R164, R164, R170 ;  /* 0x000000aaa4a47221 */ /* 0x000fc40000000000 */
[----:B------:R-:W-:Y:S02]  /*c8d0*/  FADD R165, R175, R165 ;  /* 0x000000a5afa57221 */ /* 0x000fe40000000000 */
[----:B------:R-:W3:Y:S04]  /*c8e0*/  LDL.64 R174, [R1+0x300] ;  /* 0x0003000001ae7983 */ /* 0x000ee80000100a00 */
[----:B------:R-:W-:Y:S04]  /*c8f0*/  @P0 STS [R143+0x10000], R178 ;  /* 0x010000b28f000388 */ /* 0x000fe80000000800 */
[----:B------:R0:W-:Y:S04]  /*c900*/  @P0 STS [R139+0x10000], R176 ;  /* 0x010000b08b000388 */ /* 0x0001e80000000800 */
[----:B------:R-:W-:Y:S04]  /*c910*/  @P0 STS [R137+0x10000], R166 ;  /* 0x010000a689000388 */ /* 0x000fe80000000800 */
[----:B------:R1:W-:Y:S04]  /*c920*/  @P0 STS [R135+0x10000], R167 ;  /* 0x010000a787000388 */ /* 0x0003e80000000800 */
[----:B------:R4:W-:Y:S04]  /*c930*/  @P0 STS [R131+0x10000], R168 ;  /* 0x010000a883000388 */ /* 0x0009e80000000800 */
[----:B------:R-:W-:Y:S04]  /*c940*/  @P0 STS [R127+0x10000], R171 ;  /* 0x010000ab7f000388 */ /* 0x000fe80000000800 */
[----:B------:R0:W-:Y:S04]  /*c950*/  @P0 STS [R122+0x10000], R164 ;  /* 0x010000a47a000388 */ /* 0x0001e80000000800 */
[----:B------:R0:W-:Y:S04]  /*c960*/  @P0 STS [R120+0x10000], R165 ;  /* 0x010000a578000388 */ /* 0x0001e80000000800 */
[----:B------:R-:W-:Y:S06]  /*c970*/  BAR.SYNC.DEFER_BLOCKING 0x0 ;  /* 0x0000000000007b1d */ /* 0x000fec0000010000 */
[----:B0-----:R-:W3:Y:S04]  /*c980*/  LDL.64 R138, [R1+0x398] ;  /* 0x00039800018a7983 */ /* 0x001ee80000100a00 */
[----:B-1----:R-:W3:Y:S04]  /*c990*/  LDL.64 R134, [R1+0x390] ;  /* 0x0003900001867983 */ /* 0x002ee80000100a00 */
[----:B----4-:R-:W4:Y:S04]  /*c9a0*/  LDL.64 R130, [R1+0x380] ;  /* 0x0003800001827983 */ /* 0x010f280000100a00 */
[----:B------:R-:W4:Y:S04]  /*c9b0*/  LDL.64 R122, [R1+0x378] ;  /* 0x00037800017a7983 */ /* 0x000f280000100a00 */
[----:B------:R-:W4:Y:S04]  /*c9c0*/  LDL.64 R120, [R1+0x370] ;  /* 0x0003700001787983 */ /* 0x000f280000100a00 */
[----:B------:R-:W0:Y:S04]  /*c9d0*/  LDS R166, [R126.X4+0x10000] ;  /* 0x010000007ea67984 */ /* 0x000e280000004800 */
[----:B------:R-:W4:Y:S04]  /*c9e0*/  LDL.64 R136, [R1+0x358] ;  /* 0x0003580001887983 */ /* 0x000f280000100a00 */
[----:B------:R-:W4:Y:S04]  /*c9f0*/  LDL.64 R142, [R1+0x360] ;  /* 0x00036000018e7983 */ /* 0x000f280000100a00 */
[----:B------:R-:W4:Y:S04]  /*ca00*/  LDL.64 R176, [R1+0x308] ;  /* 0x0003080001b07983 */ /* 0x000f280000100a00 */
[----:B------:R-:W4:Y:S04]  /*ca10*/  LDL.64 R178, [R1+0x280] ;  /* 0x0002800001b27983 */ /* 0x000f280000100a00 */
[----:B0-----:R-:W0:Y:S02]  /*ca20*/  SHFL.BFLY PT, R164, R166, 0x1, 0x1f ;  /* 0x0c201f00a6a47f89 */ /* 0x001e2400000e0000 */
[----:B0-----:R-:W-:-:S05]  /*ca30*/  FADD R166, R166, R164 ;  /* 0x000000a4a6a67221 */ /* 0x001fca0000000000 */
[----:B------:R0:W-:Y:S01]  /*ca40*/  @!P6 STS [R126.X4+0x10000], R166 ;  /* 0x010000a67e00e388 */ /* 0x0001e20000004800 */
[----:B------:R-:W-:-:S03]  /*ca50*/  IMAD.WIDE R164, R3, 0x2, R128 ;  /* 0x0000000203a47825 */ /* 0x000fc600078e0280 */
[----:B------:R-:W-:Y:S06]  /*ca60*/  BAR.SYNC.DEFER_BLOCKING 0x0 ;  /* 0x0000000000007b1d */ /* 0x000fec0000010000 */
[----:B------:R-:W4:Y:S04]  /*ca70*/  LDL.64 R128, [R1+0x368] ;  /* 0x0003680001807983 */ /* 0x000f280000100a00 */
[----:B0-----:R-:W4:Y:S01]  /*ca80*/  LDL.64 R126, [R1+0x350] ;  /* 0x00035000017e7983 */ /* 0x001f220000100a00 */
[----:B------:R-:W-:-:S03]  /*ca90*/  IMAD.WIDE R166, R3, 0x2, R140 ;  /* 0x0000000203a67825 */ /* 0x000fc600078e028c */
[----:B------:R-:W4:Y:S01]  /*caa0*/  LDL.64 R140, [R1+0x338] ;  /* 0x00033800018c7983 */ /* 0x000f220000100a00 */
[----:B------:R-:W-:-:S03]  /*cab0*/  IMAD.WIDE R168, R3, 0x2, R132 ;  /* 0x0000000203a87825 */ /* 0x000fc600078e0284 */
[----:B------:R-:W4:Y:S04]  /*cac0*/  LDL.64 R132, [R1+0x340] ;  /* 0x0003400001847983 */ /* 0x000f280000100a00 */
[----:B------:R0:W4:Y:S01]  /*cad0*/  LDG.E.U16 R241, [R164.64] ;  /* 0x00000006a4f17981 */ /* 0x000122000c1e1500 */
[----:B------:R-:W-:-:S03]  /*cae0*/  IMAD.WIDE R170, R3, 0x2, R118 ;  /* 0x0000000203aa7825 */ /* 0x000fc600078e0276 */
[----:B------:R1:W4:Y:S01]  /*caf0*/  LDG.E.U16 R243, [R166.64] ;  /* 0x00000006a6f37981 */ /* 0x000322000c1e1500 */
[----:B0-----:R-:W-:-:S03]  /*cb00*/  IMAD.WIDE R164, R3, 0x2, R124 ;  /* 0x0000000203a47825 */ /* 0x001fc600078e027c */
[----:B------:R-:W4:Y:S01]  /*cb10*/  LDL.64 R124, [R1+0x348] ;  /* 0x00034800017c7983 */ /* 0x000f220000100a00 */
[----:B--2---:R-:W-:-:S03]  /*cb20*/  IMAD.WIDE R172, R3, 0x2, R116 ;  /* 0x0000000203ac7825 */ /* 0x004fc600078e0274 */
[----:B------:R3:W2:Y:S04]  /*cb30*/  LDG.E.U16 R242, [R164.64] ;  /* 0x00000006a4f27981 */ /* 0x0006a8000c1e1500 */
[----:B------:R4:W2:Y:S04]  /*cb40*/  LDG.E.U16 R116, [R168.64] ;  /* 0x00000006a8747981 */ /* 0x0008a8000c1e1500 */
[----:B------:R0:W2:Y:S04]  /*cb50*/  LDG.E.U16 R117, [R170.64] ;  /* 0x00000006aa757981 */ /* 0x0000a8000c1e1500 */
[----:B------:R0:W2:Y:S01]  /*cb60*/  LDG.E.U16 R118, [R172.64] ;  /* 0x00000006ac767981 */ /* 0x0000a2000c1e1500 */
[----:B---3--:R-:W-:-:S03]  /*cb70*/  IMAD.WIDE R164, R3, 0x2, R138 ;  /* 0x0000000203a47825 */ /* 0x008fc600078e028a */
[----:B------:R-:W3:Y:S01]  /*cb80*/  LDL.64 R138, [R1+0x330] ;  /* 0x00033000018a7983 */ /* 0x000ee20000100a00 */
[----:B-1----:R-:W-:-:S03]  /*cb90*/  IMAD.WIDE R166, R3, 0x2, R134 ;  /* 0x0000000203a67825 */ /* 0x002fc600078e0286 */
[----:B------:R-:W2:Y:S01]  /*cba0*/  LDL.64 R134, [R1+0x328] ;  /* 0x0003280001867983 */ /* 0x000ea20000100a00 */
[----:B----4-:R-:W-:-:S03]  /*cbb0*/  IMAD.WIDE R168, R3, 0x2, R130 ;  /* 0x0000000203a87825 */ /* 0x010fc600078e0282 */
[----:B------:R-:W4:Y:S01]  /*cbc0*/  LDL.64 R130, [R1+0x320] ;  /* 0x0003200001827983 */ /* 0x000f220000100a00 */
[----:B0-----:R-:W-:-:S03]  /*cbd0*/  IMAD.WIDE R170, R3, 0x2, R122 ;  /* 0x0000000203aa7825 */ /* 0x001fc600078e027a */
[----:B------:R0:W4:Y:S01]  /*cbe0*/  LDG.E.U16 R119, [R164.64] ;  /* 0x00000006a4777981 */ /* 0x000122000c1e1500 */
[----:B------:R-:W-:-:S03]  /*cbf0*/  IMAD.WIDE R172, R3, 0x2, R120 ;  /* 0x0000000203ac7825 */ /* 0x000fc600078e0278 */
[----:B------:R1:W4:Y:S04]  /*cc00*/  LDG.E.U16 R121, [R168.64] ;  /* 0x00000006a8797981 */ /* 0x000328000c1e1500 */
[----:B------:R0:W4:Y:S04]  /*cc10*/  LDG.E.U16 R122, [R170.64] ;  /* 0x00000006aa7a7981 */ /* 0x000128000c1e1500 */
[----:B------:R0:W4:Y:S01]  /*cc20*/  LDG.E.U16 R120, [R166.64] ;  /* 0x00000006a6787981 */ /* 0x000122000c1e1500 */
[----:B-1----:R-:W-:-:S03]  /*cc30*/  IMAD.WIDE R168, R3, 0x2, R136 ;  /* 0x0000000203a87825 */ /* 0x002fc600078e0288 */
[----:B------:R-:W4:Y:S04]  /*cc40*/  LDL.64 R136, [R1+0x310] ;  /* 0x0003100001887983 */ /* 0x000f280000100a00 */
[----:B------:R1:W4:Y:S01]  /*cc50*/  LDG.E.U16 R123, [R172.64] ;  /* 0x00000006ac7b7981 */ /* 0x000322000c1e1500 */
[----:B0-----:R-:W-:-:S03]  /*cc60*/  IMAD.WIDE R166, R3, 0x2, R142 ;  /* 0x0000000203a67825 */ /* 0x001fc600078e028e */
[----:B------:R-:W4:Y:S01]  /*cc70*/  LDL.64 R142, [R1+0x2c8] ;  /* 0x0002c800018e7983 */ /* 0x000f220000100a00 */
[----:B------:R-:W-:-:S03]  /*cc80*/  IMAD.WIDE R164, R3, 0x2, R128 ;  /* 0x0000000203a47825 */ /* 0x000fc600078e0280 */
[----:B------:R-:W4:Y:S01]  /*cc90*/  LDL.64 R128, [R1+0x318] ;  /* 0x0003180001807983 */ /* 0x000f220000100a00 */
[----:B------:R-:W-:-:S03]  /*cca0*/  IMAD.WIDE R170, R3, 0x2, R126 ;  /* 0x0000000203aa7825 */ /* 0x000fc600078e027e */
[----:B------:R3:W4:Y:S04]  /*ccb0*/  LDG.E.U16 R126, [R168.64] ;  /* 0x00000006a87e7981 */ /* 0x000728000c1e1500 */
[----:B------:R0:W4:Y:S04]  /*ccc0*/  LDG.E.U16 R127, [R170.64] ;  /* 0x00000006aa7f7981 */ /* 0x000128000c1e1500 */
[----:B0-----:R-:W4:Y:S01]  /*ccd0*/  LDL.64 R170, [R1+0x2f8] ;  /* 0x0002f80001aa7983 */ /* 0x001f220000100a00 */
[----:B-1----:R-:W-:-:S03]  /*cce0*/  IMAD.WIDE R172, R3, 0x2, R124 ;  /* 0x0000000203ac7825 */ /* 0x002fc600078e027c */
[----:B------:R0:W4:Y:S04]  /*ccf0*/  LDG.E.U16 R125, [R166.64] ;  /* 0x00000006a67d7981 */ /* 0x000128000c1e1500 */
[----:B------:R1:W4:Y:S04]  /*cd00*/  LDG.E.U16 R124, [R164.64] ;  /* 0x00000006a47c7981 */ /* 0x000328000c1e1500 */
[----:B------:R1:W4:Y:S01]  /*cd10*/  LDG.E.U16 R244, [R172.64] ;  /* 0x00000006acf47981 */ /* 0x000322000c1e1500 */
[----:B0-----:R-:W-:-:S03]  /*cd20*/  IMAD.WIDE R166, R3, 0x2, R140 ;  /* 0x0000000203a67825 */ /* 0x001fc600078e028c */
[----:B------:R-:W4:Y:S01]  /*cd30*/  LDL.64 R140, [R1+0x2d8] ;  /* 0x0002d800018c7983 */ /* 0x000f220000100a00 */
[----:B-1----:R-:W-:-:S03]  /*cd40*/  IMAD.WIDE R164, R3, 0x2, R132 ;  /* 0x0000000203a47825 */ /* 0x002fc600078e0284 */
[----:B------:R-:W4:Y:S04]  /*cd50*/  LDL.64 R132, [R1+0x2e8] ;  /* 0x0002e80001847983 */ /* 0x000f280000100a00 */
[----:B------:R2:W4:Y:S04]  /*cd60*/  LDG.E.U16 R245, [R164.64] ;  /* 0x00000006a4f57981 */ /* 0x000528000c1e1500 */
[----:B------:R4:W4:Y:S04]  /*cd70*/  LDG.E.U16 R246, [R166.64] ;  /* 0x00000006a6f67981 */ /* 0x000928000c1e1500 */
[----:B------:R-:W4:Y:S01]  /*cd80*/  LDL.64 R172, [R1+0x2a8] ;  /* 0x0002a80001ac7983 */ /* 0x000f220000100a00 */
[----:B---3--:R-:W-:-:S03]  /*cd90*/  IMAD.WIDE R168, R3, 0x2, R138 ;  /* 0x0000000203a87825 */ /* 0x008fc600078e028a */
[----:B------:R-:W3:Y:S01]  /*cda0*/  LDL.64 R138, [R1+0x2c0] ;  /* 0x0002c000018a7983 */ /* 0x000ee20000100a00 */
[----:B--2---:R-:W-:-:S03]  /*cdb0*/  IMAD.WIDE R164, R3, 0x2, R134 ;  /* 0x0000000203a47825 */ /* 0x004fc600078e0286 */
[----:B------:R0:W2:Y:S01]  /*cdc0*/  LDG.E.U16 R247, [R168.64] ;  /* 0x00000006a8f77981 */ /* 0x0000a2000c1e1500 */
[----:B----4-:R-:W-:-:S03]  /*cdd0*/  IMAD.WIDE R166, R3, 0x2, R130 ;  /* 0x0000000203a67825 */ /* 0x010fc600078e0282 */
[----:B------:R-:W4:Y:S01]  /*cde0*/  LDL.64 R134, [R1+0x2d0] ;  /* 0x0002d00001867983 */ /* 0x000f220000100a00 */
[----:B0-----:R-:W-:-:S03]  /*cdf0*/  IMAD.WIDE R168, R3, 0x2, R128 ;  /* 0x0000000203a87825 */ /* 0x001fc600078e0280 */
[----:B------:R0:W2:Y:S04]  /*ce00*/  LDG.E.U16 R128, [R164.64] ;  /* 0x00000006a4807981 */ /* 0x0000a8000c1e1500 */
[----:B------:R1:W2:Y:S04]  /*ce10*/  LDG.E.U16 R129, [R166.64] ;  /* 0x00000006a6817981 */ /* 0x0002a8000c1e1500 */
[----:B------:R1:W2:Y:S01]  /*ce20*/  LDG.E.U16 R130, [R168.64] ;  /* 0x00000006a8827981 */ /* 0x0002a2000c1e1500 */
[----:B0-----:R-:W-:-:S03]  /*ce30*/  IMAD.WIDE R164, R3, 0x2, R136 ;  /* 0x0000000203a47825 */ /* 0x001fc600078e0288 */
[----:B------:R-:W2:Y:S01]  /*ce40*/  LDL.64 R136, [R1+0x2b8] ;  /* 0x0002b80001887983 */ /* 0x000ea20000100a00 */
[----:B-1----:R-:W-:-:S03]  /*ce50*/  IMAD.WIDE R166, R3, 0x2, R176 ;  /* 0x0000000203a67825 */ /* 0x002fc600078e02b0 */
[----:B------:R0:W2:Y:S04]  /*ce60*/  LDG.E.U16 R131, [R164.64] ;  /* 0x00000006a4837981 */ /* 0x0000a8000c1e1500 */
[----:B------:R1:W2:Y:S01]  /*ce70*/  LDG.E.U16 R248, [R166.64] ;  /* 0x00000006a6f87981 */ /* 0x0002a2000c1e1500 */
[----:B------:R-:W-:-:S03]  /*ce80*/  IMAD.WIDE R168, R3, 0x2, R174 ;  /* 0x0000000203a87825 */ /* 0x000fc600078e02ae */
[----:B------:R-:W2:Y:S01]  /*ce90*/  LDL.64 R174, [R1+0x268] ;  /* 0x0002680001ae7983 */ /* 0x000ea20000100a00 */
[----:B0-----:R-:W-:-:S03]  /*cea0*/  IMAD.WIDE R164, R3, 0x2, R170 ;  /* 0x0000000203a47825 */ /* 0x001fc600078e02aa */
[----:B------:R0:W2:Y:S01]  /*ceb0*/  LDG.E.U16 R249, [R168.64] ;  /* 0x00000006a8f97981 */ /* 0x0000a2000c1e1500 */
[----:B-1----:R-:W-:-:S03]  /*cec0*/  IMAD.WIDE R166, R3, 0x2, R146 ;  /* 0x0000000203a67825 */ /* 0x002fc600078e0292 */
[----:B------:R-:W2:Y:S04]  /*ced0*/  LDL.64 R146, [R1+0x2b0] ;  /* 0x0002b00001927983 */ /* 0x000ea80000100a00 */
[----:B------:R1:W2:Y:S04]  /*cee0*/  LDG.E.U16 R250, [R164.64] ;  /* 0x00000006a4fa7981 */ /* 0x0002a8000c1e1500 */
[----:B------:R0:W2:Y:S04]  /*cef0*/  LDG.E.U16 R251, [R166.64] ;  /* 0x00000006a6fb7981 */ /* 0x0000a8000c1e1500 */
[----:B------:R-:W2:Y:S01]  /*cf00*/  LDL.64 R170, [R1+0x298] ;  /* 0x0002980001aa7983 */ /* 0x000ea20000100a00 */
[----:B-1----:R-:W-:-:S03]  /*cf10*/  IMAD.WIDE R164, R3, 0x2, R144 ;  /* 0x0000000203a47825 */ /* 0x002fc600078e0290 */
[----:B------:R-:W2:Y:S01]  /*cf20*/  LDL.64 R144, [R1+0x290] ;  /* 0x0002900001907983 */ /* 0x000ea20000100a00 */
[----:B0-----:R-:W-:-:S03]  /*cf30*/  IMAD.WIDE R166, R3, 0x2, R140 ;  /* 0x0000000203a67825 */ /* 0x001fc600078e028c */
[----:B------:R-:W2:Y:S01]  /*cf40*/  LDL.64 R140, [R1+0x2a0] ;  /* 0x0002a000018c7983 */ /* 0x000ea20000100a00 */
[----:B------:R-:W-:-:S03]  /*cf50*/  IMAD.WIDE R168, R3, 0x2, R132 ;  /* 0x0000000203a87825 */ /* 0x000fc600078e0284 */
[----:B------:R0:W2:Y:S04]  /*cf60*/  LDG.E.U16 R133, [R164.64] ;  /* 0x00000006a4857981 */ /* 0x0000a8000c1e1500 */
[----:B------:R-:W2:Y:S04]  /*cf70*/  LDL.64 R176, [R1+0x278] ;  /* 0x0002780001b07983 */ /* 0x000ea80000100a00 */
[----:B------:R4:W2:Y:S01]  /*cf80*/  LDG.E.U16 R132, [R168.64] ;  /* 0x00000006a8847981 */ /* 0x0008a2000c1e1500 */
[----:B0-----:R-:W-:-:S03]  /*cf90*/  IMAD.WIDE R164, R3, 0x2, R142 ;  /* 0x0000000203a47825 */ /* 0x001fc600078e028e */
[----:B------:R-:W2:Y:S01]  /*cfa0*/  LDL.64 R142, [R1+0x288] ;  /* 0x00028800018e7983 */ /* 0x000ea20000100a00 */
[----:B----4-:R-:W-:-:S03]  /*cfb0*/  IMAD.WIDE R168, R3, 0x2, R134 ;  /* 0x0000000203a87825 */ /* 0x010fc600078e0286 */
[----:B------:R3:W4:Y:S04]  /*cfc0*/  LDG.E.U16 R134, [R166.64] ;  /* 0x00000006a6867981 */ /* 0x000728000c1e1500 */
[----:B------:R2:W4:Y:S01]  /*cfd0*/  LDG.E.U16 R135, [R168.64] ;  /* 0x00000006a8877981 */ /* 0x000522000c1e1500 */
[----:B---3--:R-:W-:-:S04]  /*cfe0*/  IMAD.WIDE R166, R3, 0x2, R138 ;  /* 0x0000000203a67825 */ /* 0x008fc800078e028a */
[C---:B--2---:R-:W-:Y:S02]  /*cff0*/  IMAD.WIDE R168, R3.reuse, 0x2, R136 ;  /* 0x0000000203a87825 */ /* 0x044fe400078e0288 */
[----:B------:R0:W2:Y:S04]  /*d000*/  LDG.E.U16 R136, [R164.64] ;  /* 0x00000006a4887981 */ /* 0x0000a8000c1e1500 */
[----:B------:R1:W3:Y:S04]  /*d010*/  LDG.E.U16 R137, [R166.64] ;  /* 0x00000006a6897981 */ /* 0x0002e8000c1e1500 */
[----:B------:R0:W2:Y:S01]  /*d020*/  LDG.E.U16 R138, [R168.64] ;  /* 0x00000006a88a7981 */ /* 0x0000a2000c1e1500 */
[----:B-1----:R-:W-:-:S03]  /*d030*/  IMAD.WIDE R166, R3, 0x2, R172 ;  /* 0x0000000203a67825 */ /* 0x002fc600078e02ac */
[----:B------:R-:W2:Y:S01]  /*d040*/  LDL.64 R172, [R1+0x260] ;  /* 0x0002600001ac7983 */ /* 0x000ea20000100a00 */
[----:B0-----:R-:W-:-:S03]  /*d050*/  IMAD.WIDE R164, R3, 0x2, R146 ;  /* 0x0000000203a47825 */ /* 0x001fc600078e0292 */
[----:B------:R-:W2:Y:S04]  /*d060*/  LDL.64 R146, [R1+0x270] ;  /* 0x0002700001927983 */ /* 0x000ea80000100a00 */
[----:B------:R0:W3:Y:S02]  /*d070*/  LDG.E.U16 R139, [R164.64] ;  /* 0x00000006a48b7981 */ /* 0x0000e4000c1e1500 */
[C---:B0-----:R-:W-:Y:S02]  /*d080*/  IMAD.WIDE R164, R3.reuse, 0x2, R170 ;  /* 0x0000000203a47825 */ /* 0x041fe400078e02aa */
[----:B------:R-:W3:Y:S02]  /*d090*/  LDL.64 R170, [R1+0x258] ;  /* 0x0002580001aa7983 */ /* 0x000ee40000100a00 */
[----:B------:R-:W-:-:S02]  /*d0a0*/  IMAD.WIDE R168, R3, 0x2, R140 ;  /* 0x0000000203a87825 */ /* 0x000fc400078e028c */
[----:B------:R0:W3:Y:S04]  /*d0b0*/  LDG.E.U16 R140, [R166.64] ;  /* 0x00000006a68c7981 */ /* 0x0000e8000c1e1500 */
[----:B------:R1:W3:Y:S02]  /*d0c0*/  LDG.E.U16 R141, [R168.64] ;  /* 0x00000006a88d7981 */ /* 0x0002e4000c1e1500 */
[C---:B-1----:R-:W-:Y:S02]  /*d0d0*/  IMAD.WIDE R168, R3.reuse, 0x2, R142 ;  /* 0x0000000203a87825 */ /* 0x042fe400078e028e */
[----:B------:R1:W4:Y:S02]  /*d0e0*/  LDG.E.U16 R142, [R164.64] ;  /* 0x00000006a48e7981 */ /* 0x000324000c1e1500 */
[----:B0-----:R-:W-:-:S02]  /*d0f0*/  IMAD.WIDE R166, R3, 0x2, R144 ;  /* 0x0000000203a67825 */ /* 0x001fc400078e0290 */
[----:B------:R2:W4:Y:S04]  /*d100*/  LDG.E.U16 R144, [R168.64] ;  /* 0x00000006a8907981 */ /* 0x000528000c1e1500 */
[----:B------:R0:W4:Y:S01]  /*d110*/  LDG.E.U16 R143, [R166.64] ;  /* 0x00000006a68f7981 */ /* 0x000122000c1e1500 */
[----:B-1----:R-:W-:-:S03]  /*d120*/  IMAD.WIDE R164, R3, 0x2, R178 ;  /* 0x0000000203a47825 */ /* 0x002fc600078e02b2 */
[----:B------:R-:W4:Y:S04]  /*d130*/  LDL.64 R178, [R1+0x220] ;  /* 0x0002200001b27983 */ /* 0x000f280000100a00 */
[----:B------:R1:W4:Y:S02]  /*d140*/  LDG.E.U16 R145, [R164.64] ;  /* 0x00000006a4917981 */ /* 0x000324000c1e1500 */
[C---:B-1----:R-:W-:Y:S02]  /*d150*/  IMAD.WIDE R164, R3.reuse, 0x2, R174 ;  /* 0x0000000203a47825 */ /* 0x042fe400078e02ae */
[----:B------:R-:W4:Y:S04]  /*d160*/  LDL.64 R174, [R1+0x228] ;  /* 0x0002280001ae7983 */ /* 0x000f280000100a00 */
[----:B------:R1:W4:Y:S01]  /*d170*/  LDG.E.U16 R151, [R164.64] ;  /* 0x00000006a4977981 */ /* 0x000322000c1e1500 */
[----:B0-----:R-:W-:-:S03]  /*d180*/  IMAD.WIDE R166, R3, 0x2, R176 ;  /* 0x0000000203a67825 */ /* 0x001fc600078e02b0 */
[----:B------:R-:W4:Y:S04]  /*d190*/  LDL.64 R176, [R1+0x238] ;  /* 0x0002380001b07983 */ /* 0x000f280000100a00 */
[----:B-1----:R-:W4:Y:S01]  /*d1a0*/  LDL.64 R164, [R1+0x250] ;  /* 0x0002500001a47983 */ /* 0x002f220000100a00 */
[----:B--2---:R-:W-:-:S03]  /*d1b0*/  IMAD.WIDE R168, R3, 0x2, R146 ;  /* 0x0000000203a87825 */ /* 0x004fc600078e0292 */
[----:B------:R0:W2:Y:S04]  /*d1c0*/  LDG.E.U16 R146, [R166.64] ;  /* 0x00000006a6927981 */ /* 0x0000a8000c1e1500 */
[----:B------:R3:W2:Y:S01]  /*d1d0*/  LDG.E.U16 R147, [R168.64] ;  /* 0x00000006a8937981 */ /* 0x0006a2000c1e1500 */
[----:B0-----:R-:W-:-:S03]  /*d1e0*/  IMAD.WIDE R166, R3, 0x2, R172 ;  /* 0x0000000203a67825 */ /* 0x001fc600078e02ac */
[----:B------:R-:W2:Y:S04]  /*d1f0*/  LDL.64 R172, [R1+0x218] ;  /* 0x0002180001ac7983 */ /* 0x000ea80000100a00 */
[----:B------:R0:W2:Y:S04]  /*d200*/  LDG.E.U16 R231, [R166.64] ;  /* 0x00000006a6e77981 */ /* 0x0000a8000c1e1500 */
[----:B0-----:R-:W2:Y:S01]  /*d210*/  LDL.64 R166, [R1+0x248] ;  /* 0x0002480001a67983 */ /* 0x001ea20000100a00 */
[----:B---3--:R-:W-:-:S03]  /*d220*/  IMAD.WIDE R168, R3, 0x2, R170 ;  /* 0x0000000203a87825 */ /* 0x008fc600078e02aa */
[----:B------:R-:W3:Y:S04]  /*d230*/  LDL.64 R170, [R1+0x210] ;  /* 0x0002100001aa7983 */ /* 0x000ee80000100a00 */
[----:B------:R0:W3:Y:S02]  /*d240*/  LDG.E.U16 R230, [R168.64] ;  /* 0x00000006a8e67981 */ /* 0x0000e4000c1e1500 */
[----:B0-----:R-:W-:-:S05]  /*d250*/  IMAD.WIDE R168, R3, 0x2, R228 ;  /* 0x0000000203a87825 */ /* 0x001fca00078e02e4 */
[----:B------:R0:W3:Y:S01]  /*d260*/  LDG.E.U16 R227, [R168.64] ;  /* 0x00000006a8e37981 */ /* 0x0000e2000c1e1500 */
[----:B----4-:R-:W-:-:S05]  /*d270*/  IMAD.WIDE R164, R3, 0x2, R164 ;  /* 0x0000000203a47825 */ /* 0x010fca00078e02a4 */
[----:B------:R1:W4:Y:S02]  /*d280*/  LDG.E.U16 R229, [R164.64] ;  /* 0x00000006a4e57981 */ /* 0x000324000c1e1500 */
[C---:B-1----:R-:W-:Y:S02]  /*d290*/  IMAD.WIDE R164, R3.reuse, 0x2, R176 ;  /* 0x0000000203a47825 */ /* 0x042fe400078e02b0 */
[----:B------:R-:W4:Y:S02]  /*d2a0*/  LDL.64 R176, [R1+0x1f8] ;  /* 0x0001f80001b07983 */ /* 0x000f240000100a00 */
[C---:B0-----:R-:W-:Y:S02]  /*d2b0*/  IMAD.WIDE R168, R3.reuse, 0x2, R174 ;  /* 0x0000000203a87825 */ /* 0x041fe400078e02ae */
[----:B------:R0:W4:Y:S04]  /*d2c0*/  LDG.E.U16 R225, [R164.64] ;  /* 0x00000006a4e17981 */ /* 0x000128000c1e1500 */
[----:B------:R-:W4:Y:S01]  /*d2d0*/  LDL.64 R174, [R1+0x1f0] ;  /* 0x0001f00001ae7983 */ /* 0x000f220000100a00 */
[----:B0-----:R-:W-:-:S04]  /*d2e0*/  IMAD.WIDE R164, R3, 0x2, R178 ;  /* 0x0000000203a47825 */ /* 0x001fc800078e02b2 */
[----:B------:R-:W-:Y:S01]  /*d2f0*/  IMAD.SHL.U32 R178, R196, 0x2, RZ ;  /* 0x00000002c4b27824 */ /* 0x000fe200078e00ff */
[----:B------:R0:W4:Y:S04]  /*d300*/  LDG.E.U16 R197, [R164.64] ;  /* 0x00000006a4c57981 */ /* 0x000128000c1e1500 */
[----:B0-----:R-:W4:Y:S01]  /*d310*/  LDL.64 R164, [R1+0x208] ;  /* 0x0002080001a47983 */ /* 0x001f220000100a00 */
[----:B--2---:R-:W-:-:S05]  /*d320*/  IMAD.WIDE R166, R3, 0x2, R166 ;  /* 0x0000000203a67825 */ /* 0x004fca00078e02a6 */
[----:B------:R0:W2:Y:S02]  /*d330*/  LDG.E.U16 R228, [R166.64] ;  /* 0x00000006a6e47981 */ /* 0x0000a4000c1e1500 */
[C---:B0-----:R-:W-:Y:S02]  /*d340*/  IMAD.WIDE R166, R3.reuse, 0x2, R198 ;  /* 0x0000000203a67825 */ /* 0x041fe400078e02c6 */
[----:B------:R3:W2:Y:S04]  /*d350*/  LDG.E.U16 R198, [R168.64] ;  /* 0x00000006a8c67981 */ /* 0x0006a8000c1e1500 */
[----:B------:R0:W2:Y:S02]  /*d360*/  LDG.E.U16 R199, [R166.64] ;  /* 0x00000006a6c77981 */ /* 0x0000a4000c1e1500 */
[----:B0-----:R-:W-:-:S02]  /*d370*/  IMAD.WIDE R166, R3, 0x2, R172 ;  /* 0x0000000203a67825 */ /* 0x001fc400078e02ac */
[----:B------:R-:W2:Y:S02]  /*d380*/  LDL.64 R172, [R1+0x1e0] ;  /* 0x0001e00001ac7983 */ /* 0x000ea40000100a00 */
[C---:B---3--:R-:W-:Y:S02]  /*d390*/  IMAD.WIDE R168, R3.reuse, 0x2, R170 ;  /* 0x0000000203a87825 */ /* 0x048fe400078e02aa */
[----:B------:R0:W3:Y:S04]  /*d3a0*/  LDG.E.U16 R196, [R166.64] ;  /* 0x00000006a6c47981 */ /* 0x0000e8000c1e1500 */
[----:B------:R4:W2:Y:S04]  /*d3b0*/  LDG.E.U16 R179, [R168.64] ;  /* 0x00000006a8b37981 */ /* 0x0008a8000c1e1500 */
[----:B------:R1:W1:Y:S04]  /*d3c0*/  LDS R170, [R178+0x10000] ;  /* 0x01000000b2aa7984 */ /* 0x0002680000000800 */
[----:B0-----:R-:W2:Y:S04]  /*d3d0*/  LDL.64 R166, [R1+0x200] ;  /* 0x0002000001a67983 */ /* 0x001ea80000100a00 */
[----:B------:R-:W3:Y:S01]  /*d3e0*/  LDL.LU R171, [R1+0x1c4] ;  /* 0x0001c40001ab7983 */ /* 0x000ee20000300800 */
[----:B----4-:R-:W-:-:S05]  /*d3f0*/  IMAD.WIDE R168, R3, 0x2, R176 ;  /* 0x0000000203a87825 */ /* 0x010fca00078e02b0 */
[----:B------:R0:W4:Y:S04]  /*d400*/  LDG.E.U16 R176, [R168.64] ;  /* 0x00000006a8b07981 */ /* 0x000128000c1e1500 */
[----:B0-----:R-:W3:Y:S01]  /*d410*/  LDL.64 R168, [R1+0x1e8] ;  /* 0x0001e80001a87983 */ /* 0x001ee20000100a00 */
[----:B------:R-:W-:-:S05]  /*d420*/  IMAD.WIDE R164, R3, 0x2, R164 ;  /* 0x0000000203a47825 */ /* 0x000fca00078e02a4 */
[----:B-1----:R0:W4:Y:S02]  /*d430*/  LDG.E.U16 R178, [R164.64] ;  /* 0x00000006a4b27981 */ /* 0x002124000c1e1500 */
[----:B0-----:R-:W-:-:S05]  /*d440*/  IMAD.WIDE R164, R3, 0x2, R174 ;  /* 0x0000000203a47825 */ /* 0x001fca00078e02ae */
[----:B------:R0:W4:Y:S01]  /*d450*/  LDG.E.U16 R175, [R164.64] ;  /* 0x00000006a4af7981 */ /* 0x000122000c1e1500 */
[----:B--2---:R-:W-:-:S05]  /*d460*/  IMAD.WIDE R166, R3, 0x2, R166 ;  /* 0x0000000203a67825 */ /* 0x004fca00078e02a6 */
[----:B------:R1:W2:Y:S02]  /*d470*/  LDG.E.U16 R177, [R166.64] ;  /* 0x00000006a6b17981 */ /* 0x0002a4000c1e1500 */
[----:B-1----:R-:W-:Y:S02]  /*d480*/  FADD R166, -R153, R152 ;  /* 0x0000009899a67221 */ /* 0x002fe40000000100 */
[----:B------:R-:W2:Y:S02]  /*d490*/  LDL.LU R152, [R1+0x708] ;  /* 0x0007080001987983 */ /* 0x000ea40000300800 */
[----:B0-----:R-:W-:Y:S02]  /*d4a0*/  FMUL R165, R166, 1.4426950216293334961 ;  /* 0x3fb8aa3ba6a57820 */ /* 0x001fe40000400000 */
[----:B------:R-:W2:Y:S01]  /*d4b0*/  LDL.LU R153, [R1+0x704] ;  /* 0x0007040001997983 */ /* 0x000ea20000300800 */
[----:B---3--:R-:W-:-:S05]  /*d4c0*/  IMAD.WIDE R166, R3, 0x2, R168 ;  /* 0x0000000203a67825 */ /* 0x008fca00078e02a8 */
[----:B------:R0:W3:Y:S04]  /*d4d0*/  LDG.E.U16 R174, [R166.64] ;  /* 0x00000006a6ae7981 */ /* 0x0000e8000c1e1500 */
[----:B0-----:R-:W2:Y:S01]  /*d4e0*/  LDL.64 R166, [R1+0x1d8] ;  /* 0x0001d80001a67983 */ /* 0x001ea20000100a00 */
[----:B------:R-:W0:Y:S01]  /*d4f0*/  MUFU.EX2 R165, R165 ;  /* 0x000000a500a57308 */ /* 0x000e220000000800 */
[----:B------:R-:W-:Y:S02]  /*d500*/  FADD R164, -R155, R154 ;  /* 0x0000009a9ba47221 */ /* 0x000fe40000000100 */
[----:B------:R-:W3:Y:S01]  /*d510*/  LDL.LU R154, [R1+0x700] ;  /* 0x00070000019a7983 */ /* 0x000ee20000300800 */
[----:B------:R-:W-:-:S03]  /*d520*/  IMAD.WIDE R168, R3, 0x2, R172 ;  /* 0x0000000203a87825 */ /* 0x000fc600078e02ac */
[----:B------:R-:W3:Y:S04]  /*d530*/  LDL.LU R155, [R1+0x6fc] ;  /* 0x0006fc00019b7983 */ /* 0x000ee80000300800 */
[----:B------:R1:W3:Y:S01]  /*d540*/  LDG.E.U16 R173, [R168.64] ;  /* 0x00000006a8ad7981 */ /* 0x0002e2000c1e1500 */
[----:B0-----:R-:W-:-:S05]  /*d550*/  FFMA R171, R165, R171, R170 ;  /* 0x000000aba5ab7223 */ /* 0x001fca00000000aa */
[----:B------:R0:W-:Y:S04]  /*d560*/  STL [R1+0x1c4], R171 ;  /* 0x0001c4ab01007387 */ /* 0x0001e80000100800 */
[----:B-1----:R1:W0:Y:S01]  /*d570*/  LDS R168, [R233.X8+0x10000] ;  /* 0x01000000e9a87984 */ /* 0x0022220000008800 */
[----:B--2---:R-:W-:-:S05]  /*d580*/  IMAD.WIDE R166, R3, 0x2, R166 ;  /* 0x0000000203a67825 */ /* 0x004fca00078e02a6 */
[----:B------:R2:W3:Y:S04]  /*d590*/  LDG.E.U16 R172, [R166.64] ;  /* 0x00000006a6ac7981 */ /* 0x0004e8000c1e1500 */
[----:B--2---:R-:W2:Y:S04]  /*d5a0*/  LDL.64 R166, [R1+0x1d0] ;  /* 0x0001d00001a67983 */ /* 0x004ea80000100a00 */
[----:B------:R-:W3:Y:S01]  /*d5b0*/  LDL.LU R169, [R1+0x1c0] ;  /* 0x0001c00001a97983 */ /* 0x000ee20000300800 */
[----:B------:R-:W-:-:S06]  /*d5c0*/  FMUL R164, R164, 1.4426950216293334961 ;  /* 0x3fb8aa3ba4a47820 */ /* 0x000fcc0000400000 */
[----:B------:R-:W3:Y:S01]  /*d5d0*/  MUFU.EX2 R164, R164 ;  /* 0x000000a400a47308 */ /* 0x000ee20000000800 */
[C---:B------:R-:W-:Y:S02]  /*d5e0*/  FMUL R100, R165.reuse, R100 ;  /* 0x00000064a5647220 */ /* 0x040fe40000400000 */
[C---:B------:R-:W-:Y:S02]  /*d5f0*/  FMUL R101, R165.reuse, R101 ;  /* 0x00000065a5657220 */ /* 0x040fe40000400000 */
[C---:B------:R-:W-:Y:S02]  /*d600*/  FMUL R96, R165.reuse, R96 ;  /* 0x00000060a5607220 */ /* 0x040fe40000400000 */
[C---:B------:R-:W-:Y:S02]  /*d610*/  FMUL R97, R165.reuse, R97 ;  /* 0x00000061a5617220 */ /* 0x040fe40000400000 */
[C---:B------:R-:W-:Y:S02]  /*d620*/  FMUL R92, R165.reuse, R92 ;  /* 0x0000005ca55c7220 */ /* 0x040fe40000400000 */
[----:B------:R-:W-:-:S02]  /*d630*/  FMUL R93, R165, R93 ;  /* 0x0000005da55d7220 */ /* 0x000fc40000400000 */
        /* <DEDUP_REMOVED lines=25> */
[----:B------:R-:W-:Y:S02]  /*d7d0*/  FMUL R41, R165, R41 ;  /* 0x00000029a5297220 */ /* 0x000fe40000400000 */
[----:B------:R-:W-:Y:S02]  /*d7e0*/  FADD R165, -R2, R240 ;  /* 0x000000f002a57221 */ /* 0x000fe40000000100 */
[----:B--2---:R-:W-:-:S05]  /*d7f0*/  IMAD.WIDE R166, R3, 0x2, R166 ;  /* 0x0000000203a67825 */ /* 0x004fca00078e02a6 */
[----:B0-----:R0:W2:Y:S04]  /*d800*/  LDG.E.U16 R171, [R166.64] ;  /* 0x00000006a6ab7981 */ /* 0x0010a8000c1e1500 */
[----:B0-----:R-:W2:Y:S04]  /*d810*/  LDL.64 R166, [R1+0x1c8] ;  /* 0x0001c80001a67983 */ /* 0x001ea80000100a00 */
[----:B-1----:R-:W2:Y:S01]  /*d820*/  LDL.LU R233, [R1+0x1bc] ;  /* 0x0001bc0001e97983 */ /* 0x002ea20000300800 */
[----:B---3--:R-:W-:-:S05]  /*d830*/  FFMA R169, R164, R169, R168 ;  /* 0x000000a9a4a97223 */ /* 0x008fca00000000a8 */
[----:B------:R-:W-:Y:S04]  /*d840*/  STL [R1+0x1c0], R169 ;  /* 0x0001c0a901007387 */ /* 0x000fe80000100800 */
[----:B------:R-:W3:Y:S04]  /*d850*/  LDL.LU R240, [R1+0x6f8] ;  /* 0x0006f80001f07983 */ /* 0x000ee80000300800 */
[----:B------:R0:W-:Y:S04]  /*d860*/  STL [R1+0x638], R2 ;  /* 0x0006380201007387 */ /* 0x0001e80000100800 */
[----:B------:R-:W-:Y:S04]  /*d870*/  STL [R1+0x634], R252 ;  /* 0x000634fc01007387 */ /* 0x000fe80000100800 */
[----:B0-----:R-:W3:Y:S04]  /*d880*/  LDL.LU R2, [R1+0x1b8] ;  /* 0x0001b80001027983 */ /* 0x001ee80000300800 */
[----:B------:R-:W0:Y:S01]  /*d890*/  S2R R169, SR_TID.X ;  /* 0x0000000000a97919 */ /* 0x000e220000002100 */
[----:B------:R-:W-:-:S02]  /*d8a0*/  FMUL R102, R164, R102 ;  /* 0x00000066a4667220 */ /* 0x000fc40000400000 */
[C---:B------:R-:W-:Y:S02]  /*d8b0*/  FMUL R103, R164.reuse, R103 ;  /* 0x00000067a4677220 */ /* 0x040fe40000400000 */
[C---:B------:R-:W-:Y:S02]  /*d8c0*/  FMUL R98, R164.reuse, R98 ;  /* 0x00000062a4627220 */ /* 0x040fe40000400000 */
[C---:B------:R-:W-:Y:S02]  /*d8d0*/  FMUL R99, R164.reuse, R99 ;  /* 0x00000063a4637220 */ /* 0x040fe40000400000 */
[C---:B------:R-:W-:Y:S02]  /*d8e0*/  FMUL R94, R164.reuse, R94 ;  /* 0x0000005ea45e7220 */ /* 0x040fe40000400000 */
[C---:B------:R-:W-:Y:S02]  /*d8f0*/  FMUL R95, R164.reuse, R95 ;  /* 0x0000005fa45f7220 */ /* 0x040fe40000400000 */
[----:B------:R-:W-:-:S02]  /*d900*/  FMUL R90, R164, R90 ;  /* 0x0000005aa45a7220 */ /* 0x000fc40000400000 */
[----:B------:R-:W-:Y:S01]  /*d910*/  FMUL R91, R164, R91 ;  /* 0x0000005ba45b7220 */ /* 0x000fe20000400000 */
[----:B0-----:R-:W-:-:S04]  /*d920*/  LOP3.LUT R169, R169, 0x1c, RZ, 0xc0, !PT ;  /* 0x0000001ca9a97812 */ /* 0x001fc800078ec0ff */
[----:B------:R-:W-:Y:S01]  /*d930*/  LEA.HI R169, R169, 0x10, RZ, 0x1e ;  /* 0x00000010a9a97811 */ /* 0x000fe200078ff0ff */
        /* <DEDUP_REMOVED lines=24> */
[----:B------:R0:W2:Y:S01]  /*dac0*/  LDS R164, [R169.X8+0x10000] ;  /* 0x01000000a9a47984 */ /* 0x0000a20000008800 */
[----:B------:R-:W-:-:S06]  /*dad0*/  FMUL R165, R165, 1.4426950216293334961 ;  /* 0x3fb8aa3ba5a57820 */ /* 0x000fcc0000400000 */
[----:B------:R-:W2:Y:S01]  /*dae0*/  MUFU.EX2 R165, R165 ;  /* 0x000000a500a57308 */ /* 0x000ea20000000800 */
[----:B0-----:R-:W-:Y:S02]  /*daf0*/  FADD R169, -R252, R235 ;  /* 0x000000ebfca97221 */ /* 0x001fe40000000100 */
[----:B--2---:R-:W-:Y:S02]  /*db00*/  FFMA R233, R165, R233, R164 ;  /* 0x000000e9a5e97223 */ /* 0x004fe400000000a4 */
[----:B------:R-:W-:Y:S02]  /*db10*/  FMUL R164, R169, 1.4426950216293334961 ;  /* 0x3fb8aa3ba9a47820 */ /* 0x000fe40000400000 */
[----:B------:R-:W3:Y:S04]  /*db20*/  LDS R169, [R232.X8+0x10000] ;  /* 0x01000000e8a97984 */ /* 0x000ee80000008800 */
[----:B------:R-:W3:Y:S01]  /*db30*/  MUFU.EX2 R164, R164 ;  /* 0x000000a400a47308 */ /* 0x000ee20000000800 */
[----:B------:R-:W-:Y:S04]  /*db40*/  STL [R1+0x1bc], R233 ;  /* 0x0001bce901007387 */ /* 0x000fe80000100800 */
[----:B------:R-:W-:Y:S01]  /*db50*/  STL [R1+0x630], R239 ;  /* 0x000630ef01007387 */ /* 0x000fe20000100800 */
[----:B---3--:R-:W-:-:S03]  /*db60*/  FFMA R2, R164, R2, R169 ;  /* 0x00000002a4027223 */ /* 0x008fc600000000a9 */
[----:B------:R-:W2:Y:S04]  /*db70*/  LDL.LU R169, [R1+0x1b4] ;  /* 0x0001b40001a97983 */ /* 0x000ea80000300800 */
[----:B------:R0:W-:Y:S01]  /*db80*/  STL [R1+0x1b8], R2 ;  /* 0x0001b80201007387 */ /* 0x0001e20000100800 */
[----:B------:R-:W-:-:S03]  /*db90*/  FMUL R232, R165, R4 ;  /* 0x00000004a5e87220 */ /* 0x000fc60000400000 */
[----:B0-----:R-:W0:Y:S01]  /*dba0*/  S2R R2, SR_TID.X ;  /* 0x0000000000027919 */ /* 0x001e220000002100 */
[----:B------:R-:W-:-:S04]  /*dbb0*/  FADD R4, -R239, R226 ;  /* 0x000000e2ef047221 */ /* 0x000fc80000000100 */
[----:B------:R-:W-:Y:S02]  /*dbc0*/  FMUL R226, R4, 1.4426950216293334961 ;  /* 0x3fb8aa3b04e27820 */ /* 0x000fe40000400000 */
[----:B------:R-:W2:Y:S01]  /*dbd0*/  LDS R4, [R234.X8+0x10000] ;  /* 0x01000000ea047984 */ /* 0x000ea20000008800 */
[----:B------:R-:W-:Y:S01]  /*dbe0*/  F2FP.BF16.PACK_AB R168, R185, R186 ;  /* 0x000000bab9a8723e */ /* 0x000fe200000010ff */
[----:B------:R-:W-:-:S05]  /*dbf0*/  IMAD.WIDE R166, R3, 0x2, R166 ;  /* 0x0000000203a67825 */ /* 0x000fca00078e02a6 */
[----:B------:R1:W3:Y:S01]  /*dc00*/  LDG.E.U16 R170, [R166.64] ;  /* 0x00000006a6aa7981 */ /* 0x0002e2000c1e1500 */
[----:B0-----:R-:W-:-:S04]  /*dc10*/  LOP3.LUT R185, R2, 0x1c, RZ, 0xc0, !PT ;  /* 0x0000001c02b97812 */ /* 0x001fc800078ec0ff */
[C---:B------:R-:W-:Y:S02]  /*dc20*/  LEA.HI R2, R185.reuse, 0x28, RZ, 0x1e ;  /* 0x00000028b9027811 */ /* 0x040fe400078ff0ff */
[C---:B------:R-:W-:Y:S02]  /*dc30*/  LEA.HI R186, R185.reuse, 0x30, RZ, 0x1e ;  /* 0x00000030b9ba7811 */ /* 0x040fe400078ff0ff */
[----:B------:R-:W-:Y:S02]  /*dc40*/  LEA.HI R185, R185, 0x38, RZ, 0x1e ;  /* 0x00000038b9b97811 */ /* 0x000fe400078ff0ff */
[----:B------:R-:W-:Y:S04]  /*dc50*/  LDS R2, [R2.X8+0x10000] ;  /* 0x0100000002027984 */ /* 0x000fe80000008800 */
[----:B------:R-:W-:Y:S04]  /*dc60*/  LDS R252, [R186.X8+0x10000] ;  /* 0x01000000bafc7984 */ /* 0x000fe80000008800 */
[----:B------:R-:W-:Y:S01]  /*dc70*/  LDS R239, [R185.X8+0x10000] ;  /* 0x01000000b9ef7984 */ /* 0x000fe20000008800 */
[----:B------:R-:W2:Y:S03]  /*dc80*/  MUFU.EX2 R226, R226 ;  /* 0x000000e200e27308 */ /* 0x000ea60000000800 */
[----:B------:R-:W-:Y:S06]  /*dc90*/  BAR.SYNC.DEFER_BLOCKING 0x0 ;  /* 0x0000000000007b1d */ /* 0x000fec0000010000 */
[----:B------:R0:W-:Y:S04]  /*dca0*/  STS.U16 [R0+0x10000], R241 ;  /* 0x010000f100007388 */ /* 0x0001e80000000400 */
        /* <DEDUP_REMOVED lines=36> */
[----:B------:R0:W-:Y:S01]  /*def0*/  STS.U16 [R0+0x12500], R142 ;  /* 0x0125008e00007388 */ /* 0x0001e20000000400 */
[----:B--2---:R-:W-:-:S05]  /*df00*/  FFMA R169, R226, R169, R4 ;  /* 0x000000a9e2a97223 */ /* 0x004fca0000000004 */
[----:B------:R-:W-:Y:S04]  /*df10*/  STL [R1+0x1b4], R169 ;  /* 0x0001b4a901007387 */ /* 0x000fe80000100800 */
[----:B0-----:R-:W2:Y:S04]  /*df20*/  LDL.LU R241, [R1+0x6f4] ;  /* 0x0006f40001f17983 */ /* 0x001ea80000300800 */
[----:B------:R-:W2:Y:S04]  /*df30*/  LDL.LU R242, [R1+0x6f0] ;  /* 0x0006f00001f27983 */ /* 0x000ea80000300800 */
        /* <DEDUP_REMOVED lines=35> */
[----:B------:R-:W2:Y:S04]  /*e170*/  LDL R4, [R1+0x138] ;  /* 0x0001380001047983 */ /* 0x000ea80000100800 */
[----:B------:R-:W2:Y:S04]  /*e180*/  LDL.LU R142, [R1+0x660] ;  /* 0x00066000018e7983 */ /* 0x000ea80000300800 */
[----:B------:R0:W-:Y:S01]  /*e190*/  STS.U16 [R0+0x12600], R143 ;  /* 0x0126008f00007388 */ /* 0x0001e20000000400 */
[----:B------:R-:W-:-:S03]  /*e1a0*/  FMUL R234, R164, R6 ;  /* 0x00000006a4ea7220 */ /* 0x000fc60000400000 */
[----:B------:R1:W-:Y:S01]  /*e1b0*/  STS.U16 [R0+0x12700], R144 ;  /* 0x0127009000007388 */ /* 0x0003e20000000400 */
[----:B------:R-:W-:-:S03]  /*e1c0*/  F2FP.BF16.PACK_AB R6, R192, R193 ;  /* 0x000000c1c006723e */ /* 0x000fc600000010ff */
[----:B------:R3:W-:Y:S04]  /*e1d0*/  STS.U16 [R0+0x12800], R145 ;  /* 0x0128009100007388 */ /* 0x0007e80000000400 */
[----:B0-----:R-:W2:Y:S04]  /*e1e0*/  LDL.LU R143, [R1+0x65c] ;  /* 0x00065c00018f7983 */ /* 0x001ea80000300800 */
[----:B-1----:R-:W2:Y:S04]  /*e1f0*/  LDL.LU R144, [R1+0x658] ;  /* 0x0006580001907983 */ /* 0x002ea80000300800 */
[----:B---3--:R-:W3:Y:S04]  /*e200*/  LDL.LU R145, [R1+0x654] ;  /* 0x0006540001917983 */ /* 0x008ee80000300800 */
[----:B------:R0:W-:Y:S04]  /*e210*/  STS.U16 [R0+0x12900], R146 ;  /* 0x0129009200007388 */ /* 0x0001e80000000400 */
[----:B------:R1:W-:Y:S04]  /*e220*/  STS.U16 [R0+0x12a00], R147 ;  /* 0x012a009300007388 */ /* 0x0003e80000000400 */
[----:B------:R4:W-:Y:S04]  /*e230*/  STS.U16 [R0+0x12b00], R151 ;  /* 0x012b009700007388 */ /* 0x0009e80000000400 */
[----:B0-----:R-:W3:Y:S04]  /*e240*/  LDL.LU R146, [R1+0x650] ;  /* 0x0006500001927983 */ /* 0x001ee80000300800 */
[----:B-1----:R-:W3:Y:S04]  /*e250*/  LDL.LU R147, [R1+0x64c] ;  /* 0x00064c0001937983 */ /* 0x002ee80000300800 */
[----:B------:R-:W3:Y:S04]  /*e260*/  LDL R192, [R1+0x134] ;  /* 0x0001340001c07983 */ /* 0x000ee80000100800 */
[----:B----4-:R-:W4:Y:S01]  /*e270*/  LDL R151, [R1+0x190] ;  /* 0x0001900001977983 */ /* 0x010f220000100800 */
[----:B------:R-:W-:Y:S01]  /*e280*/  F2FP.BF16.PACK_AB R167, R183, R184 ;  /* 0x000000b8b7a7723e */ /* 0x000fe200000010ff */
[----:B------:R-:W-:Y:S01]  /*e290*/  FMUL R233, R165, R5 ;  /* 0x00000005a5e97220 */ /* 0x000fe20000400000 */
[----:B------:R-:W-:Y:S01]  /*e2a0*/  F2FP.BF16.PACK_AB R166, R181, R182 ;  /* 0x000000b6b5a6723e */ /* 0x000fe200000010ff */
[----:B------:R-:W-:Y:S01]  /*e2b0*/  FMUL R235, R164, R7 ;  /* 0x00000007a4eb7220 */ /* 0x000fe20000400000 */
[----:B------:R-:W-:Y:S01]  /*e2c0*/  F2FP.BF16.PACK_AB R5, R194, R195 ;  /* 0x000000c3c205723e */ /* 0x000fe200000010ff */
[----:B------:R-:W-:Y:S01]  /*e2d0*/  STS.U16 [R0+0x12c00], R231 ;  /* 0x012c00e700007388 */ /* 0x000fe20000000400 */
[----:B------:R-:W-:Y:S01]  /*e2e0*/  FMUL R38, R164, R38 ;  /* 0x00000026a4267220 */ /* 0x000fe20000400000 */
[----:B------:R-:W-:Y:S01]  /*e2f0*/  F2FP.BF16.PACK_AB R7, R190, R191 ;  /* 0x000000bfbe07723e */ /* 0x000fe200000010ff */
[C---:B------:R-:W-:Y:S01]  /*e300*/  FMUL R39, R164.reuse, R39 ;  /* 0x00000027a4277220 */ /* 0x040fe20000400000 */
[----:B------:R-:W-:Y:S01]  /*e310*/  STS.U16 [R0+0x12d00], R230 ;  /* 0x012d00e600007388 */ /* 0x000fe20000000400 */
[----:B------:R-:W-:-:S02]  /*e320*/  FMUL R34, R164, R34 ;  /* 0x00000022a4227220 */ /* 0x000fc40000400000 */
[C---:B------:R-:W-:Y:S01]  /*e330*/  FMUL R35, R164.reuse, R35 ;  /* 0x00000023a4237220 */ /* 0x040fe20000400000 */
[----:B------:R-:W-:Y:S01]  /*e340*/  STS.U16 [R0+0x12e00], R229 ;  /* 0x012e00e500007388 */ /* 0x000fe20000000400 */
[C---:B------:R-:W-:Y:S02]  /*e350*/  FMUL R222, R164.reuse, R222 ;  /* 0x000000dea4de7220 */ /* 0x040fe40000400000 */
[C---:B------:R-:W-:Y:S01]  /*e360*/  FMUL R223, R164.reuse, R223 ;  /* 0x000000dfa4df7220 */ /* 0x040fe20000400000 */
[----:B------:R-:W-:Y:S01]  /*e370*/  STS.U16 [R0+0x12f00], R228 ;  /* 0x012f00e400007388 */ /* 0x000fe20000000400 */
[C---:B------:R-:W-:Y:S02]  /*e380*/  FMUL R218, R164.reuse, R218 ;  /* 0x000000daa4da7220 */ /* 0x040fe40000400000 */
        /* <DEDUP_REMOVED lines=33> */
[----:B------:R-:W-:Y:S01]  /*e5a0*/  FMUL R163, R164, R163 ;  /* 0x000000a3a4a37220 */ /* 0x000fe20000400000 */
[----:B------:R-:W-:Y:S01]  /*e5b0*/  STS.U16 [R0+0x13b00], R174 ;  /* 0x013b00ae00007388 */ /* 0x000fe20000000400 */
[C---:B------:R-:W-:Y:S01]  /*e5c0*/  FMUL R36, R165.reuse, R36 ;  /* 0x00000024a5247220 */ /* 0x040fe20000400000 */
[----:B------:R-:W-:Y:S02]  /*e5d0*/  F2FP.BF16.PACK_AB R164, R188, R189 ;  /* 0x000000bdbca4723e */ /* 0x000fe400000010ff */
[----:B------:R-:W-:Y:S01]  /*e5e0*/  STS.U16 [R0+0x13c00], R173 ;  /* 0x013c00ad00007388 */ /* 0x000fe20000000400 */
[----:B------:R-:W-:-:S03]  /*e5f0*/  FMUL R37, R165, R37 ;  /* 0x00000025a5257220 */ /* 0x000fc60000400000 */
[----:B------:R-:W-:Y:S01]  /*e600*/  STS.U16 [R0+0x13d00], R172 ;  /* 0x013d00ac00007388 */ /* 0x000fe20000000400 */
[----:B------:R-:W-:-:S03]  /*e610*/  FMUL R32, R165, R32 ;  /* 0x00000020a5207220 */ /* 0x000fc60000400000 */
[----:B------:R-:W-:Y:S01]  /*e620*/  STS.U16 [R0+0x13e00], R171 ;  /* 0x013e00ab00007388 */ /* 0x000fe20000000400 */
[----:B------:R-:W-:-:S03]  /*e630*/  FMUL R33, R165, R33 ;  /* 0x00000021a5217220 */ /* 0x000fc60000400000 */
[----:B------:R-:W-:Y:S01]  /*e640*/  STS.U16 [R0+0x13f00], R170 ;  /* 0x013f00aa00007388 */ /* 0x000fe20000000400 */
        /* <DEDUP_REMOVED lines=25> */
[----:B------:R-:W-:Y:S01]  /*e7e0*/  FMUL R161, R165, R161 ;  /* 0x000000a1a5a17220 */ /* 0x000fe20000400000 */
[----:B------:R-:W-:Y:S01]  /*e7f0*/  F2FP.BF16.PACK_AB R165, R180, R187 ;  /* 0x000000bbb4a5723e */ /* 0x000fe200000010ff */
[----:B--2---:R-:W-:Y:S04]  /*e800*/  STS [R4+0x14000], R168 ;  /* 0x014000a804007388 */ /* 0x004fe80000000800 */
[----:B------:R-:W-:Y:S04]  /*e810*/  STS [R4+0x14100], R167 ;  /* 0x014100a704007388 */ /* 0x000fe80000000800 */
[----:B------:R-:W-:Y:S04]  /*e820*/  STS [R4+0x14200], R166 ;  /* 0x014200a604007388 */ /* 0x000fe80000000800 */
[----:B------:R-:W-:Y:S04]  /*e830*/  STS [R4+0x14300], R5 ;  /* 0x0143000504007388 */ /* 0x000fe80000000800 */
[----:B------:R-:W-:Y:S04]  /*e840*/  STS [R4+0x14400], R6 ;  /* 0x0144000604007388 */ /* 0x000fe80000000800 */
[----:B------:R-:W-:Y:S04]  /*e850*/  STS [R4+0x14500], R7 ;  /* 0x0145000704007388 */ /* 0x000fe80000000800 */
[----:B------:R-:W-:Y:S04]  /*e860*/  STS [R4+0x14600], R164 ;  /* 0x014600a404007388 */ /* 0x000fe80000000800 */
[----:B------:R-:W-:Y:S04]  /*e870*/  STS [R4+0x14700], R165 ;  /* 0x014700a504007388 */ /* 0x000fe80000000800 */
[----:B------:R-:W-:Y:S06]  /*e880*/  BAR.SYNC.DEFER_BLOCKING 0x0 ;  /* 0x0000000000007b1d */ /* 0x000fec0000010000 */
[----:B---3--:R-:W-:Y:S04]  /*e890*/  LDSM.16.M88.4 R164, [R192+0x10000] ;  /* 0x01000000c0a4783b */ /* 0x008fe80000000200 */
[----:B------:R-:W-:Y:S04]  /*e8a0*/  LDSM.16.M88.4 R168, [R192+0x10800] ;  /* 0x01080000c0a8783b */ /* 0x000fe80000000200 */
[----:B------:R-:W-:Y:S04]  /*e8b0*/  LDSM.16.M88.4 R172, [R192+0x11000] ;  /* 0x01100000c0ac783b */ /* 0x000fe80000000200 */
[----:B------:R-:W-:Y:S04]  /*e8c0*/  LDSM.16.M88.4 R176, [R192+0x11800] ;  /* 0x01180000c0b0783b */ /* 0x000fe80000000200 */
[----:B------:R-:W-:Y:S04]  /*e8d0*/  LDSM.16.M88.4 R180, [R192+0x12000] ;  /* 0x01200000c0b4783b */ /* 0x000fe80000000200 */
[----:B------:R-:W-:Y:S04]  /*e8e0*/  LDSM.16.M88.4 R184, [R192+0x12800] ;  /* 0x01280000c0b8783b */ /* 0x000fe80000000200 */
[----:B------:R-:W-:Y:S04]  /*e8f0*/  LDSM.16.M88.4 R188, [R192+0x13000] ;  /* 0x01300000c0bc783b */ /* 0x000fe80000000200 */
[----:B----4-:R-:W0:Y:S04]  /*e900*/  LDSM.16.M88.4 R4, [R151+0x14000] ;  /* 0x014000009704783b */ /* 0x010e280000000200 */
[----:B------:R-:W1:Y:S04]  /*e910*/  LDSM.16.M88.4 R192, [R192+0x13800] ;  /* 0x01380000c0c0783b */ /* 0x000e680000000200 */
[----:B------:R-:W2:Y:S04]  /*e920*/  LDSM.16.M88.4 R196, [R151+0x14200] ;  /* 0x0142000097c4783b */ /* 0x000ea80000000200 */
[----:B------:R-:W3:Y:S01]  /*e930*/  LDSM.16.M88.4 R228, [R151+0x14400] ;  /* 0x0144000097e4783b */ /* 0x000ee20000000200 */
[C---:B0-----:R-:W-:Y:S08]  /*e940*/  HMMA.16816.F32.BF16 R100, R4.reuse, R164, R100 ;  /* 0x000000a40464723c */ /* 0x041ff00000041864 */
[C---:B------:R-:W-:Y:S08]  /*e950*/  HMMA.16816.F32.BF16 R96, R4.reuse, R166, R96 ;  /* 0x000000a60460723c */ /* 0x040ff00000041860 */
        /* <DEDUP_REMOVED lines=12> */
[C---:B-1----:R-:W-:Y:S08]  /*ea20*/  HMMA.16816.F32.BF16 R44, R4.reuse, R192, R44 ;  /* 0x000000c0042c723c */ /* 0x042ff0000004182c */
[----:B------:R-:W-:Y:S07]  /*ea30*/  HMMA.16816.F32.BF16 R40, R4, R194, R40 ;  /* 0x000000c20428723c */ /* 0x000fee0000041828 */
[----:B------:R-:W-:-:S02]  /*ea40*/  FADD R4, -R238, R148 ;  /* 0x00000094ee047221 */ /* 0x000fc40000000100 */
[----:B------:R-:W3:Y:S02]  /*ea50*/  LDL.LU R148, [R1+0x648] ;  /* 0x0006480001947983 */ /* 0x000ee40000300800 */
[----:B------:R-:W-:Y:S02]  /*ea60*/  FMUL R4, R4, 1.4426950216293334961 ;  /* 0x3fb8aa3b04047820 */ /* 0x000fe40000400000 */
[----:B------:R-:W3:Y:S02]  /*ea70*/  LDL.LU R227, [R1+0xd8] ;  /* 0x0000d80001e37983 */ /* 0x000ee40000300800 */
[----:B------:R2:W0:Y:S02]  /*ea80*/  MUFU.EX2 R225, R4 ;  /* 0x0000000400e17308 */ /* 0x0004240000000800 */
[C---:B--2---:R-:W-:Y:S01]  /*ea90*/  HMMA.16816.F32.BF16 R4, R196.reuse, R190, R232 ;  /* 0x000000bec404723c */ /* 0x044fe200000418e8 */
[----:B------:R-:W2:Y:S04]  /*eaa0*/  LDL.LU R232, [R1+0xf0] ;  /* 0x0000f00001e87983 */ /* 0x000ea80000300800 */
[----:B------:R-:W3:Y:S04]  /*eab0*/  LDL.LU R233, [R1+0xf4] ;  /* 0x0000f40001e97983 */ /* 0x000ee80000300800 */
[----:B------:R-:W0:Y:S04]  /*eac0*/  LDL.LU R234, [R1+0xf8] ;  /* 0x0000f80001ea7983 */ /* 0x000e280000300800 */
[----:B------:R-:W3:Y:S01]  /*ead0*/  LDL.LU R235, [R1+0xfc] ;  /* 0x0000fc0001eb7983 */ /* 0x000ee20000300800 */
        /* <DEDUP_REMOVED lines=14> */
[----:B------:R-:W-:Y:S01]  /*ebc0*/  HMMA.16816.F32.BF16 R160, R196, R194, R160 ;  /* 0x000000c2c4a0723c */ /* 0x000fe200000418a0 */
[----:B------:R-:W4:Y:S04]  /*ebd0*/  LDL.LU R196, [R1+0xe0] ;  /* 0x0000e00001c47983 */ /* 0x000f280000300800 */
[----:B------:R-:W4:Y:S04]  /*ebe0*/  LDL.LU R197, [R1+0xe4] ;  /* 0x0000e40001c57983 */ /* 0x000f280000300800 */
[----:B------:R-:W4:Y:S04]  /*ebf0*/  LDL.LU R198, [R1+0xe8] ;  /* 0x0000e80001c67983 */ /* 0x000f280000300800 */
[----:B------:R-:W4:Y:S01]  /*ec00*/  LDL.LU R199, [R1+0xec] ;  /* 0x0000ec0001c77983 */ /* 0x000f220000300800 */
[----:B--2---:R-:W-:-:S02]  /*ec10*/  FMUL R232, R226, R232 ;  /* 0x000000e8e2e87220 */ /* 0x004fc40000400000 */
[----:B---3--:R-:W-:Y:S02]  /*ec20*/  FMUL R233, R226, R233 ;  /* 0x000000e9e2e97220 */ /* 0x008fe40000400000 */
[C---:B0-----:R-:W-:Y:S02]  /*ec30*/  FMUL R234, R225.reuse, R234 ;  /* 0x000000eae1ea7220 */ /* 0x041fe40000400000 */
[----:B------:R-:W-:-:S07]  /*ec40*/  FMUL R235, R225, R235 ;  /* 0x000000ebe1eb7220 */ /* 0x000fce0000400000 */
[----:B------:R-:W-:Y:S11]  /*ec50*/  HMMA.16816.F32.BF16 R232, R228, R164, R232 ;  /* 0x000000a4e4e8723c */ /* 0x000ff600000418e8 */
[----:B------:R-:W-:Y:S11]  /*ec60*/  @!UPT UIADD3 URZ, URZ, URZ, URZ ;  /* 0x0000003f3f3ff290 */ /* 0x000ff6000fffe03f */
[----:B------:R-:W-:Y:S01]  /*ec70*/  @!UPT UIADD3 URZ, URZ, URZ, URZ ;  /* 0x0000003f3f3ff290 */ /* 0x000fe2000fffe03f */
[----:B------:R0:W-:Y:S04]  /*ec80*/  STL.64 [R1+0xf0], R232 ;  /* 0x0000f0e801007387 */ /* 0x0001e80000100a00 */
[----:B------:R1:W-:Y:S04]  /*ec90*/  STL.64 [R1+0xf8], R234 ;  /* 0x0000f8ea01007387 */ /* 0x0003e80000100a00 */
[----:B0-----:R-:W2:Y:S04]  /*eca0*/  LDL.LU R233, [R1+0xd0] ;  /* 0x0000d00001e97983 */ /* 0x001ea80000300800 */
[----:B-1----:R-:W3:Y:S04]  /*ecb0*/  LDL.LU R234, [R1+0xd4] ;  /* 0x0000d40001ea7983 */ /* 0x002ee80000300800 */
[----:B------:R-:W3:Y:S01]  /*ecc0*/  LDL.LU R235, [R1+0xdc] ;  /* 0x0000dc0001eb7983 */ /* 0x000ee20000300800 */
[----:B----4-:R-:W-:-:S02]  /*ecd0*/  FMUL R196, R226, R196 ;  /* 0x000000c4e2c47220 */ /* 0x010fc40000400000 */
[----:B------:R-:W-:Y:S02]  /*ece0*/  FMUL R197, R226, R197 ;  /* 0x000000c5e2c57220 */ /* 0x000fe40000400000 */
[C---:B------:R-:W-:Y:S02]  /*ecf0*/  FMUL R198, R225.reuse, R198 ;  /* 0x000000c6e1c67220 */ /* 0x040fe40000400000 */
[----:B------:R-:W-:-:S07]  /*ed00*/  FMUL R199, R225, R199 ;  /* 0x000000c7e1c77220 */ /* 0x000fce0000400000 */
[----:B------:R-:W-:Y:S11]  /*ed10*/  HMMA.16816.F32.BF16 R196, R228, R166, R196 ;  /* 0x000000a6e4c4723c */ /* 0x000ff600000418c4 */
[----:B------:R-:W-:Y:S11]  /*ed20*/  @!UPT UIADD3 URZ, URZ, URZ, URZ ;  /* 0x0000003f3f3ff290 */ /* 0x000ff6000fffe03f */
[----:B------:R-:W-:Y:S01]  /*ed30*/  @!UPT UIADD3 URZ, URZ, URZ, URZ ;  /* 0x0000003f3f3ff290 */ /* 0x000fe2000fffe03f */
[----:B------:R0:W-:Y:S04]  /*ed40*/  STL.64 [R1+0xe0], R196 ;  /* 0x0000e0c401007387 */ /* 0x0001e80000100a00 */
[----:B------:R1:W-:Y:S04]  /*ed50*/  STL.64 [R1+0xe8], R198 ;  /* 0x0000e8c601007387 */ /* 0x0003e80000100a00 */
[----:B0-----:R-:W4:Y:S04]  /*ed60*/  LDL.LU R196, [R1+0xc0] ;  /* 0x0000c00001c47983 */ /* 0x001f280000300800 */
[----:B------:R-:W4:Y:S04]  /*ed70*/  LDL.LU R197, [R1+0xc4] ;  /* 0x0000c40001c57983 */ /* 0x000f280000300800 */
[----:B-1----:R-:W4:Y:S04]  /*ed80*/  LDL.LU R198, [R1+0xc8] ;  /* 0x0000c80001c67983 */ /* 0x002f280000300800 */
[----:B------:R-:W4:Y:S01]  /*ed90*/  LDL.LU R199, [R1+0xcc] ;  /* 0x0000cc0001c77983 */ /* 0x000f220000300800 */
[----:B--2---:R-:W-:-:S02]  /*eda0*/  FMUL R232, R226, R233 ;  /* 0x000000e9e2e87220 */ /* 0x004fc40000400000 */
[C---:B---3--:R-:W-:Y:S02]  /*edb0*/  FMUL R233, R226.reuse, R234 ;  /* 0x000000eae2e97220 */ /* 0x048fe40000400000 */
[C---:B------:R-:W-:Y:S02]  /*edc0*/  FMUL R234, R225.reuse, R227 ;  /* 0x000000e3e1ea7220 */ /* 0x040fe40000400000 */
[----:B------:R-:W-:Y:S01]  /*edd0*/  FMUL R235, R225, R235 ;  /* 0x000000ebe1eb7220 */ /* 0x000fe20000400000 */
[----:B------:R-:W2:Y:S06]  /*ede0*/  LDL.LU R227, [R1+0x98] ;  /* 0x0000980001e37983 */ /* 0x000eac0000300800 */
[----:B------:R-:W-:Y:S11]  /*edf0*/  HMMA.16816.F32.BF16 R232, R228, R168, R232 ;  /* 0x000000a8e4e8723c */ /* 0x000ff600000418e8 */
[----:B------:R-:W-:Y:S11]  /*ee00*/  @!UPT UIADD3 URZ, URZ, URZ, URZ ;  /* 0x0000003f3f3ff290 */ /* 0x000ff6000fffe03f */
[----:B------:R-:W-:Y:S01]  /*ee10*/  @!UPT UIADD3 URZ, URZ, URZ, URZ ;  /* 0x0000003f3f3ff290 */ /* 0x000fe2000fffe03f */
[----:B------:R0:W-:Y:S04]  /*ee20*/  STL.64 [R1+0xd0], R232 ;  /* 0x0000d0e801007387 */ /* 0x0001e80000100a00 */
[----:B------:R1:W-:Y:S04]  /*ee30*/  STL.64 [R1+0xd8], R234 ;  /* 0x0000d8ea01007387 */ /* 0x0003e80000100a00 */
[----:B0-----:R-:W3:Y:S04]  /*ee40*/  LDL.LU R232, [R1+0xb0] ;  /* 0x0000b00001e87983 */ /* 0x001ee80000300800 */
[----:B------:R-:W2:Y:S04]  /*ee50*/  LDL.LU R233, [R1+0xb4] ;  /* 0x0000b40001e97983 */ /* 0x000ea80000300800 */
[----:B-1----:R-:W2:Y:S04]  /*ee60*/  LDL.LU R234, [R1+0xb8] ;  /* 0x0000b80001ea7983 */ /* 0x002ea80000300800 */
[----:B------:R-:W2:Y:S01]  /*ee70*/  LDL.LU R235, [R1+0xbc] ;  /* 0x0000bc0001eb7983 */ /* 0x000ea20000300800 */
        /* <DEDUP_REMOVED lines=13> */
[----:B---3--:R-:W-:-:S02]  /*ef50*/  FMUL R232, R226, R232 ;  /* 0x000000e8e2e87220 */ /* 0x008fc40000400000 */
[----:B--2---:R-:W-:Y:S02]  /*ef60*/  FMUL R233, R226, R233 ;  /* 0x000000e9e2e97220 */ /* 0x004fe40000400000 */
[C---:B------:R-:W-:Y:S02]  /*ef70*/  FMUL R234, R225.reuse, R234 ;  /* 0x000000eae1ea7220 */ /* 0x040fe40000400000 */
        /* <DEDUP_REMOVED lines=61> */
[----:B------:R-:W-:-:S02]  /*f350*/  FMUL R156, R226, R156 ;  /* 0x0000009ce29c7220 */ /* 0x000fc40000400000 */
[C---:B------:R-:W-:Y:S02]  /*f360*/  FMUL R157, R226.reuse, R157 ;  /* 0x0000009de29d7220 */ /* 0x040fe40000400000 */
[C---:B------:R-:W-:Y:S02]  /*f370*/  FMUL R158, R225.reuse, R158 ;  /* 0x0000009ee19e7220 */ /* 0x040fe40000400000 */
[C---:B----4-:R-:W-:Y:S02]  /*f380*/  FMUL R196, R226.reuse, R196 ;  /* 0x000000c4e2c47220 */ /* 0x050fe40000400000 */
[----:B------:R-:W-:Y:S02]  /*f390*/  FMUL R197, R226, R197 ;  /* 0x000000c5e2c57220 */ /* 0x000fe40000400000 */
[C---:B------:R-:W-:Y:S02]  /*f3a0*/  FMUL R198, R225.reuse, R198 ;  /* 0x000000c6e1c67220 */ /* 0x040fe40000400000 */
[----:B------:R-:W-:-:S07]  /*f3b0*/  FMUL R199, R225, R199 ;  /* 0x000000c7e1c77220 */ /* 0x000fce0000400000 */
[----:B------:R-:W-:Y:S11]  /*f3c0*/  HMMA.16816.F32.BF16 R196, R228, R182, R196 ;  /* 0x000000b6e4c4723c */ /* 0x000ff600000418c4 */
[----:B------:R-:W-:Y:S11]  /*f3d0*/  @!UPT UIADD3 URZ, URZ, URZ, URZ ;  /* 0x0000003f3f3ff290 */ /* 0x000ff6000fffe03f */
[----:B------:R-:W-:Y:S01]  /*f3e0*/  @!UPT UIADD3 URZ, URZ, URZ, URZ ;  /* 0x0000003f3f3ff290 */ /* 0x000fe2000fffe03f */
[----:B------:R0:W-:Y:S04]  /*f3f0*/  STL.64 [R1+0x50], R196 ;  /* 0x000050c401007387 */ /* 0x0001e80000100a00 */
[----:B------:R-:W-:Y:S01]  /*f400*/  STL.64 [R1+0x58], R198 ;  /* 0x000058c601007387 */ /* 0x000fe20000100a00 */
[----:B0-----:R-:W-:-:S03]  /*f410*/  FADD R196, -R237, R149 ;  /* 0x00000095edc47221 */ /* 0x001fc60000000100 */
[----:B------:R-:W4:Y:S01]  /*f420*/  LDL.LU R149, [R1+0x644] ;  /* 0x0006440001957983 */ /* 0x000f220000300800 */
[C---:B------:R-:W-:Y:S02]  /*f430*/  FMUL R159, R225.reuse, R159 ;  /* 0x0000009fe19f7220 */ /* 0x040fe40000400000 */
[C---:B------:R-:W-:Y:S02]  /*f440*/  FMUL R108, R226.reuse, R108 ;  /* 0x0000006ce26c7220 */ /* 0x040fe40000400000 */
[C---:B------:R-:W-:Y:S02]  /*f450*/  FMUL R109, R226.reuse, R109 ;  /* 0x0000006de26d7220 */ /* 0x040fe40000400000 */
[C---:B------:R-:W-:Y:S02]  /*f460*/  FMUL R110, R225.reuse, R110 ;  /* 0x0000006ee16e7220 */ /* 0x040fe40000400000 */
[----:B------:R-:W-:Y:S02]  /*f470*/  FMUL R111, R225, R111 ;  /* 0x0000006fe16f7220 */ /* 0x000fe40000400000 */
[----:B------:R-:W-:-:S02]  /*f480*/  FMUL R104, R226, R104 ;  /* 0x00000068e2687220 */ /* 0x000fc40000400000 */
        /* <DEDUP_REMOVED lines=10> */
[----:B------:R-:W-:Y:S01]  /*f530*/  FMUL R155, R225, R155 ;  /* 0x0000009be19b7220 */ /* 0x000fe20000400000 */
[C---:B------:R-:W-:Y:S08]  /*f540*/  HMMA.16816.F32.BF16 R156, R228.reuse, R186, R156 ;  /* 0x000000bae49c723c */ /* 0x040ff0000004189c */
[C---:B------:R-:W-:Y:S08]  /*f550*/  HMMA.16816.F32.BF16 R108, R228.reuse, R188, R108 ;  /* 0x000000bce46c723c */ /* 0x040ff0000004186c */
[C---:B------:R-:W-:Y:S08]  /*f560*/  HMMA.16816.F32.BF16 R104, R228.reuse, R190, R104 ;  /* 0x000000bee468723c */ /* 0x040ff00000041868 */
[C---:B------:R-:W-:Y:S08]  /*f570*/  HMMA.16816.F32.BF16 R112, R228.reuse, R192, R112 ;  /* 0x000000c0e470723c */ /* 0x040ff00000041870 */
[----:B------:R-:W-:Y:S01]  /*f580*/  HMMA.16816.F32.BF16 R152, R228, R194, R152 ;  /* 0x000000c2e498723c */ /* 0x000fe20000041898 */
[----:B--2---:R-:W-:-:S02]  /*f590*/  FMUL R232, R226, R233 ;  /* 0x000000e9e2e87220 */ /* 0x004fc40000400000 */
[----:B---3--:R-:W-:Y:S02]  /*f5a0*/  FMUL R233, R226, R234 ;  /* 0x000000eae2e97220 */ /* 0x008fe40000400000 */
[C---:B------:R-:W-:Y:S02]  /*f5b0*/  FMUL R234, R225.reuse, R235 ;  /* 0x000000ebe1ea7220 */ /* 0x040fe40000400000 */
[----:B------:R-:W-:-:S07]  /*f5c0*/  FMUL R235, R225, R227 ;  /* 0x000000e3e1eb7220 */ /* 0x000fce0000400000 */
[----:B------:R-:W-:Y:S01]  /*f5d0*/  HMMA.16816.F32.BF16 R232, R228, R184, R232 ;  /* 0x000000b8e4e8723c */ /* 0x000fe200000418e8 */
[----:B------:R-:W-:Y:S02]  /*f5e0*/  FMUL R227, R196, 1.4426950216293334961 ;  /* 0x3fb8aa3bc4e37820 */ /* 0x000fe40000400000 */
[----:B------:R-:W0:Y:S04]  /*f5f0*/  LDSM.16.M88.4 R196, [R151+0x14600] ;  /* 0x0146000097c4783b */ /* 0x000e280000000200 */
[----:B------:R-:W1:Y:S11]  /*f600*/  MUFU.EX2 R227, R227 ;  /* 0x000000e300e37308 */ /* 0x000e760000000800 */
[----:B------:R-:W-:Y:S05]  /*f610*/  @!UPT UIADD3 URZ, URZ, URZ, URZ ;  /* 0x0000003f3f3ff290 */ /* 0x000fea000fffe03f */
[----:B------:R2:W-:Y:S02]  /*f620*/  STL.64 [R1+0x40], R232 ;  /* 0x000040e801007387 */ /* 0x0005e40000100a00 */
[----:B--2---:R-:W-:-:S04]  /*f630*/  FADD R232, -R236, R150 ;  /* 0x00000096ece87221 */ /* 0x004fc80000000100 */
[----:B------:R-:W-:-:S06]  /*f640*/  FMUL R232, R232, 1.4426950216293334961 ;  /* 0x3fb8aa3be8e87820 */ /* 0x000fcc0000400000 */
[----:B------:R-:W2:Y:S01]  /*f650*/  MUFU.EX2 R232, R232 ;  /* 0x000000e800e87308 */ /* 0x000ea20000000800 */
[----:B------:R3:W-:Y:S01]  /*f660*/  STL.64 [R1+0x48], R234 ;  /* 0x000048ea01007387 */ /* 0x0007e20000100a00 */
[----:B-1----:R-:W-:-:S03]  /*f670*/  FMUL R240, R227, R240 ;  /* 0x000000f0e3f07220 */ /* 0x002fc60000400000 */
[----:B------:R-:W4:Y:S01]  /*f680*/  LDL.LU R150, [R1+0x640] ;  /* 0x0006400001967983 */ /* 0x000f220000300800 */
[----:B------:R-:W-:-:S03]  /*f690*/  FMUL R241, R227, R241 ;  /* 0x000000f1e3f17220 */ /* 0x000fc60000400000 */
[----:B------:R-:W4:Y:S01]  /*f6a0*/  LDL.LU R151, [R1+0x63c] ;  /* 0x00063c0001977983 */ /* 0x000f220000300800 */
[----:B------:R-:W-:-:S03]  /*f6b0*/  FMUL R116, R227, R116 ;  /* 0x00000074e3747220 */ /* 0x000fc60000400000 */
[----:B---3--:R-:W3:Y:S01]  /*f6c0*/  LDL.LU R235, [R1+0x24] ;  /* 0x0000240001eb7983 */ /* 0x008ee20000300800 */
[----:B------:R-:W-:Y:S02]  /*f6d0*/  FMUL R117, R227, R117 ;  /* 0x00000075e3757220 */ /* 0x000fe40000400000 */
[C---:B--2---:R-:W-:Y:S01]  /*f6e0*/  FMUL R242, R232.reuse, R242 ;  /* 0x000000f2e8f27220 */ /* 0x044fe20000400000 */
[----:B------:R-:W2:Y:S01]  /*f6f0*/  LDL.LU R234, [R1+0x28] ;  /* 0x0000280001ea7983 */ /* 0x000ea20000300800 */
[C---:B------:R-:W-:Y:S02]  /*f700*/  FMUL R243, R232.reuse, R243 ;  /* 0x000000f3e8f37220 */ /* 0x040fe40000400000 */
[C---:B------:R-:W-:Y:S01]  /*f710*/  FMUL R118, R232.reuse, R118 ;  /* 0x00000076e8767220 */ /* 0x040fe20000400000 */
[----:B------:R-:W2:Y:S01]  /*f720*/  LDL.LU R233, [R1+0x2c] ;  /* 0x00002c0001e97983 */ /* 0x000ea20000300800 */
[----:B------:R-:W-:-:S03]  /*f730*/  FMUL R119, R232, R119 ;  /* 0x00000077e8777220 */ /* 0x000fc60000400000 */
[----:B------:R-:W2:Y:S01]  /*f740*/  LDL.LU R226, [R1+0x20] ;  /* 0x0000200001e27983 */ /* 0x000ea20000300800 */
[C---:B0-----:R-:W-:Y:S03]  /*f750*/  HMMA.16816.F32.BF16 R240, R196.reuse, R164, R240 ;  /* 0x000000a4c4f0723c */ /* 0x041fe600000418f0 */
[----:B------:R-:W2:Y:S04]  /*f760*/  LDL.LU R228, [R1+0x10] ;  /* 0x0000100001e47983 */ /* 0x000ea80000300800 */
[----:B------:R-:W2:Y:S01]  /*f770*/  LDL.LU R229, [R1+0x14] ;  /* 0x0000140001e57983 */ /* 0x000ea20000300800 */
[----:B------:R-:W-:Y:S03]  /*f780*/  HMMA.16816.F32.BF16 R116, R196, R166, R116 ;  /* 0x000000a6c474723c */ /* 0x000fe60000041874 */
[----:B------:R-:W2:Y:S04]  /*f790*/  LDL.LU R230, [R1+0x18] ;  /* 0x0000180001e67983 */ /* 0x000ea80000300800 */
[----:B------:R-:W2:Y:S04]  /*f7a0*/  LDL.LU R231, [R1+0x1c] ;  /* 0x00001c0001e77983 */ /* 0x000ea80000300800 */
[----:B------:R-:W2:Y:S04]  /*f7b0*/  LDL.LU R164, [R1] ;  /* 0x0000000001a47983 */ /* 0x000ea80000300800 */
[----:B------:R-:W3:Y:S04]  /*f7c0*/  LDL.LU R165, [R1+0x4] ;  /* 0x0000040001a57983 */ /* 0x000ee80000300800 */
[----:B------:R-:W4:Y:S04]  /*f7d0*/  LDL.LU R166, [R1+0x8] ;  /* 0x0000080001a67983 */ /* 0x000f280000300800 */
[----:B------:R-:W4:Y:S01]  /*f7e0*/  LDL.LU R167, [R1+0xc] ;  /* 0x00000c0001a77983 */ /* 0x000f220000300800 */
        /* <DEDUP_REMOVED lines=12> */
[C---:B------:R-:W-:Y:S01]  /*f8b0*/  HMMA.16816.F32.BF16 R128, R196.reuse, R174, R128 ;  /* 0x000000aec480723c */ /* 0x040fe20000041880 */
[----:B------:R-:W4:Y:S07]  /*f8c0*/  LDL.LU R174, [R1+0x30] ;  /* 0x0000300001ae7983 */ /* 0x000f2e0000300800 */
[C---:B------:R-:W-:Y:S01]  /*f8d0*/  HMMA.16816.F32.BF16 R244, R196.reuse, R172, R244 ;  /* 0x000000acc4f4723c */ /* 0x040fe200000418f4 */
[----:B------:R-:W4:Y:S07]  /*f8e0*/  LDL.LU R173, [R1+0x34] ;  /* 0x0000340001ad7983 */ /* 0x000f2e0000300800 */
[----:B------:R-:W-:Y:S01]  /*f8f0*/  HMMA.16816.F32.BF16 R124, R196, R170, R124 ;  /* 0x000000aac47c723c */ /* 0x000fe2000004187c */
[----:B------:R-:W-:-:S02]  /*f900*/  FMUL R120, R227, R120 ;  /* 0x00000078e3787220 */ /* 0x000fc40000400000 */
[----:B------:R-:W-:Y:S02]  /*f910*/  FMUL R121, R227, R121 ;  /* 0x00000079e3797220 */ /* 0x000fe40000400000 */
[C---:B------:R-:W-:Y:S02]  /*f920*/  FMUL R122, R232.reuse, R122 ;  /* 0x0000007ae87a7220 */ /* 0x040fe40000400000 */
[----:B------:R-:W-:-:S07]  /*f930*/  FMUL R123, R232, R123 ;  /* 0x0000007be87b7220 */ /* 0x000fce0000400000 */
[----:B------:R-:W-:Y:S01]  /*f940*/  HMMA.16816.F32.BF16 R120, R196, R168, R120 ;  /* 0x000000a8c478723c */ /* 0x000fe20000041878 */
[C---:B--2---:R-:W-:Y:S02]  /*f950*/  FMUL R164, R227.reuse, R164 ;  /* 0x000000a4e3a47220 */ /* 0x044fe40000400000 */
[----:B---3--:R-:W-:Y:S02]  /*f960*/  FMUL R165, R227, R165 ;  /* 0x000000a5e3a57220 */ /* 0x008fe40000400000 */
[C---:B----4-:R-:W-:Y:S02]  /*f970*/  FMUL R166, R232.reuse, R166 ;  /* 0x000000a6e8a67220 */ /* 0x050fe40000400000 */
[----:B------:R-:W-:-:S07]  /*f980*/  FMUL R167, R232, R167 ;  /* 0x000000a7e8a77220 */ /* 0x000fce0000400000 */
[----:B------:R-:W-:Y:S11]  /*f990*/  HMMA.16816.F32.BF16 R164, R196, R180, R164 ;  /* 0x000000b4c4a4723c */ /* 0x000ff600000418a4 */
[----:B------:R-:W-:Y:S11]  /*f9a0*/  @!UPT UIADD3 URZ, URZ, URZ, URZ ;  /* 0x0000003f3f3ff290 */ /* 0x000ff6000fffe03f */
[----:B------:R-:W-:Y:S01]  /*f9b0*/  @!UPT UIADD3 URZ, URZ, URZ, URZ ;  /* 0x0000003f3f3ff290 */ /* 0x000fe2000fffe03f */
[----:B------:R0:W-:Y:S04]  /*f9c0*/  STL.64 [R1], R164 ;  /* 0x000000a401007387 */ /* 0x0001e80000100a00 */
[----:B------:R1:W-:Y:S04]  /*f9d0*/  STL.64 [R1+0x8], R166 ;  /* 0x000008a601007387 */ /* 0x0003e80000100a00 */
[----:B------:R-:W2:Y:S04]  /*f9e0*/  LDL.LU R172, [R1+0x38] ;  /* 0x0000380001ac7983 */ /* 0x000ea80000300800 */
[----:B------:R-:W3:Y:S01]  /*f9f0*/  LDL.LU R171, [R1+0x3c] ;  /* 0x00003c0001ab7983 */ /* 0x000ee20000300800 */
[----:B0-----:R-:W-:-:S02]  /*fa00*/  FMUL R164, R227, R228 ;  /* 0x000000e4e3a47220 */ /* 0x001fc40000400000 */
[C---:B------:R-:W-:Y:S01]  /*fa10*/  FMUL R165, R227.reuse, R229 ;  /* 0x000000e5e3a57220 */ /* 0x040fe20000400000 */
[----:B------:R-:W4:Y:S01]  /*fa20*/  LDL.LU R170, [R1+0x1b0] ;  /* 0x0001b00001aa7983 */ /* 0x000f220000300800 */
[C---:B-1----:R-:W-:Y:S02]  /*fa30*/  FMUL R166, R232.reuse, R230 ;  /* 0x000000e6e8a67220 */ /* 0x042fe40000400000 */
[----:B------:R-:W-:Y:S01]  /*fa40*/  FMUL R167, R232, R231 ;  /* 0x000000e7e8a77220 */ /* 0x000fe20000400000 */
[----:B------:R-:W4:Y:S06]  /*fa50*/  LDL.LU R169, [R1+0x1ac] ;  /* 0x0001ac0001a97983 */ /* 0x000f2c0000300800 */
[----:B------:R-:W-:Y:S11]  /*fa60*/  HMMA.16816.F32.BF16 R164, R196, R184, R164 ;  /* 0x000000b8c4a4723c */ /* 0x000ff600000418a4 */
[----:B------:R-:W-:Y:S11]  /*fa70*/  @!UPT UIADD3 URZ, URZ, URZ, URZ ;  /* 0x0000003f3f3ff290 */ /* 0x000ff6000fffe03f */
[----:B------:R-:W-:Y:S01]  /*fa80*/  @!UPT UIADD3 URZ, URZ, URZ, URZ ;  /* 0x0000003f3f3ff290 */ /* 0x000fe2000fffe03f */
[----:B------:R0:W-:Y:S04]  /*fa90*/  STL.64 [R1+0x10], R164 ;  /* 0x000010a401007387 */ /* 0x0001e80000100a00 */
[----:B------:R1:W-:Y:S04]  /*faa0*/  STL.64 [R1+0x18], R166 ;  /* 0x000018a601007387 */ /* 0x0003e80000100a00 */
[----:B------:R-:W4:Y:S01]  /*fab0*/  LDL.LU R168, [R1+0x1a8] ;  /* 0x0001a80001a87983 */ /* 0x000f220000300800 */
[C---:B0-----:R-:W-:Y:S02]  /*fac0*/  FMUL R164, R227.reuse, R226 ;  /* 0x000000e2e3a47220 */ /* 0x041fe40000400000 */
[----:B------:R-:W-:-:S02]  /*fad0*/  FMUL R165, R227, R235 ;  /* 0x000000ebe3a57220 */ /* 0x000fc40000400000 */
[C---:B-1----:R-:W-:Y:S02]  /*fae0*/  FMUL R166, R232.reuse, R234 ;  /* 0x000000eae8a67220 */ /* 0x042fe40000400000 */
[----:B------:R-:W-:-:S07]  /*faf0*/  FMUL R167, R232, R233 ;  /* 0x000000e9e8a77220 */ /* 0x000fce0000400000 */
[----:B------:R-:W-:Y:S01]  /*fb00*/  HMMA.16816.F32.BF16 R164, R196, R188, R164 ;  /* 0x000000bcc4a4723c */ /* 0x000fe200000418a4 */
[----:B------:R-:W0:Y:S11]  /*fb10*/  S2R R235, SR_CTAID.X ;  /* 0x0000000000eb7919 */ /* 0x000e360000002500 */
[----:B------:R-:W-:Y:S11]  /*fb20*/  @!UPT UIADD3 URZ, URZ, URZ, URZ ;  /* 0x0000003f3f3ff290 */ /* 0x000ff6000fffe03f */
[----:B------:R1:W-:Y:S04]  /*fb30*/  STL.64 [R1+0x20], R164 ;  /* 0x000020a401007387 */ /* 0x0003e80000100a00 */
[----:B------:R2:W-:Y:S01]  /*fb40*/  STL.64 [R1+0x28], R166 ;  /* 0x000028a601007387 */ /* 0x0005e20000100a00 */
[C---:B-1----:R-:W-:Y:S02]  /*fb50*/  FMUL R164, R227.reuse, R174 ;  /* 0x000000aee3a47220 */ /* 0x042fe40000400000 */
[----:B------:R-:W-:Y:S01]  /*fb60*/  FMUL R165, R227, R173 ;  /* 0x000000ade3a57220 */ /* 0x000fe20000400000 */
[----:B------:R-:W-:Y:S01]  /*fb70*/  UIADD3 UR4, UP0, UR4, 0x10, URZ ;  /* 0x0000001004047890 */ /* 0x000fe2000ff1e03f */
[----:B0-----:R-:W-:-:S03]  /*fb80*/  IMAD.SHL.U32 R235, R235, 0x40, RZ ;  /* 0x00000040ebeb7824 */ /* 0x001fc600078e00ff */
[----:B------:R-:W-:Y:S01]  /*fb90*/  UIADD3.X UR5, URZ, UR5, URZ, UP0, !UPT ;  /* 0x000000053f057290 */ /* 0x000fe200087fe43f */
[C---:B--2---:R-:W-:Y:S02]  /*fba0*/  FMUL R166, R232.reuse, R172 ;  /* 0x000000ace8a67220 */ /* 0x044fe40000400000 */
[----:B---3--:R-:W-:-:S07]  /*fbb0*/  FMUL R167, R232, R171 ;  /* 0x000000abe8a77220 */ /* 0x008fce0000400000 */
[----:B------:R-:W-:Y:S01]  /*fbc0*/  HMMA.16816.F32.BF16 R164, R196, R192, R164 ;  /* 0x000000c0c4a4723c */ /* 0x000fe200000418a4 */
[----:B------:R-:W-:Y:S01]  /*fbd0*/  IADD3 R171, R235, 0x40, RZ ;  /* 0x00000040ebab7810 */ /* 0x000fe20007ffe0ff */
[----:B----4-:R-:W-:Y:S02]  /*fbe0*/  FFMA R170, R225, R170, R2 ;  /* 0x000000aae1aa7223 */ /* 0x010fe40000000002 */
[----:B------:R-:W-:Y:S01]  /*fbf0*/  FFMA R169, R227, R169, R252 ;  /* 0x000000a9e3a97223 */ /* 0x000fe200000000fc */
[----:B------:R-:W-:Y:S11]  /*fc00*/  ISETP.LE.U32.AND P1, PT, R171, UR4, PT ;  /* 0x00000004ab007c0c */ /* 0x000ff6000bf23070 */
[----:B------:R-:W-:Y:S07]  /*fc10*/  @!UPT UIADD3 URZ, URZ, URZ, URZ ;  /* 0x0000003f3f3ff290 */ /* 0x000fee000fffe03f */
[----:B------:R0:W-:Y:S04]  /*fc20*/  STL.64 [R1+0x30], R164 ;  /* 0x000030a401007387 */ /* 0x0001e80000100a00 */
[----:B------:R-:W-:Y:S04]  /*fc30*/  STL.64 [R1+0x38], R166 ;  /* 0x000038a601007387 */ /* 0x000fe80000100a00 */
[----:B------:R-:W2:Y:S01]  /*fc40*/  LDL.LU R2, [R1+0x638] ;  /* 0x0006380001027983 */ /* 0x000ea20000300800 */
[----:B0-----:R-:W-:-:S03]  /*fc50*/  IMAD.U32 R164, RZ, RZ, UR5 ;  /* 0x00000005ffa47e24 */ /* 0x001fc6000f8e00ff */
[----:B------:R-:W3:Y:S01]  /*fc60*/  LDL.LU R252, [R1+0x634] ;  /* 0x0006340001fc7983 */ /* 0x000ee20000300800 */
[----:B------:R-:W-:Y:S01]  /*fc70*/  MOV R165, 0x10 ;  /* 0x0000001000a57802 */ /* 0x000fe20000000f00 */
[----:B------:R-:W-:Y:S02]  /*fc80*/  FFMA R168, R232, R168, R239 ;  /* 0x000000a8e8a87223 */ /* 0x000fe400000000ef */
[----:B------:R-:W-:Y:S01]  /*fc90*/  STL [R1+0x1b0], R170 ;  /* 0x0001b0aa01007387 */ /* 0x000fe20000100800 */
[----:B------:R-:W-:-:S03]  /*fca0*/  ISETP.GE.U32.AND.EX P1, PT, R164, RZ, PT, P1 ;  /* 0x000000ffa400720c */ /* 0x000fc60003f26110 */
[----:B------:R-:W4:Y:S01]  /*fcb0*/  LDL.LU R239, [R1+0x630] ;  /* 0x0006300001ef7983 */ /* 0x000f220000300800 */
[----:B------:R-:W-:-:S03]  /*fcc0*/  IMAD R224, R165, c[0x0][0x1a4], R224 ;  /* 0x00006900a5e07a24 */ /* 0x000fc600078e02e0 */
[----:B------:R-:W2:Y:S01]  /*fcd0*/  LDL R164, [R1+0x78] ;  /* 0x0000780001a47983 */ /* 0x000ea20000100800 */
[----:B------:R-:W-:-:S03]  /*fce0*/  IMAD R3, R165, c[0x0][0x1b4], R3 ;  /* 0x00006d00a5037a24 */ /* 0x000fc600078e0203 */
[----:B------:R-:W-:Y:S04]  /*fcf0*/  STL [R1+0x1ac], R169 ;  /* 0x0001aca901007387 */ /* 0x000fe80000100800 */
[----:B------:R-:W3:Y:S04]  /*fd00*/  LDL R165, [R1+0x74] ;  /* 0x0000740001a57983 */ /* 0x000ee80000100800 */
[----:B------:R-:W-:Y:S01]  /*fd10*/  STL [R1+0x1a8], R168 ;  /* 0x0001a8a801007387 */ /* 0x000fe20000100800 */
[C---:B------:R-:W-:Y:S02]  /*fd20*/  FMUL R248, R227.reuse, R248 ;  /* 0x000000f8e3f87220 */ /* 0x040fe40000400000 */
[----:B------:R-:W-:-:S02]  /*fd30*/  FMUL R249, R227, R249 ;  /* 0x000000f9e3f97220 */ /* 0x000fc40000400000 */
[C---:B------:R-:W-:Y:S02]  /*fd40*/  FMUL R250, R232.reuse, R250 ;  /* 0x000000fae8fa7220 */ /* 0x040fe40000400000 */
[C---:B------:R-:W-:Y:S02]  /*fd50*/  FMUL R251, R232.reuse, R251 ;  /* 0x000000fbe8fb7220 */ /* 0x040fe40000400000 */
[C---:B------:R-:W-:Y:S02]  /*fd60*/  FMUL R132, R227.reuse, R132 ;  /* 0x00000084e3847220 */ /* 0x040fe40000400000 */
[----:B------:R-:W-:Y:S02]  /*fd70*/  FMUL R133, R227, R133 ;  /* 0x00000085e3857220 */ /* 0x000fe40000400000 */
        /* <DEDUP_REMOVED lines=15> */
[----:B------:R-:W-:Y:S02]  /*fe70*/  FMUL R149, R227, R149 ;  /* 0x00000095e3957220 */ /* 0x000fe40000400000 */
[C---:B------:R-:W-:Y:S02]  /*fe80*/  FMUL R150, R232.reuse, R150 ;  /* 0x00000096e8967220 */ /* 0x040fe40000400000 */
[----:B------:R-:W-:Y:S01]  /*fe90*/  FMUL R151, R232, R151 ;  /* 0x00000097e8977220 */ /* 0x000fe20000400000 */
[C---:B------:R-:W-:Y:S08]  /*fea0*/  HMMA.16816.F32.BF16 R248, R196.reuse, R176, R248 ;  /* 0x000000b0c4f8723c */ /* 0x040ff000000418f8 */
[C---:B------:R-:W-:Y:S08]  /*feb0*/  HMMA.16816.F32.BF16 R132, R196.reuse, R178, R132 ;  /* 0x000000b2c484723c */ /* 0x040ff00000041884 */
[C---:B------:R-:W-:Y:S08]  /*fec0*/  HMMA.16816.F32.BF16 R136, R196.reuse, R182, R136 ;  /* 0x000000b6c488723c */ /* 0x040ff00000041888 */
[C---:B------:R-:W-:Y:S08]  /*fed0*/  HMMA.16816.F32.BF16 R140, R196.reuse, R186, R140 ;  /* 0x000000bac48c723c */ /* 0x040ff0000004188c */
[C---:B------:R-:W-:Y:S08]  /*fee0*/  HMMA.16816.F32.BF16 R144, R196.reuse, R190, R144 ;  /* 0x000000bec490723c */ /* 0x040ff00000041890 */
[----:B------:R-:W-:Y:S01]  /*fef0*/  HMMA.16816.F32.BF16 R148, R196, R194, R148 ;  /* 0x000000c2c494723c */ /* 0x000fe20000041894 */
[----:B--2---:R0:W-:Y:S02]  /*ff00*/  STL [R1+0x160], R164 ;  /* 0x000160a401007387 */ /* 0x0041e40000100800 */
[----:B0-----:R-:W-:-:S02]  /*ff10*/  IMAD.MOV.U32 R164, RZ, RZ, R2 ;  /* 0x000000ffffa47224 */ /* 0x001fc400078e0002 */
[----:B------:R0:W5:Y:S04]  /*ff20*/  LDL.LU R2, [R1+0x62c] ;  /* 0x00062c0001027983 */ /* 0x0001680000300800 */
[----:B---3--:R0:W-:Y:S04]  /*ff30*/  STL [R1+0x188], R165 ;  /* 0x000188a501007387 */ /* 0x0081e80000100800 */
[----:B------:R0:W-:Y:S04]  /*ff40*/  STL [R1+0x194], R252 ;  /* 0x000194fc01007387 */ /* 0x0001e80000100800 */
[----:B------:R0:W-:Y:S04]  /*ff50*/  STL [R1+0x18c], R164 ;  /* 0x00018ca401007387 */ /* 0x0001e80000100800 */
[----:B----4-:R0:W-:Y:S04]  /*ff60*/  STL [R1+0x198], R239 ;  /* 0x000198ef01007387 */ /* 0x0101e80000100800 */
[----:B------:R0:W-:Y:S04]  /*ff70*/  STL [R1+0x19c], R238 ;  /* 0x00019cee01007387 */ /* 0x0001e80000100800 */
[----:B------:R0:W-:Y:S04]  /*ff80*/  STL [R1+0x1a0], R237 ;  /* 0x0001a0ed01007387 */ /* 0x0001e80000100800 */
[----:B------:R0:W-:Y:S01]  /*ff90*/  STL [R1+0x1a4], R236 ;  /* 0x0001a4ec01007387 */ /* 0x0001e20000100800 */
[----:B------:R-:W-:Y:S01]  /*ffa0*/  @P1 CALL.REL.NOINC `(.L_x_0) ;  /* 0x0000001000001944 */ /* 0x000fe20003c00000 */
[----:B------:R-:W-:Y:S05]  /*ffb0*/  BRA `(.L_x_1) ;  /* 0xffff8d8000007947 */ /* 0x000fea000383ffff */
.L_x_0:
[----:B--2---:R-:W2:Y:S04]  /*ffc0*/  LDL.LU R172, [R1+0xe8] ;  /* 0x0000e80001ac7983 */ /* 0x004ea80000300800 */
[----:B------:R-:W3:Y:S04]  /*ffd0*/  LDL.LU R173, [R1+0x1b0] ;  /* 0x0001b00001ad7983 */ /* 0x000ee80000300800 */
[----:B------:R-:W4:Y:S04]  /*ffe0*/  LDL.LU R175, [R1+0xfc] ;  /* 0x0000fc0001af7983 */ /* 0x000f280000300800 */
[----:B------:R-:W2:Y:S04]  /*fff0*/  LDL.LU R176, [R1+0xf8] ;  /* 0x0000f80001b07983 */ /* 0x000ea80000300800 */
[----:B------:R-:W2:Y:S04]  /*10000*/  LDL.LU R184, [R1+0x1ac] ;  /* 0x0001ac0001b87983 */ /* 0x000ea80000300800 */
[----:B------:R-:W3:Y:S04]  /*10010*/  LDL.LU R185, [R1+0x3c] ;  /* 0x00003c0001b97983 */ /* 0x000ee80000300800 */
[----:B------:R-:W4:Y:S04]  /*10020*/  LDL.LU R182, [R1+0x14] ;  /* 0x0000140001b67983 */ /* 0x000f280000300800 */
[----:B------:R-:W4:Y:S04]  /*10030*/  LDL.LU R174, [R1+0x10] ;  /* 0x0000100001ae7983 */ /* 0x000f280000300800 */
[----:B------:R-:W4:Y:S04]  /*10040*/  LDL.LU R181, [R1+0x20] ;  /* 0x0000200001b57983 */ /* 0x000f280000300800 */
[----:B------:R-:W4:Y:S04]  /*10050*/  LDL.LU R180, [R1+0x24] ;  /* 0x0000240001b47983 */ /* 0x000f280000300800 */
[----:B------:R-:W4:Y:S04]  /*10060*/  LDL.LU R178, [R1+0x30] ;  /* 0x0000300001b27983 */ /* 0x000f280000300800 */
[----:B------:R-:W4:Y:S04]  /*10070*/  LDL.LU R177, [R1+0x34] ;  /* 0x0000340001b17983 */ /* 0x000f280000300800 */
[----:B------:R-:W4:Y:S04]  /*10080*/  LDL.LU R186, [R1+0x38] ;  /* 0x0000380001ba7983 */ /* 0x000f280000300800 */
[----:B------:R-:W4:Y:S04]  /*10090*/  LDL.LU R183, [R1] ;  /* 0x0000000001b77983 */ /* 0x000f280000300800 */
[----:B------:R-:W4:Y:S01]  /*100a0*/  LDL.LU R179, [R1+0x4] ;  /* 0x0000040001b37983 */ /* 0x000f220000300800 */
[----:B------:R-:W-:Y:S01]  /*100b0*/  MOV R171, R118 ;  /* 0x0000007600ab7202 */ /* 0x000fe20000000f00 */
[----:B------:R-:W-:Y:S01]  /*100c0*/  IMAD.MOV.U32 R170, RZ, RZ, R119 ;  /* 0x000000ffffaa7224 */ /* 0x000fe200078e0077 */
[----:B------:R-:W-:Y:S01]  /*100d0*/  MOV R168, R123 ;  /* 0x0000007b00a87202 */ /* 0x000fe20000000f00 */
[----:B------:R1:W-:Y:S01]  /*100e0*/  STL [R1+0x678], R252 ;  /* 0x000678fc01007387 */ /* 0x0003e20000100800 */
[----:B------:R-:W-:Y:S01]  /*100f0*/  IMAD.MOV.U32 R169, RZ, RZ, R122 ;  /* 0x000000ffffa97224 */ /* 0x000fe200078e007a */
[----:B0-----:R-:W-:Y:S01]  /*10100*/  MOV R165, R130 ;  /* 0x0000008200a57202 */ /* 0x001fe20000000f00 */
[----:B------:R-:W-:Y:S01]  /*10110*/  IMAD.MOV.U32 R164, RZ, RZ, R131 ;  /* 0x000000ffffa47224 */ /* 0x000fe200078e0083 */
[----:B------:R0:W-:Y:S01]  /*10120*/  STL.64 [R1+0x638], R238 ;  /* 0x000638ee01007387 */ /* 0x0001e20000100a00 */
[----:B------:R-:W-:-:S02]  /*10130*/  IMAD.MOV.U32 R166, RZ, RZ, R127 ;  /* 0x000000ffffa67224 */ /* 0x000fc400078e007f */
[----:B------:R-:W-:Y:S01]  /*10140*/  IMAD.MOV.U32 R167, RZ, RZ, R126 ;  /* 0x000000ffffa77224 */ /* 0x000fe200078e007e */
[----:B------:R-:W-:Y:S04]  /*10150*/  STL [R1+0x630], R237 ;  /* 0x000630ed01007387 */ /* 0x000fe80000100800 */
[----:B------:R-:W-:Y:S04]  /*10160*/  STL [R1+0x62c], R236 ;  /* 0x00062cec01007387 */ /* 0x000fe80000100800 */
[----:B------:R-:W4:Y:S04]  /*10170*/  LDL.LU R0, [R1+0x8] ;  /* 0x0000080001007983 */ /* 0x000f280000300800 */
[----:B-----5:R-:W4:Y:S04]  /*10180*/  LDL.LU R2, [R1+0xc] ;  /* 0x00000c0001027983 */ /* 0x020f280000300800 */
[----:B------:R-:W4:Y:S04]  /*10190*/  LDL.LU R3, [R1+0x18] ;  /* 0x0000180001037983 */ /* 0x000f280000300800 */
[----:B------:R-:W4:Y:S04]  /*101a0*/  LDL.LU R118, [R1+0x1c] ;  /* 0x00001c0001767983 */ /* 0x000f280000300800 */
[----:B------:R-:W4:Y:S04]  /*101b0*/  LDL.LU R119, [R1+0x1a8] ;  /* 0x0001a80001777983 */ /* 0x000f280000300800 */
[----:B------:R-:W4:Y:S04]  /*101c0*/  LDL.LU R122, [R1+0x28] ;  /* 0x00002800017a7983 */ /* 0x000f280000300800 */
[----:B------:R-:W4:Y:S01]  /*101d0*/  LDL.LU R123, [R1+0x2c] ;  /* 0x00002c00017b7983 */ /* 0x000f220000300800 */
[----:B------:R-:W-:Y:S01]  /*101e0*/  IMAD.MOV.U32 R233, RZ, RZ, R157 ;  /* 0x000000ffffe97224 */ /* 0x000fe200078e009d */
[----:B------:R-:W-:Y:S01]  /*101f0*/  MOV R231, R156 ;  /* 0x0000009c00e77202 */ /* 0x000fe20000000f00 */
[----:B------:R-:W-:Y:S01]  /*10200*/  IMAD.MOV.U32 R192, RZ, RZ, R6 ;  /* 0x000000ffffc07224 */ /* 0x000fe200078e0006 */
[----:B------:R-:W-:Y:S01]  /*10210*/  MOV R195, R202 ;  /* 0x000000ca00c37202 */ /* 0x000fe20000000f00 */
[----:B------:R-:W-:Y:S01]  /*10220*/  IMAD.MOV.U32 R197, RZ, RZ, R203 ;  /* 0x000000ffffc57224 */ /* 0x000fe200078e00cb */
[----:B------:R-:W-:Y:S01]  /*10230*/  BAR.SYNC.DEFER_BLOCKING 0x0 ;  /* 0x0000000000007b1d */ /* 0x000fe20000010000 */
[----:B--2---:R-:W-:Y:S01]  /*10240*/  IMAD.MOV.U32 R130, RZ, RZ, R184 ;  /* 0x000000ffff827224 */ /* 0x004fe200078e00b8 */
[----:B---3--:R-:W-:-:S04]  /*10250*/  MOV R127, R185 ;  /* 0x000000b9007f7202 */ /* 0x008fc80000000f00 */
[----:B------:R-:W-:Y:S01]  /*10260*/  FSETP.GEU.AND P1, PT, R130, 1.175494350822287508e-38, PT ;  /* 0x008000008200780b */ /* 0x000fe20003f2e000 */
[----:B----4-:R-:W-:Y:S02]  /*10270*/  IMAD.MOV.U32 R126, RZ, RZ, R186 ;  /* 0x000000ffff7e7224 */ /* 0x010fe400078e00ba */
[----:B------:R-:W-:Y:S01]  /*10280*/  IMAD.MOV.U32 R185, RZ, RZ, R183 ;  /* 0x000000ffffb97224 */ /* 0x000fe200078e00b7 */
[----:B------:R-:W-:Y:S01]  /*10290*/  MOV R183, R174 ;  /* 0x000000ae00b77202 */ /* 0x000fe20000000f00 */
[----:B------:R-:W-:Y:S01]  /*102a0*/  IMAD.MOV.U32 R184, RZ, RZ, R179 ;  /* 0x000000ffffb87224 */ /* 0x000fe200078e00b3 */
[----:B------:R-:W-:Y:S01]  /*102b0*/  MOV R179, R173 ;  /* 0x000000ad00b37202 */ /* 0x000fe20000000f00 */
[----:B------:R-:W-:-:S04]  /*102c0*/  IMAD.MOV.U32 R173, RZ, RZ, R172 ;  /* 0x000000ffffad7224 */ /* 0x000fc800078e00ac */
[----:B------:R-:W-:Y:S01]  /*102d0*/  IMAD.MOV.U32 R174, RZ, RZ, R173 ;  /* 0x000000ffffae7224 */ /* 0x000fe200078e00ad */
[----:B------:R-:W-:Y:S02]  /*102e0*/  MOV R173, 0x3dc6b27f ;  /* 0x3dc6b27f00ad7802 */ /* 0x000fe40000000f00 */
[C---:B------:R-:W-:Y:S01]  /*102f0*/  FSETP.GT.AND P0, PT, |R119|.reuse, 8.50705917302346158658e+37, PT ;  /* 0x7e8000007700780b */ /* 0x040fe20003f04200 */
[C---:B------:R-:W-:Y:S01]  /*10300*/  FMUL R131, R119.reuse, 8388608 ;  /* 0x4b00000077837820 */ /* 0x040fe20000400000 */
[C---:B------:R-:W-:Y:S02]  /*10310*/  FSETP.GEU.AND P3, PT, |R119|.reuse, 1.175494350822287508e-38, PT ;  /* 0x008000007700780b */ /* 0x040fe40003f6e200 */
[----:B------:R-:W-:-:S04]  /*10320*/  FSETP.GEU.AND P2, PT, R119, 1.175494350822287508e-38, PT ;  /* 0x008000007700780b */ /* 0x000fc80003f4e000 */
[----:B-1----:R-:W-:Y:S01]  /*10330*/  FSEL R252, R131, R119, !P2 ;  /* 0x0000007783fc7208 */ /* 0x002fe20005000000 */
[----:B------:R-:W-:-:S04]  /*10340*/  FMUL R131, R130, 8388608 ;  /* 0x4b00000082837820 */ /* 0x000fc80000400000 */
[----:B------:R-:W-:Y:S01]  /*10350*/  @P0 FMUL R119, R119, 0.25 ;  /* 0x3e80000077770820 */ /* 0x000fe20000400000 */
[----:B------:R-:W-:Y:S01]  /*10360*/  FSEL R131, R131, R130, !P1 ;  /* 0x0000008283837208 */ /* 0x000fe20004800000 */
[----:B------:R-:W-:Y:S02]  /*10370*/  @P0 FMUL R151, R151, 0.25 ;  /* 0x3e80000097970820 */ /* 0x000fe40000400000 */
[----:B------:R-:W-:Y:S01]  /*10380*/  @!P3 FMUL R119, R119, 16777216 ;  /* 0x4b8000007777b820 */ /* 0x000fe20000400000 */
[----:B------:R-:W-:Y:S01]  /*10390*/  IADD3 R172, R131, -0x3f3504f3, RZ ;  /* 0xc0cafb0d83ac7810 */ /* 0x000fe20007ffe0ff */
[----:B------:R-:W-:Y:S02]  /*103a0*/  @P0 FMUL R150, R150, 0.25 ;  /* 0x3e80000096960820 */ /* 0x000fe40000400000 */
[----:B------:R-:W-:Y:S01]  /*103b0*/  @P0 FMUL R127, R127, 0.25 ;  /* 0x3e8000007f7f0820 */ /* 0x000fe20000400000 */
[----:B------:R-:W-:Y:S01]  /*103c0*/  LOP3.LUT R172, R172, 0xff800000, RZ, 0xc0, !PT ;  /* 0xff800000acac7812 */ /* 0x000fe200078ec0ff */
[----:B------:R-:W0:Y:S01]  /*103d0*/  MUFU.RCP R119, R119 ;  /* 0x0000007700777308 */ /* 0x000e220000001000 */
[----:B------:R-:W-:-:S02]  /*103e0*/  @P0 FMUL R126, R126, 0.25 ;  /* 0x3e8000007e7e0820 */ /* 0x000fc40000400000 */
[----:B------:R-:W-:Y:S02]  /*103f0*/  @!P3 FMUL R151, R151, 16777216 ;  /* 0x4b8000009797b820 */ /* 0x000fe40000400000 */
[----:B------:R-:W-:Y:S02]  /*10400*/  @!P3 FMUL R150, R150, 16777216 ;  /* 0x4b8000009696b820 */ /* 0x000fe40000400000 */
[----:B------:R-:W-:Y:S02]  /*10410*/  @!P3 FMUL R127, R127, 16777216 ;  /* 0x4b8000007f7fb820 */ /* 0x000fe40000400000 */
[----:B------:R-:W-:Y:S02]  /*10420*/  @P0 FMUL R147, R147, 0.25 ;  /* 0x3e80000093930820 */ /* 0x000fe40000400000 */
[----:B------:R-:W-:Y:S02]  /*10430*/  @!P3 FMUL R126, R126, 16777216 ;  /* 0x4b8000007e7eb820 */ /* 0x000fe40000400000 */
[----:B------:R-:W-:-:S02]  /*10440*/  @P0 FMUL R146, R146, 0.25 ;  /* 0x3e80000092920820 */ /* 0x000fc40000400000 */
[----:B------:R-:W-:Y:S02]  /*10450*/  @P0 FMUL R123, R123, 0.25 ;  /* 0x3e8000007b7b0820 */ /* 0x000fe40000400000 */
[C---:B0-----:R-:W-:Y:S02]  /*10460*/  FMUL R239, R119.reuse, R151 ;  /* 0x0000009777ef7220 */ /* 0x041fe40000400000 */
[C---:B------:R-:W-:Y:S02]  /*10470*/  FMUL R150, R119.reuse, R150 ;  /* 0x0000009677967220 */ /* 0x040fe40000400000 */
[----:B------:R-:W-:Y:S01]  /*10480*/  @P0 FMUL R122, R122, 0.25 ;  /* 0x3e8000007a7a0820 */ /* 0x000fe20000400000 */
[----:B------:R-:W-:Y:S01]  /*10490*/  STL [R1+0x67c], R239 ;  /* 0x00067cef01007387 */ /* 0x000fe20000100800 */
[----:B------:R-:W-:Y:S02]  /*104a0*/  FMUL R238, R119, R127 ;  /* 0x0000007f77ee7220 */ /* 0x000fe40000400000 */
[----:B------:R-:W-:Y:S01]  /*104b0*/  @P0 FMUL R142, R142, 0.25 ;  /* 0x3e8000008e8e0820 */ /* 0x000fe20000400000 */
[----:B------:R-:W-:Y:S01]  /*104c0*/  STL [R1+0x15c], R150 ;  /* 0x00015c9601007387 */ /* 0x000fe20000100800 */
[----:B------:R-:W-:-:S02]  /*104d0*/  @!P3 FMUL R147, R147, 16777216 ;  /* 0x4b8000009393b820 */ /* 0x000fc40000400000 */
[----:B------:R-:W-:Y:S01]  /*104e0*/  FMUL R126, R119, R126 ;  /* 0x0000007e777e7220 */ /* 0x000fe20000400000 */
[----:B------:R-:W-:Y:S01]  /*104f0*/  STL [R1+0x680], R238 ;  /* 0x000680ee01007387 */ /* 0x000fe20000100800 */
[----:B------:R-:W-:Y:S02]  /*10500*/  @P0 FMUL R143, R143, 0.25 ;  /* 0x3e8000008f8f0820 */ /* 0x000fe40000400000 */
[----:B------:R-:W-:Y:S01]  /*10510*/  @!P3 FMUL R146, R146, 16777216 ;  /* 0x4b8000009292b820 */ /* 0x000fe20000400000 */
[----:B------:R0:W-:Y:S01]  /*10520*/  STL [R1+0x158], R126 ;  /* 0x0001587e01007387 */ /* 0x0001e20000100800 */
[----:B------:R-:W-:Y:S02]  /*10530*/  @P0 FMUL R3, R3, 0.25 ;  /* 0x3e80000003030820 */ /* 0x000fe40000400000 */
[----:B------:R-:W-:Y:S02]  /*10540*/  @!P3 FMUL R123, R123, 16777216 ;  /* 0x4b8000007b7bb820 */ /* 0x000fe40000400000 */
[----:B------:R-:W-:-:S02]  /*10550*/  @P0 FMUL R118, R118, 0.25 ;  /* 0x3e80000076760820 */ /* 0x000fc40000400000 */
[----:B------:R-:W-:Y:S02]  /*10560*/  @!P3 FMUL R122, R122, 16777216 ;  /* 0x4b8000007a7ab820 */ /* 0x000fe40000400000 */
[----:B------:R-:W-:Y:S02]  /*10570*/  @!P3 FMUL R142, R142, 16777216 ;  /* 0x4b8000008e8eb820 */ /* 0x000fe40000400000 */
[----:B------:R-:W-:Y:S02]  /*10580*/  FMUL R147, R119, R147 ;  /* 0x0000009377937220 */ /* 0x000fe40000400000 */
[----:B------:R-:W-:Y:S02]  /*10590*/  @!P3 FMUL R143, R143, 16777216 ;  /* 0x4b8000008f8fb820 */ /* 0x000fe40000400000 */
[----:B------:R-:W-:Y:S01]  /*105a0*/  FMUL R127, R119, R146 ;  /* 0x00000092777f7220 */ /* 0x000fe20000400000 */
[----:B------:R-:W-:Y:S01]  /*105b0*/  STL [R1+0x154], R147 ;  /* 0x0001549301007387 */ /* 0x000fe20000100800 */
[----:B------:R-:W-:-:S02]  /*105c0*/  @!P3 FMUL R3, R3, 16777216 ;  /* 0x4b8000000303b820 */ /* 0x000fc40000400000 */
[C---:B0-----:R-:W-:Y:S01]  /*105d0*/  FMUL R126, R119.reuse, R123 ;  /* 0x0000007b777e7220 */ /* 0x041fe20000400000 */
[----:B------:R0:W-:Y:S01]  /*105e0*/  STL [R1+0x14c], R127 ;  /* 0x00014c7f01007387 */ /* 0x0001e20000100800 */
[----:B------:R-:W-:Y:S02]  /*105f0*/  @!P3 FMUL R118, R118, 16777216 ;  /* 0x4b8000007676b820 */ /* 0x000fe40000400000 */
[----:B------:R-:W-:Y:S01]  /*10600*/  FMUL R123, R119, R122 ;  /* 0x0000007a777b7220 */ /* 0x000fe20000400000 */
[----:B------:R-:W-:Y:S01]  /*10610*/  STL [R1+0x150], R126 ;  /* 0x0001507e01007387 */ /* 0x000fe20000100800 */
[----:B------:R-:W-:Y:S02]  /*10620*/  @P0 FMUL R139, R139, 0.25 ;  /* 0x3e8000008b8b0820 */ /* 0x000fe40000400000 */
[C---:B------:R-:W-:Y:S01]  /*10630*/  FMUL R238, R119.reuse, R142 ;  /* 0x0000008e77ee7220 */ /* 0x040fe20000400000 */
[----:B------:R-:W-:Y:S01]  /*10640*/  STL [R1+0x148], R123 ;  /* 0x0001487b01007387 */ /* 0x000fe20000100800 */
[----:B------:R-:W-:Y:S01]  /*10650*/  @P0 FMUL R138, R138, 0.25 ;  /* 0x3e8000008a8a0820 */ /* 0x000fe20000400000 */
[----:B0-----:R-:W-:Y:S01]  /*10660*/  MOV R127, R181 ;  /* 0x000000b5007f7202 */ /* 0x001fe20000000f00 */
[----:B------:R-:W-:Y:S01]  /*10670*/  FMUL R122, R119, R143 ;  /* 0x0000008f777a7220 */ /* 0x000fe20000400000 */
[----:B------:R-:W-:Y:S01]  /*10680*/  STL [R1+0x684], R238 ;  /* 0x000684ee01007387 */ /* 0x000fe20000100800 */
[----:B------:R-:W-:-:S02]  /*10690*/  @P0 FMUL R2, R2, 0.25 ;  /* 0x3e80000002020820 */ /* 0x000fc40000400000 */
[C---:B------:R-:W-:Y:S01]  /*106a0*/  FMUL R239, R119.reuse, R3 ;  /* 0x0000000377ef7220 */ /* 0x040fe20000400000 */
[----:B------:R0:W-:Y:S01]  /*106b0*/  STL [R1+0x144], R122 ;  /* 0x0001447a01007387 */ /* 0x0001e20000100800 */
[----:B------:R-:W-:Y:S02]  /*106c0*/  @P0 FMUL R0, R0, 0.25 ;  /* 0x3e80000000000820 */ /* 0x000fe40000400000 */
[----:B------:R-:W-:Y:S01]  /*106d0*/  FMUL R118, R119, R118 ;  /* 0x0000007677767220 */ /* 0x000fe20000400000 */
[----:B------:R-:W-:Y:S01]  /*106e0*/  STL [R1+0x688], R239 ;  /* 0x000688ef01007387 */ /* 0x000fe20000100800 */
[----:B------:R-:W-:Y:S02]  /*106f0*/  @P0 FMUL R135, R135, 0.25 ;  /* 0x3e80000087870820 */ /* 0x000fe40000400000 */
[----:B------:R-:W-:Y:S01]  /*10700*/  @!P3 FMUL R139, R139, 16777216 ;  /* 0x4b8000008b8bb820 */ /* 0x000fe20000400000 */
[----:B------:R1:W-:Y:S01]  /*10710*/  STL [R1+0x140], R118 ;  /* 0x0001407601007387 */ /* 0x0003e20000100800 */
[----:B------:R-:W-:-:S02]  /*10720*/  @!P3 FMUL R138, R138, 16777216 ;  /* 0x4b8000008a8ab820 */ /* 0x000fc40000400000 */
[----:B------:R-:W-:Y:S02]  /*10730*/  @!P3 FMUL R2, R2, 16777216 ;  /* 0x4b8000000202b820 */ /* 0x000fe40000400000 */
[----:B------:R-:W-:Y:S02]  /*10740*/  @!P3 FMUL R0, R0, 16777216 ;  /* 0x4b8000000000b820 */ /* 0x000fe40000400000 */
[----:B------:R-:W-:Y:S02]  /*10750*/  @P0 FMUL R134, R134, 0.25 ;  /* 0x3e80000086860820 */ /* 0x000fe40000400000 */
[----:B------:R-:W-:Y:S02]  /*10760*/  @!P3 FMUL R135, R135, 16777216 ;  /* 0x4b8000008787b820 */ /* 0x000fe40000400000 */
[----:B0-----:R-:W-:Y:S02]  /*10770*/  FMUL R122, R119, R139 ;  /* 0x0000008b777a7220 */ /* 0x001fe40000400000 */
[----:B------:R-:W-:-:S02]  /*10780*/  @P0 FMUL R251, R251, 0.25 ;  /* 0x3e800000fbfb0820 */ /* 0x000fc40000400000 */
[C---:B-1----:R-:W-:Y:S01]  /*10790*/  FMUL R118, R119.reuse, R138 ;  /* 0x0000008a77767220 */ /* 0x042fe20000400000 */
[----:B------:R-:W-:Y:S01]  /*107a0*/  STL [R1+0x13c], R122 ;  /* 0x00013c7a01007387 */ /* 0x000fe20000100800 */
[----:B------:R-:W-:Y:S02]  /*107b0*/  @P0 FMUL R250, R250, 0.25 ;  /* 0x3e800000fafa0820 */ /* 0x000fe40000400000 */
[C---:B------:R-:W-:Y:S01]  /*107c0*/  FMUL R3, R119.reuse, R2 ;  /* 0x0000000277037220 */ /* 0x040fe20000400000 */
[----:B------:R-:W-:Y:S01]  /*107d0*/  STL [R1+0x134], R118 ;  /* 0x0001347601007387 */ /* 0x000fe20000100800 */
[C---:B------:R-:W-:Y:S02]  /*107e0*/  FMUL R2, R119.reuse, R0 ;  /* 0x0000000077027220 */ /* 0x040fe40000400000 */
[----:B------:R-:W-:Y:S01]  /*107f0*/  @!P3 FMUL R134, R134, 16777216 ;  /* 0x4b8000008686b820 */ /* 0x000fe20000400000 */
[----:B------:R0:W-:Y:S01]  /*10800*/  STL [R1+0x138], R3 ;  /* 0x0001380301007387 */ /* 0x0001e20000100800 */
[----:B------:R-:W-:-:S02]  /*10810*/  FMUL R0, R119, R135 ;  /* 0x0000008777007220 */ /* 0x000fc40000400000 */
[----:B------:R-:W-:Y:S01]  /*10820*/  @!P3 FMUL R251, R251, 16777216 ;  /* 0x4b800000fbfbb820 */ /* 0x000fe20000400000 */
[----:B------:R1:W-:Y:S01]  /*10830*/  STL [R1+0x130], R2 ;  /* 0x0001300201007387 */ /* 0x0003e20000100800 */
[----:B------:R-:W-:Y:S02]  /*10840*/  @!P3 FMUL R250, R250, 16777216 ;  /* 0x4b800000fafab820 */ /* 0x000fe40000400000 */
[----:B------:R-:W-:Y:S01]  /*10850*/  @P0 FMUL R164, R164, 0.25 ;  /* 0x3e800000a4a40820 */ /* 0x000fe20000400000 */
[----:B------:R2:W-:Y:S01]  /*10860*/  STL [R1+0x28], R0 ;  /* 0x0000280001007387 */ /* 0x0005e20000100800 */
[----:B------:R-:W-:Y:S02]  /*10870*/  @P0 FMUL R165, R165, 0.25 ;  /* 0x3e800000a5a50820 */ /* 0x000fe40000400000 */
[----:B0-----:R-:W-:Y:S01]  /*10880*/  FMUL R3, R119, R134 ;  /* 0x0000008677037220 */ /* 0x001fe20000400000 */
[----:B------:R-:W-:Y:S01]  /*10890*/  MOV R134, R178 ;  /* 0x000000b200867202 */ /* 0x000fe20000000f00 */
[----:B------:R-:W-:-:S02]  /*108a0*/  @P0 FMUL R247, R247, 0.25 ;  /* 0x3e800000f7f70820 */ /* 0x000fc40000400000 */
[C---:B-1----:R-:W-:Y:S01]  /*108b0*/  FMUL R2, R119.reuse, R251 ;  /* 0x000000fb77027220 */ /* 0x042fe20000400000 */
[----:B------:R-:W-:Y:S01]  /*108c0*/  STL [R1+0x18], R3 ;  /* 0x0000180301007387 */ /* 0x000fe20000100800 */
[----:B------:R-:W-:Y:S02]  /*108d0*/  @P0 FMUL R246, R246, 0.25 ;  /* 0x3e800000f6f60820 */ /* 0x000fe40000400000 */
[----:B--2---:R-:W-:Y:S01]  /*108e0*/  FMUL R0, R119, R250 ;  /* 0x000000fa77007220 */ /* 0x004fe20000400000 */
[----:B------:R0:W-:Y:S01]  /*108f0*/  STL [R1+0x1c], R2 ;  /* 0x00001c0201007387 */ /* 0x0001e20000100800 */
[----:B------:R-:W-:Y:S02]  /*10900*/  @P0 FMUL R166, R166, 0.25 ;  /* 0x3e800000a6a60820 */ /* 0x000fe40000400000 */
[----:B------:R-:W-:Y:S01]  /*10910*/  @P0 FMUL R167, R167, 0.25 ;  /* 0x3e800000a7a70820 */ /* 0x000fe20000400000 */
[----:B------:R1:W-:Y:S01]  /*10920*/  STL [R1+0xc], R0 ;  /* 0x00000c0001007387 */ /* 0x0003e20000100800 */
[----:B------:R-:W-:-:S02]  /*10930*/  @P0 FMUL R168, R168, 0.25 ;  /* 0x3e800000a8a80820 */ /* 0x000fc40000400000 */
[----:B------:R-:W-:Y:S02]  /*10940*/  @P0 FMUL R169, R169, 0.25 ;  /* 0x3e800000a9a90820 */ /* 0x000fe40000400000 */
[----:B------:R-:W-:Y:S01]  /*10950*/  @P0 FMUL R170, R170, 0.25 ;  /* 0x3e800000aaaa0820 */ /* 0x000fe20000400000 */
[----:B0-----:R-:W-:Y:S01]  /*10960*/  FSEL R2, RZ, -23, P1 ;  /* 0xc1b80000ff027808 */ /* 0x001fe20000800000 */
[----:B------:R-:W-:Y:S02]  /*10970*/  @P0 FMUL R171, R171, 0.25 ;  /* 0x3e800000abab0820 */ /* 0x000fe40000400000 */
[----:B------:R-:W-:Y:S01]  /*10980*/  @P0 FMUL R243, R243, 0.25 ;  /* 0x3e800000f3f30820 */ /* 0x000fe20000400000 */
[----:B-1----:R0:W1:Y:S01]  /*10990*/  I2F R0, R172 ;  /* 0x000000ac00007306 */ /* 0x0020620000201400 */
[----:B------:R-:W-:Y:S01]  /*109a0*/  @P0 FMUL R242, R242, 0.25 ;  /* 0x3e800000f2f20820 */ /* 0x000fe20000400000 */
[----:B------:R-:W-:Y:S01]  /*109b0*/  ISETP.GE.U32.AND P0, PT, R131, 0x7f800000, PT ;  /* 0x7f8000008300780c */ /* 0x000fe20003f06070 */
[----:B------:R-:W-:-:S02]  /*109c0*/  @!P3 FMUL R164, R164, 16777216 ;  /* 0x4b800000a4a4b820 */ /* 0x000fc40000400000 */
[----:B------:R-:W-:Y:S02]  /*109d0*/  @!P3 FMUL R165, R165, 16777216 ;  /* 0x4b800000a5a5b820 */ /* 0x000fe40000400000 */
[----:B------:R-:W-:Y:S02]  /*109e0*/  @!P3 FMUL R247, R247, 16777216 ;  /* 0x4b800000f7f7b820 */ /* 0x000fe40000400000 */
[----:B0-----:R-:W-:Y:S02]  /*109f0*/  IMAD.IADD R172, R131, 0x1, -R172 ;  /* 0x0000000183ac7824 */ /* 0x001fe400078e0aac */
[----:B------:R-:W-:Y:S02]  /*10a00*/  @!P3 FMUL R246, R246, 16777216 ;  /* 0x4b800000f6f6b820 */ /* 0x000fe40000400000 */
[----:B------:R-:W-:Y:S02]  /*10a10*/  FADD R172, R172, -1 ;  /* 0xbf800000acac7421 */ /* 0x000fe40000000000 */
[----:B------:R-:W-:-:S02]  /*10a20*/  @!P3 FMUL R166, R166, 16777216 ;  /* 0x4b800000a6a6b820 */ /* 0x000fc40000400000 */
[----:B-1----:R-:W-:Y:S02]  /*10a30*/  FFMA.FTZ R0, R0, 1.1920928955078125e-07, R2 ;  /* 0x3400000000007823 */ /* 0x002fe40000010002 */
[C---:B------:R-:W-:Y:S02]  /*10a40*/  FFMA.FTZ R2, R172.reuse, R173, -0.16845393180847167969 ;  /* 0xbe2c7f30ac027423 */ /* 0x040fe400000100ad */
[----:B------:R-:W-:Y:S02]  /*10a50*/  @!P3 FMUL R167, R167, 16777216 ;  /* 0x4b800000a7a7b820 */ /* 0x000fe40000400000 */
[----:B------:R-:W-:Y:S02]  /*10a60*/  FFMA.FTZ R2, R172, R2, 0.1716887056827545166 ;  /* 0x3e2fcf2aac027423 */ /* 0x000fe40000010002 */
[----:B------:R-:W-:Y:S02]  /*10a70*/  @!P3 FMUL R168, R168, 16777216 ;  /* 0x4b800000a8a8b820 */ /* 0x000fe40000400000 */
[----:B------:R-:W-:-:S02]  /*10a80*/  FFMA.FTZ R2, R172, R2, -0.17900948226451873779 ;  /* 0xbe374e43ac027423 */ /* 0x000fc40000010002 */
[----:B------:R-:W-:Y:S02]  /*10a90*/  @!P3 FMUL R169, R169, 16777216 ;  /* 0x4b800000a9a9b820 */ /* 0x000fe40000400000 */
[----:B------:R-:W-:Y:S02]  /*10aa0*/  FFMA.FTZ R2, R172, R2, 0.20512372255325317383 ;  /* 0x3e520bf4ac027423 */ /* 0x000fe40000010002 */
[----:B------:R-:W-:Y:S02]  /*10ab0*/  @!P3 FMUL R170, R170, 16777216 ;  /* 0x4b800000aaaab820 */ /* 0x000fe40000400000 */
[C---:B------:R-:W-:Y:S02]  /*10ac0*/  FFMA.FTZ R2, R172.reuse, R2, -0.24046532809734344482 ;  /* 0xbe763c8bac027423 */ /* 0x040fe40000010002 */
[----:B------:R-:W-:Y:S02]  /*10ad0*/  @!P3 FMUL R171, R171, 16777216 ;  /* 0x4b800000ababb820 */ /* 0x000fe40000400000 */
[----:B------:R-:W-:-:S02]  /*10ae0*/  FFMA.FTZ R2, R172, R2, 0.28857114911079406738 ;  /* 0x3e93bf99ac027423 */ /* 0x000fc40000010002 */
[----:B------:R-:W-:Y:S02]  /*10af0*/  @!P3 FMUL R243, R243, 16777216 ;  /* 0x4b800000f3f3b820 */ /* 0x000fe40000400000 */
[----:B------:R-:W-:Y:S02]  /*10b00*/  FFMA.FTZ R2, R172, R2, -0.36067417263984680176 ;  /* 0xbeb8aa49ac027423 */ /* 0x000fe40000010002 */
[----:B------:R-:W-:Y:S01]  /*10b10*/  @!P3 FMUL R242, R242, 16777216 ;  /* 0x4b800000f2f2b820 */ /* 0x000fe20000400000 */
[----:B------:R-:W-:Y:S01]  /*10b20*/  FSETP.GEU.AND P3, PT, |R130|, 1.175494350822287508e-38, PT ;  /* 0x008000008200780b */ /* 0x000fe20003f6e200 */
[C---:B------:R-:W-:Y:S02]  /*10b30*/  FFMA.FTZ R2, R172.reuse, R2, 0.48089820146560668945 ;  /* 0x3ef6384aac027423 */ /* 0x040fe40000010002 */
[----:B------:R-:W-:Y:S02]  /*10b40*/  IMAD.MOV.U32 R135, RZ, RZ, R177 ;  /* 0x000000ffff877224 */ /* 0x000fe400078e00b1 */
[----:B------:R-:W-:-:S02]  /*10b50*/  FFMA.FTZ R2, R172, R2, -0.72134751081466674805 ;  /* 0xbf38aa3bac027423 */ /* 0x000fc40000010002 */
[----:B------:R-:W-:Y:S02]  /*10b60*/  IMAD.MOV.U32 R126, RZ, RZ, R182 ;  /* 0x000000ffff7e7224 */ /* 0x000fe400078e00b6 */
[C---:B------:R-:W-:Y:S02]  /*10b70*/  FMUL R2, R172.reuse, R2 ;  /* 0x00000002ac027220 */ /* 0x040fe40000400000 */
[----:B------:R-:W-:Y:S02]  /*10b80*/  IMAD.MOV.U32 R118, RZ, RZ, R117 ;  /* 0x000000ffff767224 */ /* 0x000fe400078e0075 */
[C---:B------:R-:W-:Y:S02]  /*10b90*/  FMUL R2, R172.reuse, R2 ;  /* 0x00000002ac027220 */ /* 0x040fe40000400000 */
[----:B------:R-:W-:Y:S02]  /*10ba0*/  IMAD.MOV.U32 R117, RZ, RZ, R124 ;  /* 0x000000ffff757224 */ /* 0x000fe400078e007c */
[----:B------:R-:W-:-:S02]  /*10bb0*/  FFMA.FTZ R2, R172, 1.4426950216293334961, R2 ;  /* 0x3fb8aa3bac027823 */ /* 0x000fc40000010002 */
[----:B------:R-:W-:Y:S02]  /*10bc0*/  IMAD.MOV.U32 R124, RZ, RZ, R183 ;  /* 0x000000ffff7c7224 */ /* 0x000fe400078e00b7 */
[----:B------:R-:W-:Y:S02]  /*10bd0*/  FADD R3, R0, R2 ;  /* 0x0000000200037221 */ /* 0x000fe40000000000 */
[----:B------:R-:W-:Y:S02]  /*10be0*/  @P0 IMAD.MOV.U32 R0, RZ, RZ, 0x7f800000 ;  /* 0x7f800000ff000424 */ /* 0x000fe400078e00ff */
[----:B------:R-:W-:Y:S02]  /*10bf0*/  FMUL R251, R119, R247 ;  /* 0x000000f777fb7220 */ /* 0x000fe40000400000 */
[C---:B------:R-:W-:Y:S01]  /*10c00*/  @P0 FFMA.FTZ R3, R131.reuse, R0, +INF ;  /* 0x7f80000083030423 */ /* 0x040fe20000010000 */
[----:B------:R-:W-:Y:S01]  /*10c10*/  FSETP.NEU.AND P0, PT, R131, RZ, PT ;  /* 0x000000ff8300720b */ /* 0x000fe20003f0d000 */
[----:B------:R-:W-:-:S02]  /*10c20*/  IMAD.MOV.U32 R131, RZ, RZ, R180 ;  /* 0x000000ffff837224 */ /* 0x000fc400078e00b4 */
[C---:B------:R-:W-:Y:S01]  /*10c30*/  FMUL R224, R119.reuse, R168 ;  /* 0x000000a877e07220 */ /* 0x040fe20000400000 */
[----:B------:R0:W-:Y:S01]  /*10c40*/  STL [R1+0x12c], R3 ;  /* 0x00012c0301007387 */ /* 0x0001e20000100800 */
[C---:B------:R-:W-:Y:S01]  /*10c50*/  FMUL R237, R119.reuse, R164 ;  /* 0x000000a477ed7220 */ /* 0x040fe20000400000 */
[----:B------:R-:W-:Y:S01]  /*10c60*/  MOV R164, R248 ;  /* 0x000000f800a47202 */ /* 0x000fe20000000f00 */
[C---:B------:R-:W-:Y:S02]  /*10c70*/  FMUL R250, R119.reuse, R165 ;  /* 0x000000a577fa7220 */ /* 0x040fe40000400000 */
[C---:B------:R-:W-:Y:S02]  /*10c80*/  FMUL R247, R119.reuse, R246 ;  /* 0x000000f677f77220 */ /* 0x040fe40000400000 */
[C---:B------:R-:W-:Y:S02]  /*10c90*/  FMUL R225, R119.reuse, R166 ;  /* 0x000000a677e17220 */ /* 0x040fe40000400000 */
[C---:B------:R-:W-:Y:S01]  /*10ca0*/  FMUL R199, R119.reuse, R167 ;  /* 0x000000a777c77220 */ /* 0x040fe20000400000 */
[----:B0-----:R-:W-:Y:S01]  /*10cb0*/  P2R R3, PR, RZ, 0x1 ;  /* 0x00000001ff037803 */ /* 0x001fe20000000000 */
[C---:B------:R-:W-:Y:S01]  /*10cc0*/  FMUL R168, R119.reuse, R169 ;  /* 0x000000a977a87220 */ /* 0x040fe20000400000 */
[----:B------:R-:W-:Y:S01]  /*10cd0*/  FSETP.GT.AND P0, PT, |R130|, 8.50705917302346158658e+37, PT ;  /* 0x7e8000008200780b */ /* 0x000fe20003f04200 */
[----:B------:R-:W-:-:S02]  /*10ce0*/  FMUL R170, R119, R170 ;  /* 0x000000aa77aa7220 */ /* 0x000fc40000400000 */
[C---:B------:R-:W-:Y:S02]  /*10cf0*/  FMUL R171, R119.reuse, R171 ;  /* 0x000000ab77ab7220 */ /* 0x040fe40000400000 */
[C---:B------:R-:W-:Y:S02]  /*10d00*/  FMUL R243, R119.reuse, R243 ;  /* 0x000000f377f37220 */ /* 0x040fe40000400000 */
[----:B------:R-:W-:Y:S01]  /*10d10*/  FMUL R242, R119, R242 ;  /* 0x000000f277f27220 */ /* 0x000fe20000400000 */
[----:B------:R-:W-:Y:S01]  /*10d20*/  MOV R119, R120 ;  /* 0x0000007800777202 */ /* 0x000fe20000000f00 */
[----:B------:R-:W-:Y:S01]  /*10d30*/  IMAD.MOV.U32 R0, RZ, RZ, R179 ;  /* 0x000000ffff007224 */ /* 0x000fe200078e00b3 */
[----:B------:R-:W-:Y:S01]  /*10d40*/  MOV R120, R184 ;  /* 0x000000b800787202 */ /* 0x000fe20000000f00 */
[----:B------:R-:W-:Y:S02]  /*10d50*/  IMAD.MOV.U32 R2, RZ, RZ, R185 ;  /* 0x000000ffff027224 */ /* 0x000fe400078e00b9 */
[----:B------:R-:W-:Y:S01]  /*10d60*/  @P0 FMUL R130, R130, 0.25 ;  /* 0x3e80000082820820 */ /* 0x000fe20000400000 */
[----:B------:R-:W-:Y:S01]  /*10d70*/  FSETP.GEU.AND P1, PT, R0, 1.175494350822287508e-38, PT ;  /* 0x008000000000780b */ /* 0x000fe20003f2e000 */
[----:B------:R-:W-:-:S02]  /*10d80*/  @P0 FMUL R149, R149, 0.25 ;  /* 0x3e80000095950820 */ /* 0x000fc40000400000 */
[----:B------:R-:W-:Y:S02]  /*10d90*/  @!P3 FMUL R130, R130, 16777216 ;  /* 0x4b8000008282b820 */ /* 0x000fe40000400000 */
[----:B------:R-:W-:Y:S02]  /*10da0*/  @P0 FMUL R135, R135, 0.25 ;  /* 0x3e80000087870820 */ /* 0x000fe40000400000 */
[----:B------:R-:W-:Y:S02]  /*10db0*/  @P0 FMUL R148, R148, 0.25 ;  /* 0x3e80000094940820 */ /* 0x000fe40000400000 */
[----:B------:R-:W0:Y:S01]  /*10dc0*/  MUFU.RCP R130, R130 ;  /* 0x0000008200827308 */ /* 0x000e220000001000 */
[----:B------:R-:W-:Y:S02]  /*10dd0*/  @!P3 FMUL R149, R149, 16777216 ;  /* 0x4b8000009595b820 */ /* 0x000fe40000400000 */
[----:B------:R-:W-:Y:S02]  /*10de0*/  @!P3 FMUL R135, R135, 16777216 ;  /* 0x4b8000008787b820 */ /* 0x000fe40000400000 */
[----:B------:R-:W-:-:S02]  /*10df0*/  @!P3 FMUL R148, R148, 16777216 ;  /* 0x4b8000009494b820 */ /* 0x000fc40000400000 */
[----:B------:R-:W-:Y:S02]  /*10e00*/  @P0 FMUL R134, R134, 0.25 ;  /* 0x3e80000086860820 */ /* 0x000fe40000400000 */
[----:B------:R-:W-:Y:S02]  /*10e10*/  @P0 FMUL R145, R145, 0.25 ;  /* 0x3e80000091910820 */ /* 0x000fe40000400000 */
[----:B------:R-:W-:Y:S02]  /*10e20*/  @P0 FMUL R144, R144, 0.25 ;  /* 0x3e80000090900820 */ /* 0x000fe40000400000 */
[----:B------:R-:W-:Y:S02]  /*10e30*/  @P0 FMUL R131, R131, 0.25 ;  /* 0x3e80000083830820 */ /* 0x000fe40000400000 */
[----:B------:R-:W-:Y:S02]  /*10e40*/  @P0 FMUL R141, R141, 0.25 ;  /* 0x3e8000008d8d0820 */ /* 0x000fe40000400000 */
[----:B0-----:R-:W-:-:S02]  /*10e50*/  FMUL R239, R130, R149 ;  /* 0x0000009582ef7220 */ /* 0x001fc40000400000 */
[C---:B------:R-:W-:Y:S02]  /*10e60*/  FMUL R238, R130.reuse, R135 ;  /* 0x0000008782ee7220 */ /* 0x040fe40000400000 */
[----:B------:R-:W-:Y:S01]  /*10e70*/  FMUL R138, R130, R148 ;  /* 0x00000094828a7220 */ /* 0x000fe20000400000 */
[----:B------:R-:W-:Y:S01]  /*10e80*/  STL [R1+0x68c], R239 ;  /* 0x00068cef01007387 */ /* 0x000fe20000100800 */
[----:B------:R-:W-:Y:S02]  /*10e90*/  @!P3 FMUL R134, R134, 16777216 ;  /* 0x4b8000008686b820 */ /* 0x000fe40000400000 */
[----:B------:R-:W-:Y:S01]  /*10ea0*/  @P0 FMUL R127, R127, 0.25 ;  /* 0x3e8000007f7f0820 */ /* 0x000fe20000400000 */
[----:B------:R-:W-:Y:S01]  /*10eb0*/  STL [R1+0x690], R238 ;  /* 0x000690ee01007387 */ /* 0x000fe20000100800 */
[----:B------:R-:W-:Y:S02]  /*10ec0*/  @!P3 FMUL R145, R145, 16777216 ;  /* 0x4b8000009191b820 */ /* 0x000fe40000400000 */
[----:B------:R-:W-:Y:S01]  /*10ed0*/  @P0 FMUL R126, R126, 0.25 ;  /* 0x3e8000007e7e0820 */ /* 0x000fe20000400000 */
[----:B------:R0:W-:Y:S01]  /*10ee0*/  STL [R1+0x128], R138 ;  /* 0x0001288a01007387 */ /* 0x0001e20000100800 */
[----:B------:R-:W-:-:S02]  /*10ef0*/  @!P3 FMUL R144, R144, 16777216 ;  /* 0x4b8000009090b820 */ /* 0x000fc40000400000 */
[----:B------:R-:W-:Y:S02]  /*10f00*/  @!P3 FMUL R131, R131, 16777216 ;  /* 0x4b8000008383b820 */ /* 0x000fe40000400000 */
[----:B------:R-:W-:Y:S02]  /*10f10*/  @!P3 FMUL R141, R141, 16777216 ;  /* 0x4b8000008d8db820 */ /* 0x000fe40000400000 */
[----:B------:R-:W-:Y:S02]  /*10f20*/  @!P3 FMUL R127, R127, 16777216 ;  /* 0x4b8000007f7fb820 */ /* 0x000fe40000400000 */
[C---:B------:R-:W-:Y:S02]  /*10f30*/  FMUL R135, R130.reuse, R145 ;  /* 0x0000009182877220 */ /* 0x040fe40000400000 */
[----:B0-----:R-:W-:Y:S02]  /*10f40*/  FMUL R138, R130, R134 ;  /* 0x00000086828a7220 */ /* 0x001fe40000400000 */
[----:B------:R-:W-:-:S02]  /*10f50*/  @!P3 FMUL R126, R126, 16777216 ;  /* 0x4b8000007e7eb820 */ /* 0x000fc40000400000 */
[----:B------:R-:W-:Y:S01]  /*10f60*/  FMUL R134, R130, R144 ;  /* 0x0000009082867220 */ /* 0x000fe20000400000 */
[----:B------:R-:W-:Y:S01]  /*10f70*/  STL [R1+0x124], R138 ;  /* 0x0001248a01007387 */ /* 0x000fe20000100800 */
[----:B------:R-:W-:Y:S02]  /*10f80*/  @P0 FMUL R140, R140, 0.25 ;  /* 0x3e8000008c8c0820 */ /* 0x000fe40000400000 */
[C---:B------:R-:W-:Y:S01]  /*10f90*/  FMUL R131, R130.reuse, R131 ;  /* 0x0000008382837220 */ /* 0x040fe20000400000 */
[----:B------:R-:W-:Y:S01]  /*10fa0*/  STL [R1+0x120], R135 ;  /* 0x0001208701007387 */ /* 0x000fe20000100800 */
[----:B------:R-:W-:Y:S02]  /*10fb0*/  @P0 FMUL R137, R137, 0.25 ;  /* 0x3e80000089890820 */ /* 0x000fe40000400000 */
[----:B------:R-:W-:Y:S01]  /*10fc0*/  FMUL R238, R130, R141 ;  /* 0x0000008d82ee7220 */ /* 0x000fe20000400000 */
[----:B------:R-:W-:Y:S01]  /*10fd0*/  STL [R1+0x118], R134 ;  /* 0x0001188601007387 */ /* 0x000fe20000100800 */
[----:B------:R-:W-:-:S02]  /*10fe0*/  @P0 FMUL R124, R124, 0.25 ;  /* 0x3e8000007c7c0820 */ /* 0x000fc40000400000 */
[C---:B------:R-:W-:Y:S01]  /*10ff0*/  FMUL R127, R130.reuse, R127 ;  /* 0x0000007f827f7220 */ /* 0x040fe20000400000 */
[----:B------:R-:W-:Y:S01]  /*11000*/  STL [R1+0x11c], R131 ;  /* 0x00011c8301007387 */ /* 0x000fe20000100800 */
[----:B------:R-:W-:Y:S02]  /*11010*/  FMUL R239, R130, R126 ;  /* 0x0000007e82ef7220 */ /* 0x000fe40000400000 */
[----:B------:R-:W-:Y:S01]  /*11020*/  @!P3 FMUL R140, R140, 16777216 ;  /* 0x4b8000008c8cb820 */ /* 0x000fe20000400000 */
[----:B------:R-:W-:Y:S01]  /*11030*/  STL [R1+0x694], R238 ;  /* 0x000694ee01007387 */ /* 0x000fe20000100800 */
[----:B------:R-:W-:Y:S02]  /*11040*/  @!P3 FMUL R137, R137, 16777216 ;  /* 0x4b8000008989b820 */ /* 0x000fe40000400000 */
[----:B------:R-:W-:Y:S01]  /*11050*/  FMUL R122, R0, 8388608 ;  /* 0x4b000000007a7820 */ /* 0x000fe20000400000 */
[----:B------:R0:W-:Y:S01]  /*11060*/  STL [R1+0x114], R127 ;  /* 0x0001147f01007387 */ /* 0x0001e20000100800 */
[----:B------:R-:W-:-:S02]  /*11070*/  @!P3 FMUL R124, R124, 16777216 ;  /* 0x4b8000007c7cb820 */ /* 0x000fc40000400000 */
[----:B------:R-:W-:Y:S01]  /*11080*/  @P0 FMUL R120, R120, 0.25 ;  /* 0x3e80000078780820 */ /* 0x000fe20000400000 */
[----:B------:R1:W-:Y:S01]  /*11090*/  STL [R1+0x698], R239 ;  /* 0x000698ef01007387 */ /* 0x0003e20000100800 */
[----:B------:R-:W-:Y:S01]  /*110a0*/  @P0 FMUL R136, R136, 0.25 ;  /* 0x3e80000088880820 */ /* 0x000fe20000400000 */
[----:B------:R-:W-:Y:S01]  /*110b0*/  FSEL R122, R122, R0, !P1 ;  /* 0x000000007a7a7208 */ /* 0x000fe20004800000 */
[----:B------:R-:W-:Y:S02]  /*110c0*/  @P0 FMUL R2, R2, 0.25 ;  /* 0x3e80000002020820 */ /* 0x000fe40000400000 */
[----:B------:R-:W-:Y:S01]  /*110d0*/  FMUL R124, R130, R124 ;  /* 0x0000007c827c7220 */ /* 0x000fe20000400000 */
[----:B------:R-:W-:Y:S01]  /*110e0*/  IADD3 R123, R122, -0x3f3504f3, RZ ;  /* 0xc0cafb0d7a7b7810 */ /* 0x000fe20007ffe0ff */
[----:B0-----:R-:W-:Y:S02]  /*110f0*/  FMUL R127, R130, R140 ;  /* 0x0000008c827f7220 */ /* 0x001fe40000400000 */
[----:B------:R-:W-:Y:S01]  /*11100*/  @!P3 FMUL R120, R120, 16777216 ;  /* 0x4b8000007878b820 */ /* 0x000fe20000400000 */
[----:B------:R-:W-:Y:S01]  /*11110*/  LOP3.LUT R123, R123, 0xff800000, RZ, 0xc0, !PT ;  /* 0xff8000007b7b7812 */ /* 0x000fe200078ec0ff */
[----:B-1----:R-:W-:Y:S01]  /*11120*/  FMUL R239, R130, R137 ;  /* 0x0000008982ef7220 */ /* 0x002fe20000400000 */
[----:B------:R-:W-:Y:S01]  /*11130*/  STL [R1+0x10c], R127 ;  /* 0x00010c7f01007387 */ /* 0x000fe20000100800 */
[----:B------:R-:W-:-:S02]  /*11140*/  @!P3 FMUL R136, R136, 16777216 ;  /* 0x4b8000008888b820 */ /* 0x000fc40000400000 */
[----:B------:R-:W-:Y:S01]  /*11150*/  @!P3 FMUL R2, R2, 16777216 ;  /* 0x4b8000000202b820 */ /* 0x000fe20000400000 */
[----:B------:R-:W-:Y:S01]  /*11160*/  STL [R1+0x69c], R239 ;  /* 0x00069cef01007387 */ /* 0x000fe20000100800 */
[C---:B------:R-:W-:Y:S02]  /*11170*/  FMUL R238, R130.reuse, R120 ;  /* 0x0000007882ee7220 */ /* 0x040fe40000400000 */
[----:B------:R-:W-:Y:S01]  /*11180*/  FMUL R2, R130, R2 ;  /* 0x0000000282027220 */ /* 0x000fe20000400000 */
[----:B------:R0:W-:Y:S01]  /*11190*/  STL [R1+0x108], R124 ;  /* 0x0001087c01007387 */ /* 0x0001e20000100800 */
[----:B------:R-:W-:Y:S02]  /*111a0*/  IMAD.MOV.U32 R142, RZ, RZ, R244 ;  /* 0x000000ffff8e7224 */ /* 0x000fe400078e00f4 */
[----:B------:R-:W-:Y:S01]  /*111b0*/  IMAD.MOV.U32 R166, RZ, RZ, R249 ;  /* 0x000000ffffa67224 */ /* 0x000fe200078e00f9 */
[----:B------:R-:W-:Y:S01]  /*111c0*/  STL [R1+0x6a0], R238 ;  /* 0x0006a0ee01007387 */ /* 0x000fe20000100800 */
[----:B------:R-:W-:-:S02]  /*111d0*/  @P0 FMUL R133, R133, 0.25 ;  /* 0x3e80000085850820 */ /* 0x000fc40000400000 */
[----:B------:R-:W-:Y:S02]  /*111e0*/  @P0 FMUL R132, R132, 0.25 ;  /* 0x3e80000084840820 */ /* 0x000fe40000400000 */
[----:B------:R-:W-:Y:S02]  /*111f0*/  @P0 FMUL R166, R166, 0.25 ;  /* 0x3e800000a6a60820 */ /* 0x000fe40000400000 */
[----:B0-----:R-:W-:Y:S02]  /*11200*/  FMUL R124, R130, R136 ;  /* 0x00000088827c7220 */ /* 0x001fe40000400000 */
[----:B------:R-:W-:Y:S02]  /*11210*/  @P0 FMUL R164, R164, 0.25 ;  /* 0x3e800000a4a40820 */ /* 0x000fe40000400000 */
[----:B------:R-:W-:Y:S01]  /*11220*/  @P0 FMUL R129, R129, 0.25 ;  /* 0x3e80000081810820 */ /* 0x000fe20000400000 */
[----:B------:R0:W-:Y:S01]  /*11230*/  STL [R1+0x104], R124 ;  /* 0x0001047c01007387 */ /* 0x0001e20000100800 */
[----:B------:R-:W-:-:S02]  /*11240*/  @P0 FMUL R128, R128, 0.25 ;  /* 0x3e80000080800820 */ /* 0x000fc40000400000 */
[----:B------:R-:W-:Y:S01]  /*11250*/  @P0 FMUL R245, R245, 0.25 ;  /* 0x3e800000f5f50820 */ /* 0x000fe20000400000 */
[----:B------:R1:W-:Y:S01]  /*11260*/  STL [R1+0x100], R2 ;  /* 0x0001000201007387 */ /* 0x0003e20000100800 */
[----:B------:R-:W-:Y:S02]  /*11270*/  @P0 FMUL R142, R142, 0.25 ;  /* 0x3e8000008e8e0820 */ /* 0x000fe40000400000 */
[----:B------:R-:W-:Y:S02]  /*11280*/  @P0 FMUL R125, R125, 0.25 ;  /* 0x3e8000007d7d0820 */ /* 0x000fe40000400000 */
[----:B------:R-:W-:Y:S01]  /*11290*/  @P0 FMUL R117, R117, 0.25 ;  /* 0x3e80000075750820 */ /* 0x000fe20000400000 */
[----:B0-----:R-:W-:Y:S01]  /*112a0*/  FSEL R124, RZ, -23, P1 ;  /* 0xc1b80000ff7c7808 */ /* 0x001fe20000800000 */
[----:B------:R-:W-:Y:S02]  /*112b0*/  @P0 FMUL R121, R121, 0.25 ;  /* 0x3e80000079790820 */ /* 0x000fe40000400000 */
[----:B------:R-:W-:Y:S01]  /*112c0*/  @P0 FMUL R119, R119, 0.25 ;  /* 0x3e80000077770820 */ /* 0x000fe20000400000 */
[----:B-1----:R0:W1:Y:S01]  /*112d0*/  I2F R2, R123 ;  /* 0x0000007b00027306 */ /* 0x0020620000201400 */
[----:B------:R-:W-:-:S02]  /*112e0*/  @P0 FMUL R118, R118, 0.25 ;  /* 0x3e80000076760820 */ /* 0x000fc40000400000 */
[----:B------:R-:W-:Y:S02]  /*112f0*/  @P0 FMUL R116, R116, 0.25 ;  /* 0x3e80000074740820 */ /* 0x000fe40000400000 */
[----:B------:R-:W-:Y:S02]  /*11300*/  @P0 FMUL R241, R241, 0.25 ;  /* 0x3e800000f1f10820 */ /* 0x000fe40000400000 */
[----:B------:R-:W-:Y:S01]  /*11310*/  @P0 FMUL R240, R240, 0.25 ;  /* 0x3e800000f0f00820 */ /* 0x000fe20000400000 */
[C---:B------:R-:W-:Y:S01]  /*11320*/  ISETP.GE.U32.AND P0, PT, R122.reuse, 0x7f800000, PT ;  /* 0x7f8000007a00780c */ /* 0x040fe20003f06070 */
[----:B0-----:R-:W-:Y:S02]  /*11330*/  IMAD.IADD R123, R122, 0x1, -R123 ;  /* 0x000000017a7b7824 */ /* 0x001fe400078e0a7b */
[----:B------:R-:W-:Y:S02]  /*11340*/  @!P3 FMUL R129, R129, 16777216 ;  /* 0x4b8000008181b820 */ /* 0x000fe40000400000 */
[----:B------:R-:W-:-:S02]  /*11350*/  FADD R123, R123, -1 ;  /* 0xbf8000007b7b7421 */ /* 0x000fc40000000000 */
[----:B------:R-:W-:Y:S02]  /*11360*/  @!P3 FMUL R128, R128, 16777216 ;  /* 0x4b8000008080b820 */ /* 0x000fe40000400000 */
[----:B-1----:R-:W-:Y:S02]  /*11370*/  FFMA.FTZ R2, R2, 1.1920928955078125e-07, R124 ;  /* 0x3400000002027823 */ /* 0x002fe4000001007c */
[C---:B------:R-:W-:Y:S02]  /*11380*/  FFMA.FTZ R124, R123.reuse, R173, -0.16845393180847167969 ;  /* 0xbe2c7f307b7c7423 */ /* 0x040fe400000100ad */
[C---:B------:R-:W-:Y:S02]  /*11390*/  FMUL R145, R130.reuse, R129 ;  /* 0x0000008182917220 */ /* 0x040fe40000400000 */
[----:B------:R-:W-:Y:S02]  /*113a0*/  FFMA.FTZ R124, R123, R124, 0.1716887056827545166 ;  /* 0x3e2fcf2a7b7c7423 */ /* 0x000fe4000001007c */
[----:B------:R-:W-:-:S02]  /*113b0*/  FMUL R143, R130, R128 ;  /* 0x00000080828f7220 */ /* 0x000fc40000400000 */
[----:B------:R-:W-:Y:S02]  /*113c0*/  FFMA.FTZ R124, R123, R124, -0.17900948226451873779 ;  /* 0xbe374e437b7c7423 */ /* 0x000fe4000001007c */
[----:B------:R-:W-:Y:S02]  /*113d0*/  @!P3 FMUL R125, R125, 16777216 ;  /* 0x4b8000007d7db820 */ /* 0x000fe40000400000 */
[C---:B------:R-:W-:Y:S02]  /*113e0*/  FFMA.FTZ R124, R123.reuse, R124, 0.20512372255325317383 ;  /* 0x3e520bf47b7c7423 */ /* 0x040fe4000001007c */
[----:B------:R-:W-:Y:S02]  /*113f0*/  FMUL R141, R130, R125 ;  /* 0x0000007d828d7220 */ /* 0x000fe40000400000 */
[----:B------:R-:W-:Y:S02]  /*11400*/  FFMA.FTZ R124, R123, R124, -0.24046532809734344482 ;  /* 0xbe763c8b7b7c7423 */ /* 0x000fe4000001007c */
[----:B------:R-:W-:-:S02]  /*11410*/  @!P3 FMUL R133, R133, 16777216 ;  /* 0x4b8000008585b820 */ /* 0x000fc40000400000 */
[C---:B------:R-:W-:Y:S02]  /*11420*/  FFMA.FTZ R124, R123.reuse, R124, 0.28857114911079406738 ;  /* 0x3e93bf997b7c7423 */ /* 0x040fe4000001007c */
[----:B------:R-:W-:Y:S02]  /*11430*/  FMUL R167, R130, R133 ;  /* 0x0000008582a77220 */ /* 0x000fe40000400000 */
[C---:B------:R-:W-:Y:S02]  /*11440*/  FFMA.FTZ R124, R123.reuse, R124, -0.36067417263984680176 ;  /* 0xbeb8aa497b7c7423 */ /* 0x040fe4000001007c */
[----:B------:R-:W-:Y:S02]  /*11450*/  @!P3 FMUL R132, R132, 16777216 ;  /* 0x4b8000008484b820 */ /* 0x000fe40000400000 */
[----:B------:R-:W-:Y:S02]  /*11460*/  FFMA.FTZ R124, R123, R124, 0.48089820146560668945 ;  /* 0x3ef6384a7b7c7423 */ /* 0x000fe4000001007c */
[----:B------:R-:W-:-:S02]  /*11470*/  @!P3 FMUL R166, R166, 16777216 ;  /* 0x4b800000a6a6b820 */ /* 0x000fc40000400000 */
[C---:B------:R-:W-:Y:S02]  /*11480*/  FFMA.FTZ R124, R123.reuse, R124, -0.72134751081466674805 ;  /* 0xbf38aa3b7b7c7423 */ /* 0x040fe4000001007c */
[----:B------:R-:W-:Y:S02]  /*11490*/  @!P3 FMUL R164, R164, 16777216 ;  /* 0x4b800000a4a4b820 */ /* 0x000fe40000400000 */
[----:B------:R-:W-:Y:S02]  /*114a0*/  FMUL R124, R123, R124 ;  /* 0x0000007c7b7c7220 */ /* 0x000fe40000400000 */
[----:B------:R-:W-:Y:S02]  /*114b0*/  @!P3 FMUL R245, R245, 16777216 ;  /* 0x4b800000f5f5b820 */ /* 0x000fe40000400000 */
[----:B------:R-:W-:Y:S02]  /*114c0*/  FMUL R124, R123, R124 ;  /* 0x0000007c7b7c7220 */ /* 0x000fe40000400000 */
[----:B------:R-:W-:-:S02]  /*114d0*/  @!P3 FMUL R142, R142, 16777216 ;  /* 0x4b8000008e8eb820 */ /* 0x000fc40000400000 */
[----:B------:R-:W-:Y:S02]  /*114e0*/  FFMA.FTZ R124, R123, 1.4426950216293334961, R124 ;  /* 0x3fb8aa3b7b7c7823 */ /* 0x000fe4000001007c */
[----:B------:R-:W-:Y:S02]  /*114f0*/  @!P3 FMUL R117, R117, 16777216 ;  /* 0x4b8000007575b820 */ /* 0x000fe40000400000 */
[----:B------:R-:W-:Y:S01]  /*11500*/  FADD R126, R2, R124 ;  /* 0x0000007c027e7221 */ /* 0x000fe20000000000 */
[----:B------:R-:W-:Y:S01]  /*11510*/  @P0 MOV R2, 0x7f800000 ;  /* 0x7f80000000020802 */ /* 0x000fe20000000f00 */
[----:B------:R-:W-:Y:S02]  /*11520*/  @!P3 FMUL R121, R121, 16777216 ;  /* 0x4b8000007979b820 */ /* 0x000fe40000400000 */
[----:B------:R-:W-:Y:S02]  /*11530*/  @!P3 FMUL R119, R119, 16777216 ;  /* 0x4b8000007777b820 */ /* 0x000fe40000400000 */
[C---:B------:R-:W-:Y:S01]  /*11540*/  @P0 FFMA.FTZ R126, R122.reuse, R2, +INF ;  /* 0x7f8000007a7e0423 */ /* 0x040fe20000010002 */
[----:B------:R-:W-:Y:S01]  /*11550*/  FSETP.NEU.AND P0, PT, R122, RZ, PT ;  /* 0x000000ff7a00720b */ /* 0x000fe20003f0d000 */
[----:B------:R-:W-:-:S02]  /*11560*/  @!P3 FMUL R118, R118, 16777216 ;  /* 0x4b8000007676b820 */ /* 0x000fc40000400000 */
[----:B------:R-:W-:Y:S01]  /*11570*/  @!P3 FMUL R116, R116, 16777216 ;  /* 0x4b8000007474b820 */ /* 0x000fe20000400000 */
[----:B------:R0:W-:Y:S01]  /*11580*/  STL [R1+0x110], R126 ;  /* 0x0001107e01007387 */ /* 0x0001e20000100800 */
[----:B------:R-:W-:Y:S01]  /*11590*/  P2R R122, PR, RZ, 0x1 ;  /* 0x00000001ff7a7803 */ /* 0x000fe20000000000 */
[----:B------:R-:W-:Y:S02]  /*115a0*/  @!P3 FMUL R241, R241, 16777216 ;  /* 0x4b800000f1f1b820 */ /* 0x000fe40000400000 */
[----:B------:R-:W2:Y:S01]  /*115b0*/  LDL.LU R123, [R1+0xec] ;  /* 0x0000ec00017b7983 */ /* 0x000ea20000300800 */
[----:B------:R-:W-:Y:S02]  /*115c0*/  @!P3 FMUL R240, R240, 16777216 ;  /* 0x4b800000f0f0b820 */ /* 0x000fe40000400000 */
[----:B------:R-:W-:Y:S01]  /*115d0*/  FMUL R140, R130, R121 ;  /* 0x00000079828c7220 */ /* 0x000fe20000400000 */
[----:B------:R-:W3:Y:S01]  /*115e0*/  LDL.LU R129, [R1+0xd8] ;  /* 0x0000d80001817983 */ /* 0x000ee20000300800 */
[----:B------:R-:W-:Y:S01]  /*115f0*/  FSETP.GT.AND P0, PT, |R0|, 8.50705917302346158658e+37, PT ;  /* 0x7e8000000000780b */ /* 0x000fe20003f04200 */
[----:B------:R-:W-:Y:S01]  /*11600*/  FMUL R165, R130, R132 ;  /* 0x0000008482a57220 */ /* 0x000fe20000400000 */
[----:B------:R-:W-:Y:S01]  /*11610*/  FSETP.GEU.AND P3, PT, |R0|, 1.175494350822287508e-38, PT ;  /* 0x008000000000780b */ /* 0x000fe20003f6e200 */
[----:B------:R-:W4:Y:S01]  /*11620*/  LDL.LU R128, [R1+0xdc] ;  /* 0x0000dc0001807983 */ /* 0x000f220000300800 */
[C---:B------:R-:W-:Y:S01]  /*11630*/  FMUL R121, R130.reuse, R116 ;  /* 0x0000007482797220 */ /* 0x040fe20000400000 */
[----:B------:R-:W-:Y:S01]  /*11640*/  MOV R132, R174 ;  /* 0x000000ae00847202 */ /* 0x000fe20000000f00 */
[C---:B------:R-:W-:Y:S01]  /*11650*/  FMUL R166, R130.reuse, R166 ;  /* 0x000000a682a67220 */ /* 0x040fe20000400000 */
[----:B------:R-:W2:Y:S01]  /*11660*/  LDL.LU R2, [R1+0xc8] ;  /* 0x0000c80001027983 */ /* 0x000ea20000300800 */
[----:B------:R-:W-:-:S02]  /*11670*/  FMUL R164, R130, R164 ;  /* 0x000000a482a47220 */ /* 0x000fc40000400000 */
[C---:B------:R-:W-:Y:S01]  /*11680*/  FMUL R144, R130.reuse, R245 ;  /* 0x000000f582907220 */ /* 0x040fe20000400000 */
[----:B------:R-:W3:Y:S01]  /*11690*/  LDL.LU R124, [R1+0xcc] ;  /* 0x0000cc00017c7983 */ /* 0x000ee20000300800 */
[----:B------:R-:W-:Y:S02]  /*116a0*/  FMUL R142, R130, R142 ;  /* 0x0000008e828e7220 */ /* 0x000fe40000400000 */
[----:B------:R-:W-:Y:S01]  /*116b0*/  @P0 FMUL R0, R0, 0.25 ;  /* 0x3e80000000000820 */ /* 0x000fe20000400000 */
[----:B------:R-:W3:Y:S01]  /*116c0*/  LDL.LU R127, [R1+0xb8] ;  /* 0x0000b800017f7983 */ /* 0x000ee20000300800 */
[----:B------:R-:W-:Y:S02]  /*116d0*/  @P0 FMUL R155, R155, 0.25 ;  /* 0x3e8000009b9b0820 */ /* 0x000fe40000400000 */
[----:B------:R-:W-:Y:S01]  /*116e0*/  @P0 FMUL R115, R115, 0.25 ;  /* 0x3e80000073730820 */ /* 0x000fe20000400000 */
[----:B0-----:R-:W3:Y:S01]  /*116f0*/  LDL.LU R126, [R1+0xbc] ;  /* 0x0000bc00017e7983 */ /* 0x001ee20000300800 */
[----:B------:R-:W-:-:S02]  /*11700*/  @P0 FMUL R154, R154, 0.25 ;  /* 0x3e8000009a9a0820 */ /* 0x000fc40000400000 */
[----:B------:R-:W-:Y:S01]  /*11710*/  @P0 FMUL R114, R114, 0.25 ;  /* 0x3e80000072720820 */ /* 0x000fe20000400000 */
[----:B------:R-:W3:Y:S01]  /*11720*/  LDL.LU R134, [R1+0xa8] ;  /* 0x0000a80001867983 */ /* 0x000ee20000300800 */
[----:B------:R-:W-:Y:S02]  /*11730*/  @P0 FMUL R107, R107, 0.25 ;  /* 0x3e8000006b6b0820 */ /* 0x000fe40000400000 */
[----:B------:R-:W-:Y:S01]  /*11740*/  @P0 FMUL R106, R106, 0.25 ;  /* 0x3e8000006a6a0820 */ /* 0x000fe20000400000 */
[----:B------:R-:W4:Y:S01]  /*11750*/  LDL.LU R135, [R1+0xac] ;  /* 0x0000ac0001877983 */ /* 0x000f220000300800 */
[C---:B------:R-:W-:Y:S02]  /*11760*/  FMUL R117, R130.reuse, R117 ;  /* 0x0000007582757220 */ /* 0x040fe40000400000 */
[C---:B------:R-:W-:Y:S01]  /*11770*/  FMUL R119, R130.reuse, R119 ;  /* 0x0000007782777220 */ /* 0x040fe20000400000 */
[----:B------:R-:W4:Y:S01]  /*11780*/  LDL.LU R125, [R1+0x98] ;  /* 0x00009800017d7983 */ /* 0x000f220000300800 */
[----:B------:R-:W-:-:S02]  /*11790*/  FMUL R118, R130, R118 ;  /* 0x0000007682767220 */ /* 0x000fc40000400000 */
[C---:B------:R-:W-:Y:S01]  /*117a0*/  FMUL R116, R130.reuse, R241 ;  /* 0x000000f182747220 */ /* 0x040fe20000400000 */
[----:B------:R-:W4:Y:S01]  /*117b0*/  LDL.LU R136, [R1+0x9c] ;  /* 0x00009c0001887983 */ /* 0x000f220000300800 */
[----:B------:R-:W-:Y:S02]  /*117c0*/  FMUL R120, R130, R240 ;  /* 0x000000f082787220 */ /* 0x000fe40000400000 */
[----:B------:R-:W-:Y:S01]  /*117d0*/  @!P3 FMUL R0, R0, 16777216 ;  /* 0x4b8000000000b820 */ /* 0x000fe20000400000 */
[----:B------:R-:W4:Y:S01]  /*117e0*/  LDL.LU R137, [R1+0x88] ;  /* 0x0000880001897983 */ /* 0x000f220000300800 */
[----:B------:R-:W-:Y:S02]  /*117f0*/  @!P3 FMUL R155, R155, 16777216 ;  /* 0x4b8000009b9bb820 */ /* 0x000fe40000400000 */
[----:B------:R-:W-:Y:S01]  /*11800*/  @!P3 FMUL R115, R115, 16777216 ;  /* 0x4b8000007373b820 */ /* 0x000fe20000400000 */
[----:B------:R-:W4:Y:S01]  /*11810*/  LDL.LU R138, [R1+0x8c] ;  /* 0x00008c00018a7983 */ /* 0x000f220000300800 */
[----:B------:R-:W-:-:S02]  /*11820*/  @!P3 FMUL R154, R154, 16777216 ;  /* 0x4b8000009a9ab820 */ /* 0x000fc40000400000 */
[----:B------:R-:W-:Y:S01]  /*11830*/  @!P3 FMUL R114, R114, 16777216 ;  /* 0x4b8000007272b820 */ /* 0x000fe20000400000 */
[----:B------:R-:W4:Y:S01]  /*11840*/  LDL.LU R146, [R1+0x68] ;  /* 0x0000680001927983 */ /* 0x000f220000300800 */
[----:B------:R-:W-:Y:S02]  /*11850*/  @!P3 FMUL R107, R107, 16777216 ;  /* 0x4b8000006b6bb820 */ /* 0x000fe40000400000 */
[----:B------:R-:W-:Y:S01]  /*11860*/  @P0 FMUL R111, R111, 0.25 ;  /* 0x3e8000006f6f0820 */ /* 0x000fe20000400000 */
[----:B------:R-:W4:Y:S01]  /*11870*/  LDL.LU R148, [R1+0x6c] ;  /* 0x00006c0001947983 */ /* 0x000f220000300800 */
[----:B------:R-:W-:Y:S02]  /*11880*/  IMAD.MOV.U32 R131, RZ, RZ, R176 ;  /* 0x000000ffff837224 */ /* 0x000fe400078e00b0 */
[----:B------:R-:W-:Y:S01]  /*11890*/  IMAD.MOV.U32 R130, RZ, RZ, R175 ;  /* 0x000000ffff827224 */ /* 0x000fe200078e00af */
[----:B------:R-:W4:Y:S04]  /*118a0*/  LDL.LU R149, [R1+0x58] ;  /* 0x0000580001957983 */ /* 0x000f280000300800 */
[----:B------:R-:W4:Y:S04]  /*118b0*/  LDL.LU R150, [R1+0x5c] ;  /* 0x00005c0001967983 */ /* 0x000f280000300800 */
[----:B------:R-:W4:Y:S04]  /*118c0*/  LDL.LU R151, [R1+0x48] ;  /* 0x0000480001977983 */ /* 0x000f280000300800 */
[----:B------:R-:W4:Y:S04]  /*118d0*/  LDL.LU R169, [R1+0x4c] ;  /* 0x00004c0001a97983 */ /* 0x000f280000300800 */
[----:B------:R-:W4:Y:S01]  /*118e0*/  LDL.LU R133, [R1+0x1b4] ;  /* 0x0001b40001857983 */ /* 0x000f220000300800 */
[----:B------:R-:W0:Y:S02]  /*118f0*/  MUFU.RCP R147, R0 ;  /* 0x0000000000937308 */ /* 0x000e240000001000 */
[----:B0-----:R-:W-:-:S02]  /*11900*/  FMUL R238, R147, R155 ;  /* 0x0000009b93ee7220 */ /* 0x001fc40000400000 */
[C---:B------:R-:W-:Y:S02]  /*11910*/  FMUL R239, R147.reuse, R115 ;  /* 0x0000007393ef7220 */ /* 0x040fe40000400000 */
[C---:B------:R-:W-:Y:S02]  /*11920*/  FMUL R154, R147.reuse, R154 ;  /* 0x0000009a939a7220 */ /* 0x040fe40000400000 */
[----:B------:R-:W-:Y:S01]  /*11930*/  FMUL R114, R147, R114 ;  /* 0x0000007293727220 */ /* 0x000fe20000400000 */
[----:B------:R-:W-:Y:S04]  /*11940*/  STL [R1+0x6a4], R238 ;  /* 0x0006a4ee01007387 */ /* 0x000fe80000100800 */
[----:B------:R-:W-:Y:S04]  /*11950*/  STL [R1+0x6a8], R239 ;  /* 0x0006a8ef01007387 */ /* 0x000fe80000100800 */
[----:B------:R-:W-:Y:S04]  /*11960*/  STL [R1+0x68], R154 ;  /* 0x0000689a01007387 */ /* 0x000fe80000100800 */
[----:B------:R-:W-:Y:S01]  /*11970*/  STL [R1+0x5c], R114 ;  /* 0x00005c7201007387 */ /* 0x000fe20000100800 */
[----:B------:R-:W-:-:S02]  /*11980*/  @P0 FMUL R110, R110, 0.25 ;  /* 0x3e8000006e6e0820 */ /* 0x000fc40000400000 */
[----:B------:R-:W-:Y:S02]  /*11990*/  @!P3 FMUL R106, R106, 16777216 ;  /* 0x4b8000006a6ab820 */ /* 0x000fe40000400000 */
[----:B------:R-:W-:Y:S02]  /*119a0*/  @P0 FMUL R159, R159, 0.25 ;  /* 0x3e8000009f9f0820 */ /* 0x000fe40000400000 */
[----:B------:R-:W-:Y:S02]  /*119b0*/  FMUL R107, R147, R107 ;  /* 0x0000006b936b7220 */ /* 0x000fe40000400000 */
[----:B------:R-:W-:Y:S02]  /*119c0*/  @!P3 FMUL R111, R111, 16777216 ;  /* 0x4b8000006f6fb820 */ /* 0x000fe40000400000 */
[----:B------:R-:W-:Y:S02]  /*119d0*/  @P0 FMUL R158, R158, 0.25 ;  /* 0x3e8000009e9e0820 */ /* 0x000fe40000400000 */
[----:B------:R-:W-:-:S02]  /*119e0*/  @P0 FMUL R132, R132, 0.25 ;  /* 0x3e80000084840820 */ /* 0x000fc40000400000 */
[----:B------:R-:W-:Y:S02]  /*119f0*/  @P0 FMUL R130, R130, 0.25 ;  /* 0x3e80000082820820 */ /* 0x000fe40000400000 */
[----:B------:R-:W-:Y:S02]  /*11a00*/  @P0 FMUL R131, R131, 0.25 ;  /* 0x3e80000083830820 */ /* 0x000fe40000400000 */
[----:B------:R-:W-:Y:S02]  /*11a10*/  @!P3 FMUL R110, R110, 16777216 ;  /* 0x4b8000006e6eb820 */ /* 0x000fe40000400000 */
[----:B------:R-:W-:Y:S01]  /*11a20*/  FMUL R106, R147, R106 ;  /* 0x0000006a936a7220 */ /* 0x000fe20000400000 */
[----:B------:R0:W-:Y:S01]  /*11a30*/  STL [R1+0x58], R107 ;  /* 0x0000586b01007387 */ /* 0x0001e20000100800 */
[----:B------:R-:W-:Y:S02]  /*11a40*/  @!P3 FMUL R159, R159, 16777216 ;  /* 0x4b8000009f9fb820 */ /* 0x000fe40000400000 */
[C---:B------:R-:W-:Y:S01]  /*11a50*/  FMUL R111, R147.reuse, R111 ;  /* 0x0000006f936f7220 */ /* 0x040fe20000400000 */
[----:B------:R1:W-:Y:S01]  /*11a60*/  STL [R1+0x38], R106 ;  /* 0x0000386a01007387 */ /* 0x0003e20000100800 */
[----:B0-----:R-:W-:-:S03]  /*11a70*/  FMUL R107, R147, R110 ;  /* 0x0000006e936b7220 */ /* 0x001fc60000400000 */
[----:B------:R-:W-:Y:S01]  /*11a80*/  STL [R1+0x3c], R111 ;  /* 0x00003c6f01007387 */ /* 0x000fe20000100800 */
[----:B-1----:R-:W-:-:S03]  /*11a90*/  FMUL R106, R147, R159 ;  /* 0x0000009f936a7220 */ /* 0x002fc60000400000 */
[----:B------:R0:W-:Y:S04]  /*11aa0*/  STL [R1+0x34], R107 ;  /* 0x0000346b01007387 */ /* 0x0001e80000100800 */
[----:B------:R1:W-:Y:S01]  /*11ab0*/  STL [R1+0x30], R106 ;  /* 0x0000306a01007387 */ /* 0x0003e20000100800 */
[----:B------:R-:W-:Y:S02]  /*11ac0*/  @!P3 FMUL R158, R158, 16777216 ;  /* 0x4b8000009e9eb820 */ /* 0x000fe40000400000 */
[----:B------:R-:W-:Y:S02]  /*11ad0*/  @!P3 FMUL R132, R132, 16777216 ;  /* 0x4b8000008484b820 */ /* 0x000fe40000400000 */
[----:B------:R-:W-:Y:S02]  /*11ae0*/  @!P3 FMUL R130, R130, 16777216 ;  /* 0x4b8000008282b820 */ /* 0x000fe40000400000 */
[----:B------:R-:W-:-:S02]  /*11af0*/  @!P3 FMUL R131, R131, 16777216 ;  /* 0x4b8000008383b820 */ /* 0x000fc40000400000 */
[C---:B------:R-:W-:Y:S02]  /*11b00*/  FMUL R239, R147.reuse, R158 ;  /* 0x0000009e93ef7220 */ /* 0x040fe40000400000 */
[C---:B------:R-:W-:Y:S02]  /*11b10*/  FMUL R132, R147.reuse, R132 ;  /* 0x0000008493847220 */ /* 0x040fe40000400000 */
[C---:B------:R-:W-:Y:S02]  /*11b20*/  FMUL R130, R147.reuse, R130 ;  /* 0x0000008293827220 */ /* 0x040fe40000400000 */
[----:B------:R-:W-:Y:S02]  /*11b30*/  FMUL R131, R147, R131 ;  /* 0x0000008393837220 */ /* 0x000fe40000400000 */
[----:B--2---:R-:W-:-:S04]  /*11b40*/  @P0 FMUL R2, R2, 0.25 ;  /* 0x3e80000002020820 */ /* 0x004fc80000400000 */
[----:B------:R-:W-:-:S04]  /*11b50*/  @!P3 FMUL R2, R2, 16777216 ;  /* 0x4b8000000202b820 */ /* 0x000fc80000400000 */
[----:B------:R-:W-:Y:S02]  /*11b60*/  FMUL R114, R147, R2 ;  /* 0x0000000293727220 */ /* 0x000fe40000400000 */
[----:B---3--:R-:W-:-:S04]  /*11b70*/  @P0 FMUL R134, R134, 0.25 ;  /* 0x3e80000086860820 */ /* 0x008fc80000400000 */
[----:B------:R-:W-:-:S04]  /*11b80*/  @!P3 FMUL R134, R134, 16777216 ;  /* 0x4b8000008686b820 */ /* 0x000fc80000400000 */
[----:B------:R-:W-:Y:S02]  /*11b90*/  FMUL R115, R147, R134 ;  /* 0x0000008693737220 */ /* 0x000fe40000400000 */
[C---:B----4-:R-:W-:Y:S01]  /*11ba0*/  FMUL R139, R133.reuse, 8388608 ;  /* 0x4b000000858b7820 */ /* 0x050fe20000400000 */
[----:B------:R-:W-:-:S04]  /*11bb0*/  FSETP.GEU.AND P1, PT, R133, 1.175494350822287508e-38, PT ;  /* 0x008000008500780b */ /* 0x000fc80003f2e000 */
[----:B------:R-:W-:-:S04]  /*11bc0*/  FSEL R139, R139, R133, !P1 ;  /* 0x000000858b8b7208 */ /* 0x000fc80004800000 */
[----:B------:R-:W-:-:S04]  /*11bd0*/  IADD3 R0, R139, -0x3f3504f3, RZ ;  /* 0xc0cafb0d8b007810 */ /* 0x000fc80007ffe0ff */
[----:B------:R-:W-:-:S04]  /*11be0*/  LOP3.LUT R0, R0, 0xff800000, RZ, 0xc0, !PT ;  /* 0xff80000000007812 */ /* 0x000fc800078ec0ff */
[----:B------:R2:W3:Y:S01]  /*11bf0*/  I2F R2, R0 ;  /* 0x0000000000027306 */ /* 0x0004e20000201400 */
[----:B------:R-:W-:Y:S01]  /*11c00*/  FSEL R134, RZ, -23, P1 ;  /* 0xc1b80000ff867808 */ /* 0x000fe20000800000 */
[----:B--2---:R-:W-:-:S04]  /*11c10*/  IMAD.IADD R0, R139, 0x1, -R0 ;  /* 0x000000018b007824 */ /* 0x004fc800078e0a00 */
[----:B------:R-:W-:Y:S02]  /*11c20*/  FADD R0, R0, -1 ;  /* 0xbf80000000007421 */ /* 0x000fe40000000000 */
[----:B---3--:R-:W-:Y:S02]  /*11c30*/  FFMA.FTZ R2, R2, 1.1920928955078125e-07, R134 ;  /* 0x3400000002027823 */ /* 0x008fe40000010086 */
[----:B------:R-:W-:-:S04]  /*11c40*/  FFMA.FTZ R134, R0, R173, -0.16845393180847167969 ;  /* 0xbe2c7f3000867423 */ /* 0x000fc800000100ad */
[----:B------:R-:W-:-:S04]  /*11c50*/  FFMA.FTZ R134, R0, R134, 0.1716887056827545166 ;  /* 0x3e2fcf2a00867423 */ /* 0x000fc80000010086 */
[----:B------:R-:W-:-:S04]  /*11c60*/  FFMA.FTZ R134, R0, R134, -0.17900948226451873779 ;  /* 0xbe374e4300867423 */ /* 0x000fc80000010086 */
[----:B------:R-:W-:-:S04]  /*11c70*/  FFMA.FTZ R134, R0, R134, 0.20512372255325317383 ;  /* 0x3e520bf400867423 */ /* 0x000fc80000010086 */
[----:B------:R-:W-:-:S04]  /*11c80*/  FFMA.FTZ R134, R0, R134, -0.24046532809734344482 ;  /* 0xbe763c8b00867423 */ /* 0x000fc80000010086 */
[----:B------:R-:W-:-:S04]  /*11c90*/  FFMA.FTZ R134, R0, R134, 0.28857114911079406738 ;  /* 0x3e93bf9900867423 */ /* 0x000fc80000010086 */
[----:B------:R-:W-:-:S04]  /*11ca0*/  FFMA.FTZ R134, R0, R134, -0.36067417263984680176 ;  /* 0xbeb8aa4900867423 */ /* 0x000fc80000010086 */
[----:B------:R-:W-:Y:S02]  /*11cb0*/  FFMA.FTZ R134, R0, R134, 0.48089820146560668945 ;  /* 0x3ef6384a00867423 */ /* 0x000fe40000010086 */
[----:B------:R-:W-:Y:S02]  /*11cc0*/  @P0 FMUL R169, R169, 0.25 ;  /* 0x3e800000a9a90820 */ /* 0x000fe40000400000 */
[----:B------:R-:W-:Y:S02]  /*11cd0*/  @P0 FMUL R151, R151, 0.25 ;  /* 0x3e80000097970820 */ /* 0x000fe40000400000 */
[----:B------:R-:W-:Y:S02]  /*11ce0*/  @P0 FMUL R150, R150, 0.25 ;  /* 0x3e80000096960820 */ /* 0x000fe40000400000 */
[----:B------:R-:W-:Y:S02]  /*11cf0*/  @P0 FMUL R149, R149, 0.25 ;  /* 0x3e80000095950820 */ /* 0x000fe40000400000 */
[----:B------:R-:W-:-:S02]  /*11d00*/  @P0 FMUL R148, R148, 0.25 ;  /* 0x3e80000094940820 */ /* 0x000fc40000400000 */
[----:B------:R-:W-:Y:S02]  /*11d10*/  @P0 FMUL R146, R146, 0.25 ;  /* 0x3e80000092920820 */ /* 0x000fe40000400000 */
        /* <DEDUP_REMOVED lines=10> */
[----:B------:R-:W-:Y:S01]  /*11dc0*/  @P0 FMUL R123, R123, 0.25 ;  /* 0x3e8000007b7b0820 */ /* 0x000fe20000400000 */
[----:B------:R-:W-:Y:S01]  /*11dd0*/  ISETP.GE.U32.AND P0, PT, R139, 0x7f800000, PT ;  /* 0x7f8000008b00780c */ /* 0x000fe20003f06070 */
[----:B------:R-:W-:-:S02]  /*11de0*/  FFMA.FTZ R134, R0, R134, -0.72134751081466674805 ;  /* 0xbf38aa3b00867423 */ /* 0x000fc40000010086 */
[----:B------:R-:W-:Y:S02]  /*11df0*/  @!P3 FMUL R169, R169, 16777216 ;  /* 0x4b800000a9a9b820 */ /* 0x000fe40000400000 */
[----:B------:R-:W-:Y:S02]  /*11e00*/  FMUL R134, R0, R134 ;  /* 0x0000008600867220 */ /* 0x000fe40000400000 */
[----:B------:R-:W-:Y:S02]  /*11e10*/  @!P3 FMUL R150, R150, 16777216 ;  /* 0x4b8000009696b820 */ /* 0x000fe40000400000 */
[----:B------:R-:W-:Y:S02]  /*11e20*/  FMUL R134, R0, R134 ;  /* 0x0000008600867220 */ /* 0x000fe40000400000 */
[----:B0-----:R-:W-:Y:S02]  /*11e30*/  FMUL R107, R147, R169 ;  /* 0x000000a9936b7220 */ /* 0x001fe40000400000 */
[----:B------:R-:W-:-:S02]  /*11e40*/  @!P3 FMUL R149, R149, 16777216 ;  /* 0x4b8000009595b820 */ /* 0x000fc40000400000 */
[----:B------:R-:W-:Y:S02]  /*11e50*/  @!P3 FMUL R148, R148, 16777216 ;  /* 0x4b8000009494b820 */ /* 0x000fe40000400000 */
[C---:B-1----:R-:W-:Y:S02]  /*11e60*/  FMUL R106, R147.reuse, R150 ;  /* 0x00000096936a7220 */ /* 0x042fe40000400000 */
[----:B------:R-:W-:Y:S01]  /*11e70*/  FFMA.FTZ R134, R0, 1.4426950216293334961, R134 ;  /* 0x3fb8aa3b00867823 */ /* 0x000fe20000010086 */
[----:B------:R0:W-:Y:S01]  /*11e80*/  STL [R1+0x2c], R107 ;  /* 0x00002c6b01007387 */ /* 0x0001e20000100800 */
[----:B------:R-:W-:Y:S02]  /*11e90*/  @!P3 FMUL R146, R146, 16777216 ;  /* 0x4b8000009292b820 */ /* 0x000fe40000400000 */
[----:B------:R-:W-:Y:S01]  /*11ea0*/  @P0 IMAD.MOV.U32 R0, RZ, RZ, 0x7f800000 ;  /* 0x7f800000ff000424 */ /* 0x000fe200078e00ff */
[----:B------:R1:W-:Y:S01]  /*11eb0*/  STL [R1+0x14], R106 ;  /* 0x0000146a01007387 */ /* 0x0003e20000100800 */
[----:B------:R-:W-:-:S02]  /*11ec0*/  FMUL R110, R147, R149 ;  /* 0x00000095936e7220 */ /* 0x000fc40000400000 */
[C---:B0-----:R-:W-:Y:S02]  /*11ed0*/  FMUL R107, R147.reuse, R148 ;  /* 0x00000094936b7220 */ /* 0x041fe40000400000 */
[----:B------:R-:W-:Y:S02]  /*11ee0*/  FADD R148, R2, R134 ;  /* 0x0000008602947221 */ /* 0x000fe40000000000 */
[----:B-1----:R-:W-:Y:S02]  /*11ef0*/  FMUL R106, R147, R146 ;  /* 0x00000092936a7220 */ /* 0x002fe40000400000 */
[C---:B------:R-:W-:Y:S01]  /*11f00*/  @P0 FFMA.FTZ R148, R139.reuse, R0, +INF ;  /* 0x7f8000008b940423 */ /* 0x040fe20000010000 */
[----:B------:R-:W-:Y:S01]  /*11f10*/  FSETP.NEU.AND P0, PT, R139, RZ, PT ;  /* 0x000000ff8b00720b */ /* 0x000fe20003f0d000 */
[----:B------:R-:W-:Y:S01]  /*11f20*/  STL [R1+0x4], R110 ;  /* 0x0000046e01007387 */ /* 0x000fe20000100800 */
[----:B------:R-:W-:Y:S02]  /*11f30*/  @!P3 FMUL R151, R151, 16777216 ;  /* 0x4b8000009797b820 */ /* 0x000fe40000400000 */
[----:B------:R-:W-:Y:S01]  /*11f40*/  P2R R2, PR, RZ, 0x1 ;  /* 0x00000001ff027803 */ /* 0x000fe20000000000 */
[----:B------:R-:W-:Y:S04]  /*11f50*/  STL [R1+0x10], R107 ;  /* 0x0000106b01007387 */ /* 0x000fe80000100800 */
[----:B------:R-:W-:Y:S04]  /*11f60*/  STL [R1], R106 ;  /* 0x0000006a01007387 */ /* 0x000fe80000100800 */
[----:B------:R-:W2:Y:S04]  /*11f70*/  LDL.LU R155, [R1+0xf0] ;  /* 0x0000f000019b7983 */ /* 0x000ea80000300800 */
[----:B------:R-:W-:Y:S01]  /*11f80*/  STL [R1+0x8c], R148 ;  /* 0x00008c9401007387 */ /* 0x000fe20000100800 */
[----:B------:R-:W-:-:S03]  /*11f90*/  @!P3 FMUL R138, R138, 16777216 ;  /* 0x4b8000008a8ab820 */ /* 0x000fc60000400000 */
[----:B------:R-:W3:Y:S01]  /*11fa0*/  LDL.LU R0, [R1+0xf4] ;  /* 0x0000f40001007983 */ /* 0x000ee20000300800 */
[----:B------:R-:W-:-:S03]  /*11fb0*/  @!P3 FMUL R137, R137, 16777216 ;  /* 0x4b8000008989b820 */ /* 0x000fc60000400000 */
[----:B------:R-:W4:Y:S01]  /*11fc0*/  LDL.LU R154, [R1+0xe0] ;  /* 0x0000e000019a7983 */ /* 0x000f220000300800 */
[----:B------:R-:W-:Y:S02]  /*11fd0*/  @!P3 FMUL R136, R136, 16777216 ;  /* 0x4b8000008888b820 */ /* 0x000fe40000400000 */
[----:B------:R-:W-:Y:S01]  /*11fe0*/  @!P3 FMUL R125, R125, 16777216 ;  /* 0x4b8000007d7db820 */ /* 0x000fe20000400000 */
[----:B------:R0:W-:Y:S01]  /*11ff0*/  STL [R1+0x98], R2 ;  /* 0x0000980201007387 */ /* 0x0001e20000100800 */
[----:B------:R-:W-:Y:S02]  /*12000*/  @!P3 FMUL R135, R135, 16777216 ;  /* 0x4b8000008787b820 */ /* 0x000fe40000400000 */
[----:B------:R-:W-:Y:S02]  /*12010*/  @!P3 FMUL R126, R126, 16777216 ;  /* 0x4b8000007e7eb820 */ /* 0x000fe40000400000 */
[----:B------:R-:W-:Y:S02]  /*12020*/  @!P3 FMUL R127, R127, 16777216 ;  /* 0x4b8000007f7fb820 */ /* 0x000fe40000400000 */
[----:B------:R-:W-:-:S02]  /*12030*/  @!P3 FMUL R124, R124, 16777216 ;  /* 0x4b8000007c7cb820 */ /* 0x000fc40000400000 */
[----:B------:R-:W-:Y:S01]  /*12040*/  @!P3 FMUL R128, R128, 16777216 ;  /* 0x4b8000008080b820 */ /* 0x000fe20000400000 */
[----:B0-----:R-:W2:Y:S01]  /*12050*/  LDL.LU R2, [R1+0xe4] ;  /* 0x0000e40001027983 */ /* 0x001ea20000300800 */
[----:B------:R-:W-:Y:S02]  /*12060*/  @!P3 FMUL R129, R129, 16777216 ;  /* 0x4b8000008181b820 */ /* 0x000fe40000400000 */
[----:B------:R-:W-:Y:S02]  /*12070*/  @!P3 FMUL R123, R123, 16777216 ;  /* 0x4b8000007b7bb820 */ /* 0x000fe40000400000 */
[C---:B------:R-:W-:Y:S02]  /*12080*/  FMUL R238, R147.reuse, R151 ;  /* 0x0000009793ee7220 */ /* 0x040fe40000400000 */
[----:B------:R-:W4:Y:S01]  /*12090*/  LDL.LU R151, [R1+0xd0] ;  /* 0x0000d00001977983 */ /* 0x000f220000300800 */
[----:B------:R-:W-:-:S03]  /*120a0*/  FMUL R110, R147, R138 ;  /* 0x0000008a936e7220 */ /* 0x000fc60000400000 */
[----:B------:R-:W4:Y:S01]  /*120b0*/  LDL.LU R149, [R1+0xd4] ;  /* 0x0000d40001957983 */ /* 0x000f220000300800 */
[C---:B------:R-:W-:Y:S02]  /*120c0*/  FMUL R107, R147.reuse, R137 ;  /* 0x00000089936b7220 */ /* 0x040fe40000400000 */
[C---:B------:R-:W-:Y:S01]  /*120d0*/  FMUL R106, R147.reuse, R136 ;  /* 0x00000088936a7220 */ /* 0x040fe20000400000 */
[----:B------:R-:W4:Y:S01]  /*120e0*/  LDL.LU R150, [R1+0xc0] ;  /* 0x0000c00001967983 */ /* 0x000f220000300800 */
[C---:B------:R-:W-:Y:S02]  /*120f0*/  FMUL R125, R147.reuse, R125 ;  /* 0x0000007d937d7220 */ /* 0x040fe40000400000 */
[C---:B------:R-:W-:Y:S01]  /*12100*/  FMUL R111, R147.reuse, R135 ;  /* 0x00000087936f7220 */ /* 0x040fe20000400000 */
[----:B------:R-:W4:Y:S01]  /*12110*/  LDL.LU R148, [R1+0xc4] ;  /* 0x0000c40001947983 */ /* 0x000f220000300800 */
[C---:B------:R-:W-:Y:S02]  /*12120*/  FMUL R126, R147.reuse, R126 ;  /* 0x0000007e937e7220 */ /* 0x040fe40000400000 */
[----:B------:R-:W-:-:S02]  /*12130*/  FMUL R127, R147, R127 ;  /* 0x0000007f937f7220 */ /* 0x000fc40000400000 */
[C---:B------:R-:W-:Y:S02]  /*12140*/  FMUL R124, R147.reuse, R124 ;  /* 0x0000007c937c7220 */ /* 0x040fe40000400000 */
[C---:B------:R-:W-:Y:S02]  /*12150*/  FMUL R128, R147.reuse, R128 ;  /* 0x0000008093807220 */ /* 0x040fe40000400000 */
[C---:B------:R-:W-:Y:S02]  /*12160*/  FMUL R129, R147.reuse, R129 ;  /* 0x0000008193817220 */ /* 0x040fe40000400000 */
[----:B------:R-:W-:Y:S02]  /*12170*/  FMUL R123, R147, R123 ;  /* 0x0000007b937b7220 */ /* 0x000fe40000400000 */
[----:B------:R-:W4:Y:S04]  /*12180*/  LDL.LU R147, [R1+0xb0] ;  /* 0x0000b00001937983 */ /* 0x000f280000300800 */
        /* <DEDUP_REMOVED lines=13> */
[----:B------:R-:W4:Y:S01]  /*12260*/  LDL.LU R134, [R1+0x1b8] ;  /* 0x0001b80001867983 */ /* 0x000f220000300800 */
[----:B------:R-:W-:-:S02]  /*12270*/  FSETP.GT.AND P0, PT, |R133|, 8.50705917302346158658e+37, PT ;  /* 0x7e8000008500780b */ /* 0x000fc40003f04200 */
[----:B------:R-:W-:-:S11]  /*12280*/  FSETP.GEU.AND P3, PT, |R133|, 1.175494350822287508e-38, PT ;  /* 0x008000008500780b */ /* 0x000fd60003f6e200 */
[----:B------:R-:W-:-:S04]  /*12290*/  @P0 FMUL R133, R133, 0.25 ;  /* 0x3e80000085850820 */ /* 0x000fc80000400000 */
[----:B------:R-:W-:-:S04]  /*122a0*/  @!P3 FMUL R133, R133, 16777216 ;  /* 0x4b8000008585b820 */ /* 0x000fc80000400000 */
[----:B------:R-:W0:Y:S01]  /*122b0*/  MUFU.RCP R157, R133 ;  /* 0x00000085009d7308 */ /* 0x000e220000001000 */
[----:B------:R-:W-:-:S04]  /*122c0*/  @P0 FMUL R153, R153, 0.25 ;  /* 0x3e80000099990820 */ /* 0x000fc80000400000 */
[----:B------:R-:W-:Y:S02]  /*122d0*/  @!P3 FMUL R153, R153, 16777216 ;  /* 0x4b8000009999b820 */ /* 0x000fe40000400000 */
[----:B------:R-:W-:Y:S02]  /*122e0*/  @P0 FMUL R152, R152, 0.25 ;  /* 0x3e80000098980820 */ /* 0x000fe40000400000 */
[----:B0-----:R-:W-:Y:S02]  /*122f0*/  FMUL R249, R157, R153 ;  /* 0x000000999df97220 */ /* 0x001fe40000400000 */
[----:B------:R-:W-:-:S04]  /*12300*/  @!P3 FMUL R152, R152, 16777216 ;  /* 0x4b8000009898b820 */ /* 0x000fc80000400000 */
[----:B------:R-:W-:Y:S02]  /*12310*/  FMUL R246, R157, R152 ;  /* 0x000000989df67220 */ /* 0x000fe40000400000 */
[----:B------:R-:W-:Y:S02]  /*12320*/  @P0 FMUL R113, R113, 0.25 ;  /* 0x3e80000071710820 */ /* 0x000fe40000400000 */
[----:B------:R-:W-:Y:S02]  /*12330*/  @P0 FMUL R112, R112, 0.25 ;  /* 0x3e80000070700820 */ /* 0x000fe40000400000 */
[----:B------:R-:W-:Y:S02]  /*12340*/  @P0 FMUL R105, R105, 0.25 ;  /* 0x3e80000069690820 */ /* 0x000fe40000400000 */
[----:B------:R-:W-:Y:S02]  /*12350*/  @P0 FMUL R104, R104, 0.25 ;  /* 0x3e80000068680820 */ /* 0x000fe40000400000 */
[----:B------:R-:W-:-:S02]  /*12360*/  @P0 FMUL R109, R109, 0.25 ;  /* 0x3e8000006d6d0820 */ /* 0x000fc40000400000 */
[----:B---3--:R-:W-:-:S04]  /*12370*/  @P0 FMUL R0, R0, 0.25 ;  /* 0x3e80000000000820 */ /* 0x008fc80000400000 */
[----:B------:R-:W-:-:S04]  /*12380*/  @!P3 FMUL R0, R0, 16777216 ;  /* 0x4b8000000000b820 */ /* 0x000fc80000400000 */
[----:B------:R-:W-:Y:S02]  /*12390*/  FMUL R153, R157, R0 ;  /* 0x000000009d997220 */ /* 0x000fe40000400000 */
[----:B--2---:R-:W-:-:S04]  /*123a0*/  @P0 FMUL R2, R2, 0.25 ;  /* 0x3e80000002020820 */ /* 0x004fc80000400000 */
[----:B------:R-:W-:-:S04]  /*123b0*/  @!P3 FMUL R2, R2, 16777216 ;  /* 0x4b8000000202b820 */ /* 0x000fc80000400000 */
[----:B------:R-:W-:Y:S02]  /*123c0*/  FMUL R152, R157, R2 ;  /* 0x000000029d987220 */ /* 0x000fe40000400000 */
[C---:B----4-:R-:W-:Y:S01]  /*123d0*/  FMUL R156, R134.reuse, 8388608 ;  /* 0x4b000000869c7820 */ /* 0x050fe20000400000 */
[----:B------:R-:W-:-:S04]  /*123e0*/  FSETP.GEU.AND P1, PT, R134, 1.175494350822287508e-38, PT ;  /* 0x008000008600780b */ /* 0x000fc80003f2e000 */
[----:B------:R-:W-:-:S04]  /*123f0*/  FSEL R156, R156, R134, !P1 ;  /* 0x000000869c9c7208 */ /* 0x000fc80004800000 */
[----:B------:R-:W-:-:S04]  /*12400*/  IADD3 R133, R156, -0x3f3504f3, RZ ;  /* 0xc0cafb0d9c857810 */ /* 0x000fc80007ffe0ff */
[----:B------:R-:W-:-:S04]  /*12410*/  LOP3.LUT R133, R133, 0xff800000, RZ, 0xc0, !PT ;  /* 0xff80000085857812 */ /* 0x000fc800078ec0ff */
[----:B------:R-:W0:Y:S01]  /*12420*/  I2F R0, R133 ;  /* 0x0000008500007306 */ /* 0x000e220000201400 */
[----:B------:R-:W-:-:S05]  /*12430*/  FSEL R2, RZ, -23, P1 ;  /* 0xc1b80000ff027808 */ /* 0x000fca0000800000 */
[----:B0-----:R-:W-:Y:S02]  /*12440*/  FFMA.FTZ R0, R0, 1.1920928955078125e-07, R2 ;  /* 0x3400000000007823 */ /* 0x001fe40000010002 */
[----:B------:R-:W-:-:S04]  /*12450*/  IMAD.IADD R2, R156, 0x1, -R133 ;  /* 0x000000019c027824 */ /* 0x000fc800078e0a85 */
[----:B------:R-:W-:-:S04]  /*12460*/  FADD R2, R2, -1 ;  /* 0xbf80000002027421 */ /* 0x000fc80000000000 */
[----:B------:R-:W-:-:S04]  /*12470*/  FFMA.FTZ R133, R2, R173, -0.16845393180847167969 ;  /* 0xbe2c7f3002857423 */ /* 0x000fc800000100ad */
[----:B------:R-:W-:-:S04]  /*12480*/  FFMA.FTZ R133, R2, R133, 0.1716887056827545166 ;  /* 0x3e2fcf2a02857423 */ /* 0x000fc80000010085 */
[----:B------:R-:W-:-:S04]  /*12490*/  FFMA.FTZ R133, R2, R133, -0.17900948226451873779 ;  /* 0xbe374e4302857423 */ /* 0x000fc80000010085 */
[----:B------:R-:W-:-:S04]  /*124a0*/  FFMA.FTZ R133, R2, R133, 0.20512372255325317383 ;  /* 0x3e520bf402857423 */ /* 0x000fc80000010085 */
[----:B------:R-:W-:-:S04]  /*124b0*/  FFMA.FTZ R133, R2, R133, -0.24046532809734344482 ;  /* 0xbe763c8b02857423 */ /* 0x000fc80000010085 */
[----:B------:R-:W-:-:S04]  /*124c0*/  FFMA.FTZ R133, R2, R133, 0.28857114911079406738 ;  /* 0x3e93bf9902857423 */ /* 0x000fc80000010085 */
[----:B------:R-:W-:-:S04]  /*124d0*/  FFMA.FTZ R133, R2, R133, -0.36067417263984680176 ;  /* 0xbeb8aa4902857423 */ /* 0x000fc80000010085 */
[----:B------:R-:W-:-:S04]  /*124e0*/  FFMA.FTZ R133, R2, R133, 0.48089820146560668945 ;  /* 0x3ef6384a02857423 */ /* 0x000fc80000010085 */
[----:B------:R-:W-:-:S04]  /*124f0*/  FFMA.FTZ R133, R2, R133, -0.72134751081466674805 ;  /* 0xbf38aa3b02857423 */ /* 0x000fc80000010085 */
[----:B------:R-:W-:-:S04]  /*12500*/  FMUL R133, R2, R133 ;  /* 0x0000008502857220 */ /* 0x000fc80000400000 */
[----:B------:R-:W-:-:S04]  /*12510*/  FMUL R133, R2, R133 ;  /* 0x0000008502857220 */ /* 0x000fc80000400000 */
[----:B------:R-:W-:Y:S02]  /*12520*/  FFMA.FTZ R133, R2, 1.4426950216293334961, R133 ;  /* 0x3fb8aa3b02857823 */ /* 0x000fe40000010085 */
[----:B------:R-:W2:Y:S01]  /*12530*/  LDL.LU R2, [R1+0x1bc] ;  /* 0x0001bc0001027983 */ /* 0x000ea20000300800 */
        /* <DEDUP_REMOVED lines=23> */
[----:B------:R-:W-:Y:S02]  /*126b0*/  @!P3 FMUL R113, R113, 16777216 ;  /* 0x4b8000007171b820 */ /* 0x000fe40000400000 */
[----:B------:R-:W-:Y:S02]  /*126c0*/  @!P3 FMUL R112, R112, 16777216 ;  /* 0x4b8000007070b820 */ /* 0x000fe40000400000 */
[----:B------:R-:W-:Y:S02]  /*126d0*/  @!P3 FMUL R105, R105, 16777216 ;  /* 0x4b8000006969b820 */ /* 0x000fe40000400000 */
[----:B------:R-:W-:Y:S02]  /*126e0*/  @!P3 FMUL R104, R104, 16777216 ;  /* 0x4b8000006868b820 */ /* 0x000fe40000400000 */
[----:B------:R-:W-:Y:S02]  /*126f0*/  @!P3 FMUL R109, R109, 16777216 ;  /* 0x4b8000006d6db820 */ /* 0x000fe40000400000 */
[----:B------:R-:W-:-:S02]  /*12700*/  @!P3 FMUL R108, R108, 16777216 ;  /* 0x4b8000006c6cb820 */ /* 0x000fc40000400000 */
        /* <DEDUP_REMOVED lines=21> */
[----:B------:R-:W-:Y:S01]  /*12860*/  @!P3 FMUL R155, R155, 16777216 ;  /* 0x4b8000009b9bb820 */ /* 0x000fe20000400000 */
[C---:B------:R-:W-:Y:S02]  /*12870*/  FSETP.GT.AND P3, PT, |R134|.reuse, 8.50705917302346158658e+37, PT ;  /* 0x7e8000008600780b */ /* 0x040fe40003f64200 */
[----:B------:R-:W-:-:S11]  /*12880*/  FSETP.GEU.AND P1, PT, |R134|, 1.175494350822287508e-38, PT ;  /* 0x008000008600780b */ /* 0x000fd60003f2e200 */
[----:B------:R-:W-:-:S04]  /*12890*/  @P3 FMUL R134, R134, 0.25 ;  /* 0x3e80000086863820 */ /* 0x000fc80000400000 */
[----:B------:R-:W-:-:S06]  /*128a0*/  @!P1 FMUL R134, R134, 16777216 ;  /* 0x4b80000086869820 */ /* 0x000fcc0000400000 */
[----:B------:R-:W0:Y:S01]  /*128b0*/  MUFU.RCP R134, R134 ;  /* 0x0000008600867308 */ /* 0x000e220000001000 */
[----:B------:R-:W-:-:S04]  /*128c0*/  @P3 FMUL R14, R14, 0.25 ;  /* 0x3e8000000e0e3820 */ /* 0x000fc80000400000 */
[----:B------:R-:W-:-:S04]  /*128d0*/  @!P1 FMUL R14, R14, 16777216 ;  /* 0x4b8000000e0e9820 */ /* 0x000fc80000400000 */
[----:B0-----:R-:W-:Y:S01]  /*128e0*/  FMUL R188, R134, R14 ;  /* 0x0000000e86bc7220 */ /* 0x001fe20000400000 */
[----:B------:R-:W-:Y:S02]  /*128f0*/  MOV R14, R8 ;  /* 0x00000008000e7202 */ /* 0x000fe40000000f00 */
[----:B------:R-:W3:Y:S01]  /*12900*/  LDL.LU R8, [R1+0x1c0] ;  /* 0x0001c00001087983 */ /* 0x000ee20000300800 */
[----:B------:R-:W-:Y:S01]  /*12910*/  ISETP.GE.U32.AND P0, PT, R156, 0x7f800000, PT ;  /* 0x7f8000009c00780c */ /* 0x000fe20003f06070 */
[----:B------:R-:W-:Y:S01]  /*12920*/  IMAD.MOV.U32 R183, RZ, RZ, R222 ;  /* 0x000000ffffb77224 */ /* 0x000fe200078e00de */
[----:B------:R-:W-:Y:S01]  /*12930*/  MOV R182, R218 ;  /* 0x000000da00b67202 */ /* 0x000fe20000000f00 */
[----:B------:R-:W-:Y:S01]  /*12940*/  IMAD.MOV.U32 R181, RZ, RZ, R223 ;  /* 0x000000ffffb57224 */ /* 0x000fe200078e00df */
[----:B------:R-:W-:Y:S01]  /*12950*/  MOV R177, R215 ;  /* 0x000000d700b17202 */ /* 0x000fe20000000f00 */
[----:B------:R-:W-:Y:S01]  /*12960*/  IMAD.MOV.U32 R180, RZ, RZ, R219 ;  /* 0x000000ffffb47224 */ /* 0x000fe200078e00db */
[----:B------:R-:W-:Y:S01]  /*12970*/  MOV R175, R206 ;  /* 0x000000ce00af7202 */ /* 0x000fe20000000f00 */
[----:B------:R-:W-:-:S02]  /*12980*/  IMAD.MOV.U32 R179, RZ, RZ, R214 ;  /* 0x000000ffffb37224 */ /* 0x000fc400078e00d6 */
[----:B------:R-:W-:Y:S02]  /*12990*/  IMAD.MOV.U32 R178, RZ, RZ, R210 ;  /* 0x000000ffffb27224 */ /* 0x000fe400078e00d2 */
[----:B------:R-:W-:Y:S02]  /*129a0*/  IMAD.MOV.U32 R176, RZ, RZ, R211 ;  /* 0x000000ffffb07224 */ /* 0x000fe400078e00d3 */
[----:B------:R-:W-:Y:S02]  /*129b0*/  IMAD.MOV.U32 R173, RZ, RZ, R207 ;  /* 0x000000ffffad7224 */ /* 0x000fe400078e00cf */
        /* <DEDUP_REMOVED lines=31> */
[----:B------:R-:W-:Y:S01]  /*12bb0*/  FADD R236, R0, R133 ;  /* 0x0000008500ec7221 */ /* 0x000fe20000000000 */
[----:B------:R-:W-:Y:S01]  /*12bc0*/  @P0 MOV R0, 0x7f800000 ;  /* 0x7f80000000000802 */ /* 0x000fe20000000f00 */
[----:B------:R-:W-:-:S04]  /*12bd0*/  @!P1 FMUL R7, R7, 16777216 ;  /* 0x4b80000007079820 */ /* 0x000fc80000400000 */
[----:B------:R-:W-:Y:S02]  /*12be0*/  @P0 FFMA.FTZ R236, R156, R0, +INF ;  /* 0x7f8000009cec0423 */ /* 0x000fe40000010000 */
[----:B------:R-:W-:Y:S02]  /*12bf0*/  FMUL R194, R134, R7 ;  /* 0x0000000786c27220 */ /* 0x000fe40000400000 */
[----:B------:R-:W-:-:S04]  /*12c00*/  @!P1 FMUL R10, R10, 16777216 ;  /* 0x4b8000000a0a9820 */ /* 0x000fc80000400000 */
[----:B------:R-:W-:Y:S02]  /*12c10*/  FMUL R191, R134, R10 ;  /* 0x0000000a86bf7220 */ /* 0x000fe40000400000 */
[----:B------:R-:W-:Y:S02]  /*12c20*/  IMAD.MOV.U32 R222, RZ, RZ, 0x3dc6b27f ;  /* 0x3dc6b27fffde7424 */ /* 0x000fe400078e00ff */
[C---:B--2---:R-:W-:Y:S01]  /*12c30*/  FMUL R6, R2.reuse, 8388608 ;  /* 0x4b00000002067820 */ /* 0x044fe20000400000 */
[----:B------:R-:W-:-:S04]  /*12c40*/  FSETP.GEU.AND P3, PT, R2, 1.175494350822287508e-38, PT ;  /* 0x008000000200780b */ /* 0x000fc80003f6e000 */
[----:B------:R-:W-:-:S04]  /*12c50*/  FSEL R6, R6, R2, !P3 ;  /* 0x0000000206067208 */ /* 0x000fc80005800000 */
[----:B------:R-:W-:-:S04]  /*12c60*/  IADD3 R0, R6, -0x3f3504f3, RZ ;  /* 0xc0cafb0d06007810 */ /* 0x000fc80007ffe0ff */
[----:B------:R-:W-:-:S04]  /*12c70*/  LOP3.LUT R0, R0, 0xff800000, RZ, 0xc0, !PT ;  /* 0xff80000000007812 */ /* 0x000fc800078ec0ff */
[----:B------:R0:W1:Y:S01]  /*12c80*/  I2F R7, R0 ;  /* 0x0000000000077306 */ /* 0x0000620000201400 */
[----:B------:R-:W-:Y:S02]  /*12c90*/  FSEL R10, RZ, -23, P3 ;  /* 0xc1b80000ff0a7808 */ /* 0x000fe40001800000 */
[----:B0-----:R-:W-:-:S05]  /*12ca0*/  IADD3 R0, R6, -R0, RZ ;  /* 0x8000000006007210 */ /* 0x001fca0007ffe0ff */
[----:B------:R-:W-:Y:S02]  /*12cb0*/  FADD R0, R0, -1 ;  /* 0xbf80000000007421 */ /* 0x000fe40000000000 */
[----:B-1----:R-:W-:Y:S02]  /*12cc0*/  FFMA.FTZ R7, R7, 1.1920928955078125e-07, R10 ;  /* 0x3400000007077823 */ /* 0x002fe4000001000a */
        /* <DEDUP_REMOVED lines=36> */
[----:B------:R-:W-:Y:S01]  /*12f10*/  @!P1 FMUL R38, R38, 16777216 ;  /* 0x4b80000026269820 */ /* 0x000fe20000400000 */
[----:B------:R-:W-:Y:S01]  /*12f20*/  ISETP.GE.U32.AND P1, PT, R6, 0x7f800000, PT ;  /* 0x7f8000000600780c */ /* 0x000fe20003f26070 */
[----:B------:R-:W-:-:S04]  /*12f30*/  FFMA.FTZ R10, R0, R10, -0.72134751081466674805 ;  /* 0xbf38aa3b000a7423 */ /* 0x000fc8000001000a */
[----:B------:R-:W-:-:S04]  /*12f40*/  FMUL R10, R0, R10 ;  /* 0x0000000a000a7220 */ /* 0x000fc80000400000 */
[----:B------:R-:W-:Y:S01]  /*12f50*/  FMUL R10, R0, R10 ;  /* 0x0000000a000a7220 */ /* 0x000fe20000400000 */
[----:B------:R-:W-:-:S03]  /*12f60*/  FSETP.GT.AND P3, PT, |R2|, 8.50705917302346158658e+37, PT ;  /* 0x7e8000000200780b */ /* 0x000fc60003f64200 */
[----:B------:R-:W-:Y:S02]  /*12f70*/  FFMA.FTZ R10, R0, 1.4426950216293334961, R10 ;  /* 0x3fb8aa3b000a7823 */ /* 0x000fe4000001000a */
[----:B------:R-:W-:Y:S02]  /*12f80*/  @P1 IMAD.MOV.U32 R0, RZ, RZ, 0x7f800000 ;  /* 0x7f800000ff001424 */ /* 0x000fe400078e00ff */
[----:B------:R-:W-:Y:S02]  /*12f90*/  FMUL R172, R134, R31 ;  /* 0x0000001f86ac7220 */ /* 0x000fe40000400000 */
[----:B------:R-:W-:Y:S02]  /*12fa0*/  FADD R31, R7, R10 ;  /* 0x0000000a071f7221 */ /* 0x000fe40000000000 */
[----:B------:R-:W-:Y:S01]  /*12fb0*/  @P1 FFMA.FTZ R31, R6, R0, +INF ;  /* 0x7f800000061f1423 */ /* 0x000fe20000010000 */
[C---:B------:R-:W-:Y:S01]  /*12fc0*/  FSETP.GEU.AND P1, PT, |R2|.reuse, 1.175494350822287508e-38, PT ;  /* 0x008000000200780b */ /* 0x040fe20003f2e200 */
[----:B------:R-:W-:-:S02]  /*12fd0*/  @P3 FMUL R2, R2, 0.25 ;  /* 0x3e80000002023820 */ /* 0x000fc40000400000 */
[C---:B------:R-:W-:Y:S01]  /*12fe0*/  FMUL R244, R157.reuse, R105 ;  /* 0x000000699df47220 */ /* 0x040fe20000400000 */
[----:B------:R-:W-:Y:S01]  /*12ff0*/  FSETP.NEU.AND P0, PT, R156, RZ, PT ;  /* 0x000000ff9c00720b */ /* 0x000fe20003f0d000 */
[C---:B------:R-:W-:Y:S01]  /*13000*/  FMUL R248, R157.reuse, R113 ;  /* 0x000000719df87220 */ /* 0x040fe20000400000 */
[----:B------:R-:W-:Y:S01]  /*13010*/  MOV R203, R221 ;  /* 0x000000dd00cb7202 */ /* 0x000fe20000000f00 */
[C---:B------:R-:W-:Y:S01]  /*13020*/  FMUL R245, R157.reuse, R112 ;  /* 0x000000709df57220 */ /* 0x040fe20000400000 */
[----:B------:R-:W-:Y:S01]  /*13030*/  MOV R10, R25 ;  /* 0x00000019000a7202 */ /* 0x000fe20000000f00 */
[----:B------:R-:W-:-:S04]  /*13040*/  FMUL R240, R157, R104 ;  /* 0x000000689df07220 */ /* 0x000fc80000400000 */
[----:B------:R-:W-:Y:S02]  /*13050*/  @!P1 FMUL R2, R2, 16777216 ;  /* 0x4b80000002029820 */ /* 0x000fe40000400000 */
[C---:B------:R-:W-:Y:S02]  /*13060*/  FMUL R241, R157.reuse, R109 ;  /* 0x0000006d9df17220 */ /* 0x040fe40000400000 */
[C---:B------:R-:W-:Y:S02]  /*13070*/  FMUL R234, R157.reuse, R108 ;  /* 0x0000006c9dea7220 */ /* 0x040fe40000400000 */
[C---:B------:R-:W-:Y:S01]  /*13080*/  FMUL R105, R157.reuse, R138 ;  /* 0x0000008a9d697220 */ /* 0x040fe20000400000 */
[----:B------:R-:W-:Y:S01]  /*13090*/  MOV R138, R200 ;  /* 0x000000c8008a7202 */ /* 0x000fe20000000f00 */
[----:B------:R-:W-:Y:S02]  /*130a0*/  FMUL R193, R134, R11 ;  /* 0x0000000b86c17220 */ /* 0x000fe40000400000 */
        /* <DEDUP_REMOVED lines=21> */
[----:B------:R-:W-:Y:S01]  /*13200*/  IMAD.MOV.U32 R11, RZ, RZ, R20 ;  /* 0x000000ffff0b7224 */ /* 0x000fe200078e0014 */
[----:B------:R-:W0:Y:S01]  /*13210*/  MUFU.RCP R2, R2 ;  /* 0x0000000200027308 */ /* 0x000e220000001000 */
[----:B------:R-:W-:Y:S02]  /*13220*/  IMAD.MOV.U32 R211, RZ, RZ, R220 ;  /* 0x000000ffffd37224 */ /* 0x000fe400078e00dc */
[----:B------:R-:W-:Y:S02]  /*13230*/  IMAD.MOV.U32 R210, RZ, RZ, R216 ;  /* 0x000000ffffd27224 */ /* 0x000fe400078e00d8 */
[----:B------:R-:W-:-:S02]  /*13240*/  IMAD.MOV.U32 R202, RZ, RZ, R217 ;  /* 0x000000ffffca7224 */ /* 0x000fc400078e00d9 */
[----:B------:R-:W-:Y:S02]  /*13250*/  IMAD.MOV.U32 R20, RZ, RZ, R21 ;  /* 0x000000ffff147224 */ /* 0x000fe400078e0015 */
[----:B------:R-:W-:Y:S02]  /*13260*/  IMAD.MOV.U32 R139, RZ, RZ, R160 ;  /* 0x000000ffff8b7224 */ /* 0x000fe400078e00a0 */
[----:B------:R-:W-:Y:S02]  /*13270*/  IMAD.MOV.U32 R157, RZ, RZ, R161 ;  /* 0x000000ffff9d7224 */ /* 0x000fe400078e00a1 */
[----:B------:R-:W-:Y:S02]  /*13280*/  IMAD.MOV.U32 R156, RZ, RZ, R201 ;  /* 0x000000ffff9c7224 */ /* 0x000fe400078e00c9 */
        /* <DEDUP_REMOVED lines=32> */
[C---:B---3--:R-:W-:Y:S01]  /*13490*/  FSETP.GEU.AND P3, PT, R8.reuse, 1.175494350822287508e-38, PT ;  /* 0x008000000800780b */ /* 0x048fe20003f6e000 */
[----:B------:R-:W-:-:S05]  /*134a0*/  FMUL R0, R8, 8388608 ;  /* 0x4b00000008007820 */ /* 0x000fca0000400000 */
[----:B------:R-:W-:Y:S01]  /*134b0*/  FSEL R0, R0, R8, !P3 ;  /* 0x0000000800007208 */ /* 0x000fe20005800000 */
[----:B------:R-:W-:Y:S02]  /*134c0*/  @!P1 FMUL R5, R5, 16777216 ;  /* 0x4b80000005059820 */ /* 0x000fe40000400000 */
[----:B------:R-:W-:Y:S01]  /*134d0*/  @!P1 FMUL R4, R4, 16777216 ;  /* 0x4b80000004049820 */ /* 0x000fe20000400000 */
[----:B------:R-:W-:Y:S01]  /*134e0*/  IADD3 R7, R0, -0x3f3504f3, RZ ;  /* 0xc0cafb0d00077810 */ /* 0x000fe20007ffe0ff */
        /* <DEDUP_REMOVED lines=8> */
[----:B------:R-:W-:Y:S01]  /*13570*/  LOP3.LUT R7, R7, 0xff800000, RZ, 0xc0, !PT ;  /* 0xff80000007077812 */ /* 0x000fe200078ec0ff */
        /* <DEDUP_REMOVED lines=22> */
[----:B0-----:R-:W-:Y:S01]  /*136e0*/  FMUL R137, R2, R5 ;  /* 0x0000000502897220 */ /* 0x001fe20000400000 */
[----:B------:R-:W-:Y:S01]  /*136f0*/  FSETP.NEU.AND P1, PT, R6, RZ, PT ;  /* 0x000000ff0600720b */ /* 0x000fe20003f2d000 */
        /* <DEDUP_REMOVED lines=30> */
[----:B------:R-:W-:Y:S02]  /*138e0*/  FMUL R213, R2, R36 ;  /* 0x0000002402d57220 */ /* 0x000fe40000400000 */
[----:B------:R0:W1:Y:S01]  /*138f0*/  I2F R2, R7 ;  /* 0x0000000700027306 */ /* 0x0000620000201400 */
[----:B------:R-:W-:Y:S01]  /*13900*/  FSEL R10, RZ, -23, P3 ;  /* 0xc1b80000ff0a7808 */ /* 0x000fe20001800000 */
[----:B0-----:R-:W-:-:S04]  /*13910*/  IMAD.IADD R7, R0, 0x1, -R7 ;  /* 0x0000000100077824 */ /* 0x001fc800078e0a07 */
        /* <DEDUP_REMOVED lines=10> */
[----:B------:R-:W-:Y:S01]  /*139c0*/  FFMA.FTZ R10, R7, R10, -0.72134751081466674805 ;  /* 0xbf38aa3b070a7423 */ /* 0x000fe2000001000a */
[----:B------:R-:W-:-:S03]  /*139d0*/  FSETP.GT.AND P3, PT, |R8|, 8.50705917302346158658e+37, PT ;  /* 0x7e8000000800780b */ /* 0x000fc60003f64200 */
[C---:B------:R-:W-:Y:S02]  /*139e0*/  FMUL R10, R7.reuse, R10 ;  /* 0x0000000a070a7220 */ /* 0x040fe40000400000 */
[C---:B------:R-:W-:Y:S02]  /*139f0*/  FMUL R198, R134.reuse, R163 ;  /* 0x000000a386c67220 */ /* 0x040fe40000400000 */
[----:B------:R-:W-:Y:S02]  /*13a00*/  FMUL R10, R7, R10 ;  /* 0x0000000a070a7220 */ /* 0x000fe40000400000 */
[C---:B------:R-:W-:Y:S01]  /*13a10*/  FMUL R196, R134.reuse, R162 ;  /* 0x000000a286c47220 */ /* 0x040fe20000400000 */
[----:B------:R-:W-:Y:S01]  /*13a20*/  MOV R33, R90 ;  /* 0x0000005a00217202 */ /* 0x000fe20000000f00 */
        /* <DEDUP_REMOVED lines=10> */
[----:B------:R-:W-:-:S02]  /*13ad0*/  FMUL R169, R134, R18 ;  /* 0x0000001286a97220 */ /* 0x000fc40000400000 */
[C---:B------:R-:W-:Y:S02]  /*13ae0*/  FMUL R159, R134.reuse, R22 ;  /* 0x00000016869f7220 */ /* 0x040fe40000400000 */
[C---:B------:R-:W-:Y:S02]  /*13af0*/  FMUL R158, R134.reuse, R26 ;  /* 0x0000001a869e7220 */ /* 0x040fe40000400000 */
[C---:B------:R-:W-:Y:S02]  /*13b00*/  FMUL R184, R134.reuse, R35 ;  /* 0x0000002386b87220 */ /* 0x040fe40000400000 */
[C---:B------:R-:W-:Y:S02]  /*13b10*/  FMUL R186, R134.reuse, R34 ;  /* 0x0000002286ba7220 */ /* 0x040fe40000400000 */
[----:B------:R-:W-:Y:S02]  /*13b20*/  FMUL R185, R134, R39 ;  /* 0x0000002786b97220 */ /* 0x000fe40000400000 */
[----:B------:R-:W-:-:S02]  /*13b30*/  FFMA.FTZ R7, R7, 1.4426950216293334961, R10 ;  /* 0x3fb8aa3b07077823 */ /* 0x000fc4000001000a */
[----:B------:R-:W-:Y:S02]  /*13b40*/  IMAD.MOV.U32 R37, RZ, RZ, R91 ;  /* 0x000000ffff257224 */ /* 0x000fe400078e005b */
[----:B------:R-:W-:Y:S02]  /*13b50*/  IMAD.MOV.U32 R34, RZ, RZ, R82 ;  /* 0x000000ffff227224 */ /* 0x000fe400078e0052 */
[----:B------:R-:W-:Y:S02]  /*13b60*/  IMAD.MOV.U32 R35, RZ, RZ, R74 ;  /* 0x000000ffff237224 */ /* 0x000fe400078e004a */
[----:B------:R-:W-:Y:S02]  /*13b70*/  IMAD.MOV.U32 R39, RZ, RZ, R75 ;  /* 0x000000ffff277224 */ /* 0x000fe400078e004b */
[----:B------:R-:W-:Y:S02]  /*13b80*/  IMAD.MOV.U32 R26, RZ, RZ, R63 ;  /* 0x000000ffff1a7224 */ /* 0x000fe400078e003f */
[----:B------:R-:W-:-:S02]  /*13b90*/  IMAD.MOV.U32 R18, RZ, RZ, R58 ;  /* 0x000000ffff127224 */ /* 0x000fc400078e003a */
[----:B------:R-:W-:Y:S02]  /*13ba0*/  IMAD.MOV.U32 R14, RZ, RZ, R54 ;  /* 0x000000ffff0e7224 */ /* 0x000fe400078e0036 */
[----:B------:R-:W-:Y:S02]  /*13bb0*/  IMAD.MOV.U32 R16, RZ, RZ, R55 ;  /* 0x000000ffff107224 */ /* 0x000fe400078e0037 */
[----:B------:R-:W-:Y:S02]  /*13bc0*/  IMAD.MOV.U32 R10, RZ, RZ, R42 ;  /* 0x000000ffff0a7224 */ /* 0x000fe400078e002a */
[----:B------:R-:W-:Y:S02]  /*13bd0*/  IMAD.MOV.U32 R11, RZ, RZ, R47 ;  /* 0x000000ffff0b7224 */ /* 0x000fe400078e002f */
[----:B------:R-:W-:Y:S01]  /*13be0*/  IMAD.MOV.U32 R22, RZ, RZ, R51 ;  /* 0x000000ffff167224 */ /* 0x000fe200078e0033 */
[----:B------:R-:W-:Y:S01]  /*13bf0*/  FSETP.GEU.AND P4, PT, |R8|, 1.175494350822287508e-38, PT ;  /* 0x008000000800780b */ /* 0x000fe20003f8e200 */
        /* <DEDUP_REMOVED lines=32> */
[----:B------:R-:W-:Y:S01]  /*13e00*/  @P3 FMUL R8, R8, 0.25 ;  /* 0x3e80000008083820 */ /* 0x000fe20000400000 */
[----:B------:R-:W-:Y:S01]  /*13e10*/  ISETP.GE.U32.AND P3, PT, R0, 0x7f800000, PT ;  /* 0x7f8000000000780c */ /* 0x000fe20003f66070 */
[----:B------:R-:W-:Y:S02]  /*13e20*/  FMUL R174, R134, R30 ;  /* 0x0000001e86ae7220 */ /* 0x000fe40000400000 */
[----:B------:R-:W-:-:S10]  /*13e30*/  FADD R30, R2, R7 ;  /* 0x00000007021e7221 */ /* 0x000fd40000000000 */
[----:B------:R-:W-:-:S04]  /*13e40*/  @P3 IMAD.MOV.U32 R7, RZ, RZ, 0x7f800000 ;  /* 0x7f800000ff073424 */ /* 0x000fc800078e00ff */
[----:B------:R-:W-:-:S05]  /*13e50*/  @P3 FFMA.FTZ R30, R0, R7, +INF ;  /* 0x7f800000001e3423 */ /* 0x000fca0000010007 */
[----:B------:R0:W-:Y:S04]  /*13e60*/  STL [R1+0x50], R30 ;  /* 0x0000501e01007387 */ /* 0x0001e80000100800 */
[----:B------:R-:W2:Y:S01]  /*13e70*/  LDL.LU R74, [R1+0x1c4] ;  /* 0x0001c400014a7983 */ /* 0x000ea20000300800 */
[----:B------:R-:W-:-:S04]  /*13e80*/  IADD3 R2, R252, -0x3f3504f3, RZ ;  /* 0xc0cafb0dfc027810 */ /* 0x000fc80007ffe0ff */
[----:B------:R-:W-:Y:S01]  /*13e90*/  LOP3.LUT R2, R2, 0xff800000, RZ, 0xc0, !PT ;  /* 0xff80000002027812 */ /* 0x000fe200078ec0ff */
[----:B------:R-:W-:-:S03]  /*13ea0*/  @!P4 FMUL R8, R8, 16777216 ;  /* 0x4b8000000808c820 */ /* 0x000fc60000400000 */
[----:B------:R-:W1:Y:S01]  /*13eb0*/  I2F R54, R2 ;  /* 0x0000000200367306 */ /* 0x000e620000201400 */
[----:B------:R-:W-:-:S07]  /*13ec0*/  FSEL R7, RZ, -23, P2 ;  /* 0xc1b80000ff077808 */ /* 0x000fce0001000000 */
[----:B------:R-:W3:Y:S01]  /*13ed0*/  MUFU.RCP R28, R8 ;  /* 0x00000008001c7308 */ /* 0x000ee20000001000 */
[----:B------:R-:W-:Y:S02]  /*13ee0*/  @!P4 FMUL R43, R43, 16777216 ;  /* 0x4b8000002b2bc820 */ /* 0x000fe40000400000 */
[----:B------:R-:W-:Y:S02]  /*13ef0*/  @!P4 FMUL R10, R10, 16777216 ;  /* 0x4b8000000a0ac820 */ /* 0x000fe40000400000 */
[----:B-1----:R-:W-:Y:S02]  /*13f00*/  FFMA.FTZ R54, R54, 1.1920928955078125e-07, R7 ;  /* 0x3400000036367823 */ /* 0x002fe40000010007 */
        /* <DEDUP_REMOVED lines=43> */
[C---:B---3--:R-:W-:Y:S02]  /*141c0*/  FMUL R8, R28.reuse, R43 ;  /* 0x0000002b1c087220 */ /* 0x048fe40000400000 */
        /* <DEDUP_REMOVED lines=31> */
[----:B------:R-:W-:-:S04]  /*143c0*/  IMAD.IADD R55, R252, 0x1, -R2 ;  /* 0x00000001fc377824 */ /* 0x000fc800078e0a02 */
[----:B------:R-:W-:-:S04]  /*143d0*/  FADD R55, R55, -1 ;  /* 0xbf80000037377421 */ /* 0x000fc80000000000 */
[----:B------:R-:W-:-:S04]  /*143e0*/  FFMA.FTZ R2, R55, R222, -0.16845393180847167969 ;  /* 0xbe2c7f3037027423 */ /* 0x000fc800000100de */
[----:B------:R-:W-:-:S04]  /*143f0*/  FFMA.FTZ R2, R55, R2, 0.1716887056827545166 ;  /* 0x3e2fcf2a37027423 */ /* 0x000fc80000010002 */
[----:B------:R-:W-:-:S04]  /*14400*/  FFMA.FTZ R2, R55, R2, -0.17900948226451873779 ;  /* 0xbe374e4337027423 */ /* 0x000fc80000010002 */
[----:B------:R-:W-:-:S04]  /*14410*/  FFMA.FTZ R2, R55, R2, 0.20512372255325317383 ;  /* 0x3e520bf437027423 */ /* 0x000fc80000010002 */
[C---:B------:R-:W-:Y:S01]  /*14420*/  FFMA.FTZ R2, R55.reuse, R2, -0.24046532809734344482 ;  /* 0xbe763c8b37027423 */ /* 0x040fe20000010002 */
[----:B------:R-:W1:Y:S03]  /*14430*/  S2R R75, SR_TID.X ;  /* 0x00000000004b7919 */ /* 0x000e660000002100 */
[----:B------:R-:W-:-:S04]  /*14440*/  FFMA.FTZ R2, R55, R2, 0.28857114911079406738 ;  /* 0x3e93bf9937027423 */ /* 0x000fc80000010002 */
[----:B------:R-:W-:-:S04]  /*14450*/  FFMA.FTZ R2, R55, R2, -0.36067417263984680176 ;  /* 0xbeb8aa4937027423 */ /* 0x000fc80000010002 */
[----:B------:R-:W-:-:S04]  /*14460*/  FFMA.FTZ R2, R55, R2, 0.48089820146560668945 ;  /* 0x3ef6384a37027423 */ /* 0x000fc80000010002 */
[----:B------:R-:W-:-:S04]  /*14470*/  FFMA.FTZ R2, R55, R2, -0.72134751081466674805 ;  /* 0xbf38aa3b37027423 */ /* 0x000fc80000010002 */
[----:B------:R-:W-:-:S04]  /*14480*/  FMUL R2, R55, R2 ;  /* 0x0000000237027220 */ /* 0x000fc80000400000 */
[----:B------:R-:W-:Y:S02]  /*14490*/  FMUL R2, R55, R2 ;  /* 0x0000000237027220 */ /* 0x000fe40000400000 */
[C---:B--2---:R-:W-:Y:S01]  /*144a0*/  FMUL R235, R74.reuse, 8388608 ;  /* 0x4b0000004aeb7820 */ /* 0x044fe20000400000 */
[----:B------:R-:W-:-:S04]  /*144b0*/  FSETP.GEU.AND P2, PT, R74, 1.175494350822287508e-38, PT ;  /* 0x008000004a00780b */ /* 0x000fc80003f4e000 */
[----:B------:R-:W-:-:S04]  /*144c0*/  FSEL R235, R235, R74, !P2 ;  /* 0x0000004aebeb7208 */ /* 0x000fc80005000000 */
[----:B------:R-:W-:-:S04]  /*144d0*/  IADD3 R7, R235, -0x3f3504f3, RZ ;  /* 0xc0cafb0deb077810 */ /* 0x000fc80007ffe0ff */
[----:B------:R-:W-:-:S04]  /*144e0*/  LOP3.LUT R7, R7, 0xff800000, RZ, 0xc0, !PT ;  /* 0xff80000007077812 */ /* 0x000fc800078ec0ff */
[----:B------:R2:W3:Y:S01]  /*144f0*/  I2F R28, R7 ;  /* 0x00000007001c7306 */ /* 0x0004e20000201400 */
[----:B------:R-:W-:Y:S02]  /*14500*/  FSEL R29, RZ, -23, P2 ;  /* 0xc1b80000ff1d7808 */ /* 0x000fe40001000000 */
[----:B--2---:R-:W-:-:S05]  /*14510*/  IADD3 R7, R235, -R7, RZ ;  /* 0x80000007eb077210 */ /* 0x004fca0007ffe0ff */
[----:B------:R-:W-:Y:S02]  /*14520*/  FADD R7, R7, -1 ;  /* 0xbf80000007077421 */ /* 0x000fe40000000000 */
[----:B---3--:R-:W-:Y:S02]  /*14530*/  FFMA.FTZ R28, R28, 1.1920928955078125e-07, R29 ;  /* 0x340000001c1c7823 */ /* 0x008fe4000001001d */
[----:B------:R-:W-:-:S04]  /*14540*/  FFMA.FTZ R29, R7, R222, -0.16845393180847167969 ;  /* 0xbe2c7f30071d7423 */ /* 0x000fc800000100de */
[----:B------:R-:W-:-:S04]  /*14550*/  FFMA.FTZ R29, R7, R29, 0.1716887056827545166 ;  /* 0x3e2fcf2a071d7423 */ /* 0x000fc8000001001d */
[----:B------:R-:W-:-:S04]  /*14560*/  FFMA.FTZ R29, R7, R29, -0.17900948226451873779 ;  /* 0xbe374e43071d7423 */ /* 0x000fc8000001001d */
[----:B------:R-:W-:-:S04]  /*14570*/  FFMA.FTZ R29, R7, R29, 0.20512372255325317383 ;  /* 0x3e520bf4071d7423 */ /* 0x000fc8000001001d */
[C---:B------:R-:W-:Y:S01]  /*14580*/  FFMA.FTZ R29, R7.reuse, R29, -0.24046532809734344482 ;  /* 0xbe763c8b071d7423 */ /* 0x040fe2000001001d */
[----:B------:R-:W0:Y:S03]  /*14590*/  S2R R222, SR_TID.X ;  /* 0x0000000000de7919 */ /* 0x000e260000002100 */
[----:B------:R-:W-:-:S04]  /*145a0*/  FFMA.FTZ R29, R7, R29, 0.28857114911079406738 ;  /* 0x3e93bf99071d7423 */ /* 0x000fc8000001001d */
[----:B------:R-:W-:-:S04]  /*145b0*/  FFMA.FTZ R29, R7, R29, -0.36067417263984680176 ;  /* 0xbeb8aa49071d7423 */ /* 0x000fc8000001001d */
[----:B------:R-:W-:-:S04]  /*145c0*/  FFMA.FTZ R29, R7, R29, 0.48089820146560668945 ;  /* 0x3ef6384a071d7423 */ /* 0x000fc8000001001d */
[----:B------:R-:W-:-:S04]  /*145d0*/  FFMA.FTZ R29, R7, R29, -0.72134751081466674805 ;  /* 0xbf38aa3b071d7423 */ /* 0x000fc8000001001d */
[----:B------:R-:W-:-:S04]  /*145e0*/  FMUL R29, R7, R29 ;  /* 0x0000001d071d7220 */ /* 0x000fc80000400000 */
[----:B------:R-:W-:Y:S01]  /*145f0*/  FMUL R29, R7, R29 ;  /* 0x0000001d071d7220 */ /* 0x000fe20000400000 */
[C---:B0-----:R-:W-:Y:S01]  /*14600*/  LOP3.LUT R30, R222.reuse, 0x3, RZ, 0xc0, !PT ;  /* 0x00000003de1e7812 */ /* 0x041fe200078ec0ff */
[----:B------:R-:W-:Y:S02]  /*14610*/  FFMA.FTZ R55, R55, 1.4426950216293334961, R2 ;  /* 0x3fb8aa3b37377823 */ /* 0x000fe40000010002 */
[----:B------:R-:W-:Y:S01]  /*14620*/  FFMA.FTZ R29, R7, 1.4426950216293334961, R29 ;  /* 0x3fb8aa3b071d7823 */ /* 0x000fe2000001001d */
[----:B------:R-:W-:Y:S01]  /*14630*/  LOP3.LUT R7, R222, 0x1c, RZ, 0xc0, !PT ;  /* 0x0000001cde077812 */ /* 0x000fe200078ec0ff */
[C---:B-1----:R-:W-:Y:S01]  /*14640*/  IMAD.SHL.U32 R2, R75.reuse, 0x40, RZ ;  /* 0x000000404b027824 */ /* 0x042fe200078e00ff */
[----:B------:R-:W0:Y:S01]  /*14650*/  S2R R222, SR_CTAID.X ;  /* 0x0000000000de7919 */ /* 0x000e220000002500 */
[----:B------:R-:W-:-:S03]  /*14660*/  LOP3.LUT R58, R75, 0x18, RZ, 0xc0, !PT ;  /* 0x000000184b3a7812 */ /* 0x000fc600078ec0ff */
[----:B------:R-:W-:Y:S01]  /*14670*/  LOP3.LUT R2, R2, 0x1800, RZ, 0xc0, !PT ;  /* 0x0000180002027812 */ /* 0x000fe200078ec0ff */
[----:B------:R-:W1:Y:S03]  /*14680*/  S2R R223, SR_TID.X ;  /* 0x0000000000df7919 */ /* 0x000e660000002100 */
[----:B------:R-:W-:Y:S02]  /*14690*/  LEA R2, R58, R2, 0xa ;  /* 0x000000023a027211 */ /* 0x000fe400078e50ff */
[----:B------:R-:W2:Y:S01]  /*146a0*/  S2R R58, SR_CTAID.Y ;  /* 0x00000000003a7919 */ /* 0x000ea20000002600 */
[----:B------:R-:W-:Y:S01]  /*146b0*/  FSETP.GT.AND P2, PT, |R74|, 8.50705917302346158658e+37, PT ;  /* 0x7e8000004a00780b */ /* 0x000fe20003f44200 */
[----:B------:R-:W-:Y:S01]  /*146c0*/  IMAD.SHL.U32 R30, R30, 0x20, RZ ;  /* 0x000000201e1e7824 */ /* 0x000fe200078e00ff */
[----:B------:R-:W-:Y:S02]  /*146d0*/  SHF.L.U32 R7, R7, 0x2, RZ ;  /* 0x0000000207077819 */ /* 0x000fe400000006ff */
[----:B------:R-:W-:Y:S01]  /*146e0*/  MOV R71, R68 ;  /* 0x0000004400477202 */ /* 0x000fe20000000f00 */
[----:B------:R-:W-:Y:S01]  /*146f0*/  IMAD.MOV.U32 R68, RZ, RZ, R65 ;  /* 0x000000ffff447224 */ /* 0x000fe200078e0041 */
[----:B------:R-:W-:Y:S01]  /*14700*/  LOP3.LUT R7, R30, R7, RZ, 0x3c, !PT ;  /* 0x000000071e077212 */ /* 0x000fe200078e3cff */
[----:B------:R-:W-:-:S02]  /*14710*/  IMAD.MOV.U32 R70, RZ, RZ, R64 ;  /* 0x000000ffff467224 */ /* 0x000fc400078e0040 */
[----:B0-----:R-:W-:Y:S01]  /*14720*/  IMAD.SHL.U32 R222, R222, 0x40, RZ ;  /* 0x00000040dede7824 */ /* 0x001fe200078e00ff */
[----:B------:R-:W-:Y:S01]  /*14730*/  MOV R67, R60 ;  /* 0x0000003c00437202 */ /* 0x000fe20000000f00 */
[----:B------:R-:W-:Y:S01]  /*14740*/  IMAD.MOV.U32 R30, RZ, RZ, R80 ;  /* 0x000000ffff1e7224 */ /* 0x000fe200078e0050 */
[----:B------:R-:W-:Y:S02]  /*14750*/  MOV R65, R57 ;  /* 0x0000003900417202 */ /* 0x000fe40000000f00 */
[----:B-1----:R-:W-:Y:S01]  /*14760*/  LOP3.LUT R59, R222, 0x3f, R223, 0xf8, !PT ;  /* 0x0000003fde3b7812 */ /* 0x002fe200078ef8df */
[----:B------:R-:W-:Y:S02]  /*14770*/  IMAD.MOV.U32 R64, RZ, RZ, R61 ;  /* 0x000000ffff407224 */ /* 0x000fe400078e003d */
[----:B------:R-:W-:Y:S01]  /*14780*/  IMAD.MOV.U32 R66, RZ, RZ, R56 ;  /* 0x000000ffff427224 */ /* 0x000fe200078e0038 */
[----:B------:R-:W-:Y:S01]  /*14790*/  FSETP.GEU.AND P3, PT, |R74|, 1.175494350822287508e-38, PT ;  /* 0x008000004a00780b */ /* 0x000fe20003f6e200 */
[----:B------:R-:W-:-:S02]  /*147a0*/  IMAD.IADD R7, R7, 0x1, R2 ;  /* 0x0000000107077824 */ /* 0x000fc400078e0202 */
[----:B--2---:R-:W-:Y:S02]  /*147b0*/  IMAD R58, R58, c[0x0][0x1c0], RZ ;  /* 0x000070003a3a7a24 */ /* 0x004fe400078e02ff */
[----:B------:R-:W-:Y:S02]  /*147c0*/  IMAD R2, R59, c[0x0][0x1c4], RZ ;  /* 0x000071003b027a24 */ /* 0x000fe400078e02ff */
        /* <DEDUP_REMOVED lines=32> */
[----:B------:R-:W-:Y:S01]  /*149d0*/  @P2 FMUL R101, R101, 0.25 ;  /* 0x3e80000065652820 */ /* 0x000fe20000400000 */
[----:B------:R-:W-:Y:S01]  /*149e0*/  ISETP.GE.U32.AND P2, PT, R235, 0x7f800000, PT ;  /* 0x7f800000eb00780c */ /* 0x000fe20003f46070 */
[----:B------:R-:W-:Y:S01]  /*149f0*/  IMAD.SHL.U32 R59, R58, 0x2, RZ ;  /* 0x000000023a3b7824 */ /* 0x000fe200078e00ff */
[----:B------:R-:W-:Y:S01]  /*14a00*/  FSETP.NEU.AND P4, PT, R0, RZ, PT ;  /* 0x000000ff0000720b */ /* 0x000fe20003f8d000 */
[----:B------:R-:W-:-:S02]  /*14a10*/  IMAD.SHL.U32 R0, R2, 0x2, RZ ;  /* 0x0000000202007824 */ /* 0x000fc400078e00ff */
[----:B------:R-:W-:-:S03]  /*14a20*/  IMAD.HI R58, R58, 0x2, RZ ;  /* 0x000000023a3a7827 */ /* 0x000fc600078e02ff */
[----:B------:R-:W-:Y:S01]  /*14a30*/  IADD3 R0, P5, P6, R0, c[0x0][0x178], R59 ;  /* 0x00005e0000007a10 */ /* 0x000fe20007ebe03b */
[----:B------:R-:W-:-:S05]  /*14a40*/  IMAD.HI R2, R2, 0x2, RZ ;  /* 0x0000000202027827 */ /* 0x000fca00078e02ff */
[----:B------:R-:W-:Y:S02]  /*14a50*/  IADD3.X R2, R2, c[0x0][0x17c], R58, P5, P6 ;  /* 0x00005f0002027a10 */ /* 0x000fe40002fec43a */
[----:B------:R-:W-:Y:S02]  /*14a60*/  ISETP.NE.AND P6, PT, R3, RZ, PT ;  /* 0x000000ff0300720c */ /* 0x000fe40003fc5270 */
[----:B------:R-:W-:Y:S01]  /*14a70*/  @P2 MOV R3, 0x7f800000 ;  /* 0x7f80000000032802 */ /* 0x000fe20000000f00 */
[----:B------:R-:W-:Y:S01]  /*14a80*/  FADD R78, R28, R29 ;  /* 0x0000001d1c4e7221 */ /* 0x000fe20000000000 */
[----:B------:R-:W-:Y:S02]  /*14a90*/  MOV R222, R237 ;  /* 0x000000ed00de7202 */ /* 0x000fe40000000f00 */
[----:B------:R-:W-:Y:S01]  /*14aa0*/  FSEL R237, R31, -INF , P1 ;  /* 0xff8000001fed7808 */ /* 0x000fe20000800000 */
[----:B------:R-:W-:-:S04]  /*14ab0*/  @P2 FFMA.FTZ R78, R235, R3, +INF ;  /* 0x7f800000eb4e2423 */ /* 0x000fc80000010003 */
[----:B------:R-:W-:Y:S04]  /*14ac0*/  STL.64 [R1+0x640], R236 ;  /* 0x000640ec01007387 */ /* 0x000fe80000100a00 */
[----:B------:R-:W-:Y:S04]  /*14ad0*/  STL [R1+0x54], R78 ;  /* 0x0000544e01007387 */ /* 0x000fe80000100800 */
[----:B------:R-:W2:Y:S04]  /*14ae0*/  LDL.LU R219, [R1+0x18] ;  /* 0x0000180001db7983 */ /* 0x000ea80000300800 */
[----:B------:R-:W2:Y:S01]  /*14af0*/  LDL.LU R218, [R1+0xc] ;  /* 0x00000c0001da7983 */ /* 0x000ea20000300800 */
[----:B------:R-:W-:-:S06]  /*14b00*/  @!P3 FMUL R74, R74, 16777216 ;  /* 0x4b8000004a4ab820 */ /* 0x000fcc0000400000 */
[----:B------:R-:W0:Y:S01]  /*14b10*/  MUFU.RCP R74, R74 ;  /* 0x0000004a004a7308 */ /* 0x000e220000001000 */
        /* <DEDUP_REMOVED lines=8> */
[C---:B0-----:R-:W-:Y:S02]  /*14ba0*/  FMUL R29, R74.reuse, R88 ;  /* 0x000000584a1d7220 */ /* 0x041fe40000400000 */
[C---:B------:R-:W-:Y:S02]  /*14bb0*/  FMUL R28, R74.reuse, R96 ;  /* 0x000000604a1c7220 */ /* 0x040fe40000400000 */
[C---:B------:R-:W-:Y:S02]  /*14bc0*/  FMUL R100, R74.reuse, R100 ;  /* 0x000000644a647220 */ /* 0x040fe40000400000 */
[----:B------:R-:W-:-:S02]  /*14bd0*/  FMUL R92, R74, R92 ;  /* 0x0000005c4a5c7220 */ /* 0x000fc40000400000 */
[C---:B------:R-:W-:Y:S02]  /*14be0*/  FMUL R30, R74.reuse, R30 ;  /* 0x0000001e4a1e7220 */ /* 0x040fe40000400000 */
[C---:B------:R-:W-:Y:S02]  /*14bf0*/  FMUL R84, R74.reuse, R84 ;  /* 0x000000544a547220 */ /* 0x040fe40000400000 */
[C---:B------:R-:W-:Y:S02]  /*14c00*/  FMUL R31, R74.reuse, R72 ;  /* 0x000000484a1f7220 */ /* 0x040fe40000400000 */
[----:B------:R-:W-:Y:S01]  /*14c10*/  FMUL R76, R74, R76 ;  /* 0x0000004c4a4c7220 */ /* 0x000fe20000400000 */
[----:B------:R-:W-:Y:S02]  /*14c20*/  F2FP.BF16.PACK_AB R28, R28, R100 ;  /* 0x000000641c1c723e */ /* 0x000fe400000010ff */
[----:B------:R-:W-:Y:S02]  /*14c30*/  F2FP.BF16.PACK_AB R29, R29, R92 ;  /* 0x0000005c1d1d723e */ /* 0x000fe400000010ff */
[----:B------:R-:W-:-:S02]  /*14c40*/  F2FP.BF16.PACK_AB R30, R30, R84 ;  /* 0x000000541e1e723e */ /* 0x000fc400000010ff */
[----:B------:R-:W-:Y:S01]  /*14c50*/  F2FP.BF16.PACK_AB R31, R31, R76 ;  /* 0x0000004c1f1f723e */ /* 0x000fe200000010ff */
        /* <DEDUP_REMOVED lines=24> */
[----:B------:R0:W-:Y:S01]  /*14de0*/  STS.128 [R7], R28 ;  /* 0x0000001c07007388 */ /* 0x0001e20000000c00 */
        /* <DEDUP_REMOVED lines=16> */
[C---:B0-----:R-:W-:Y:S02]  /*14ef0*/  FMUL R31, R74.reuse, R73 ;  /* 0x000000494a1f7220 */ /* 0x041fe40000400000 */
[C---:B------:R-:W-:Y:S02]  /*14f00*/  FMUL R77, R74.reuse, R77 ;  /* 0x0000004d4a4d7220 */ /* 0x040fe40000400000 */
[----:B------:R-:W-:-:S02]  /*14f10*/  FMUL R30, R74, R81 ;  /* 0x000000514a1e7220 */ /* 0x000fc40000400000 */
[C---:B------:R-:W-:Y:S02]  /*14f20*/  FMUL R28, R74.reuse, R97 ;  /* 0x000000614a1c7220 */ /* 0x040fe40000400000 */
[C---:B------:R-:W-:Y:S02]  /*14f30*/  FMUL R101, R74.reuse, R101 ;  /* 0x000000654a657220 */ /* 0x040fe40000400000 */
[C---:B------:R-:W-:Y:S02]  /*14f40*/  FMUL R85, R74.reuse, R85 ;  /* 0x000000554a557220 */ /* 0x040fe40000400000 */
[C---:B------:R-:W-:Y:S02]  /*14f50*/  FMUL R29, R74.reuse, R89 ;  /* 0x000000594a1d7220 */ /* 0x040fe40000400000 */
[----:B------:R-:W-:Y:S01]  /*14f60*/  FMUL R74, R74, R93 ;  /* 0x0000005d4a4a7220 */ /* 0x000fe20000400000 */
[----:B------:R-:W-:Y:S02]  /*14f70*/  ISETP.GE.U32.AND P2, PT, R252, 0x7f800000, PT ;  /* 0x7f800000fc00780c */ /* 0x000fe40003f46070 */
[----:B------:R-:W-:-:S02]  /*14f80*/  F2FP.BF16.PACK_AB R28, R28, R101 ;  /* 0x000000651c1c723e */ /* 0x000fc400000010ff */
[----:B------:R-:W-:Y:S02]  /*14f90*/  F2FP.BF16.PACK_AB R29, R29, R74 ;  /* 0x0000004a1d1d723e */ /* 0x000fe400000010ff */
[----:B------:R-:W-:Y:S02]  /*14fa0*/  F2FP.BF16.PACK_AB R30, R30, R85 ;  /* 0x000000551e1e723e */ /* 0x000fe400000010ff */
[----:B------:R-:W-:-:S05]  /*14fb0*/  F2FP.BF16.PACK_AB R31, R31, R77 ;  /* 0x0000004d1f1f723e */ /* 0x000fca00000010ff */
[----:B------:R0:W-:Y:S01]  /*14fc0*/  STS.128 [R7+0x400], R28 ;  /* 0x0004001c07007388 */ /* 0x0001e20000000c00 */
[----:B------:R-:W-:Y:S01]  /*14fd0*/  IMAD.SHL.U32 R76, R75, 0x1000, RZ ;  /* 0x000010004b4c7824 */ /* 0x000fe200078e00ff */
[----:B------:R-:W-:Y:S01]  /*14fe0*/  LOP3.LUT R223, R223, 0x7f, RZ, 0xc0, !PT ;  /* 0x0000007fdfdf7812 */ /* 0x000fe200078ec0ff */
[----:B------:R-:W-:-:S03]  /*14ff0*/  FADD R72, R54, R55 ;  /* 0x0000003736487221 */ /* 0x000fc60000000000 */
[----:B------:R-:W-:Y:S02]  /*15000*/  LOP3.LUT R76, R76, 0x6000, RZ, 0xc0, !PT ;  /* 0x000060004c4c7812 */ /* 0x000fe400078ec0ff */
[----:B0-----:R-:W-:Y:S02]  /*15010*/  F2FP.BF16.PACK_AB R28, R204, R205 ;  /* 0x000000cdcc1c723e */ /* 0x001fe400000010ff */
[----:B------:R-:W-:Y:S02]  /*15020*/  F2FP.BF16.PACK_AB R29, R202, R203 ;  /* 0x000000cbca1d723e */ /* 0x000fe400000010ff */
[----:B------:R-:W-:Y:S02]  /*15030*/  F2FP.BF16.PACK_AB R30, R200, R201 ;  /* 0x000000c9c81e723e */ /* 0x000fe400000010ff */
[----:B------:R-:W-:-:S05]  /*15040*/  F2FP.BF16.PACK_AB R31, R160, R161 ;  /* 0x000000a1a01f723e */ /* 0x000fca00000010ff */
[----:B------:R0:W-:Y:S01]  /*15050*/  STS.128 [R7+0x500], R28 ;  /* 0x0005001c07007388 */ /* 0x0001e20000000c00 */
[C---:B------:R-:W-:Y:S01]  /*15060*/  ISETP.GE.U32.AND P1, PT, R223.reuse, 0x40, PT ;  /* 0x00000040df00780c */ /* 0x040fe20003f26070 */
[----:B------:R-:W-:Y:S01]  /*15070*/  IMAD R76, R223, 0x10, R76 ;  /* 0x00000010df4c7824 */ /* 0x000fe200078e024c */
[----:B------:R-:W-:Y:S01]  /*15080*/  MOV R214, R222 ;  /* 0x000000de00d67202 */ /* 0x000fe20000000f00 */
[----:B0-----:R-:W-:-:S04]  /*15090*/  @P2 IMAD.MOV.U32 R28, RZ, RZ, 0x7f800000 ;  /* 0x7f800000ff1c2424 */ /* 0x001fc800078e00ff */
[----:B------:R-:W-:-:S05]  /*150a0*/  @P2 FFMA.FTZ R72, R252, R28, +INF ;  /* 0x7f800000fc482423 */ /* 0x000fca000001001c */
[----:B------:R-:W-:Y:S04]  /*150b0*/  STL [R1+0x4c], R72 ;  /* 0x00004c4801007387 */ /* 0x000fe80000100800 */
[----:B------:R-:W3:Y:S04]  /*150c0*/  LDL.LU R223, [R1+0x28] ;  /* 0x0000280001df7983 */ /* 0x000ee80000300800 */
[----:B------:R-:W3:Y:S01]  /*150d0*/  LDL.LU R222, [R1+0x1c] ;  /* 0x00001c0001de7983 */ /* 0x000ee20000300800 */
[----:B------:R-:W-:Y:S02]  /*150e0*/  F2FP.BF16.PACK_AB R32, R32, R102 ;  /* 0x000000662020723e */ /* 0x000fe400000010ff */
[----:B------:R-:W-:-:S02]  /*150f0*/  F2FP.BF16.PACK_AB R33, R33, R51 ;  /* 0x000000332121723e */ /* 0x000fc400000010ff */
[----:B------:R-:W-:Y:S02]  /*15100*/  F2FP.BF16.PACK_AB R34, R34, R47 ;  /* 0x0000002f2222723e */ /* 0x000fe400000010ff */
[----:B------:R-:W-:-:S05]  /*15110*/  F2FP.BF16.PACK_AB R35, R35, R43 ;  /* 0x0000002b2323723e */ /* 0x000fca00000010ff */
[----:B------:R0:W-:Y:S02]  /*15120*/  STS.128 [R7+0x80], R32 ;  /* 0x0000802007007388 */ /* 0x0001e40000000c00 */
[----:B0-----:R-:W-:Y:S02]  /*15130*/  F2FP.BF16.PACK_AB R32, R186, R187 ;  /* 0x000000bbba20723e */ /* 0x001fe400000010ff */
[----:B------:R-:W-:Y:S02]  /*15140*/  F2FP.BF16.PACK_AB R33, R182, R183 ;  /* 0x000000b7b621723e */ /* 0x000fe400000010ff */
[----:B------:R-:W-:Y:S02]  /*15150*/  F2FP.BF16.PACK_AB R34, R178, R179 ;  /* 0x000000b3b222723e */ /* 0x000fe400000010ff */
[----:B------:R-:W-:-:S05]  /*15160*/  F2FP.BF16.PACK_AB R35, R174, R175 ;  /* 0x000000afae23723e */ /* 0x000fca00000010ff */
[----:B------:R2:W-:Y:S02]  /*15170*/  STS.128 [R7+0x180], R32 ;  /* 0x0001802007007388 */ /* 0x0005e40000000c00 */
[----:B--2---:R-:W-:Y:S02]  /*15180*/  F2FP.BF16.PACK_AB R35, R219, R218 ;  /* 0x000000dadb23723e */ /* 0x004fe400000010ff */
[----:B------:R-:W2:Y:S04]  /*15190*/  LDL.LU R219, [R1+0x4] ;  /* 0x0000040001db7983 */ /* 0x000ea80000300800 */
[----:B------:R-:W2:Y:S01]  /*151a0*/  LDL.LU R218, [R1] ;  /* 0x0000000001da7983 */ /* 0x000ea20000300800 */
[----:B------:R-:W-:-:S04]  /*151b0*/  SHF.R.U32.HI R3, RZ, 0x6, R75 ;  /* 0x00000006ff037819 */ /* 0x000fc8000001164b */
[----:B------:R-:W-:Y:S02]  /*151c0*/  SGXT.U32 R3, R3, 0x1 ;  /* 0x000000010303781a */ /* 0x000fe40000000000 */
[----:B------:R-:W-:-:S03]  /*151d0*/  F2FP.BF16.PACK_AB R36, R36, R103 ;  /* 0x000000672424723e */ /* 0x000fc600000010ff */
[----:B------:R-:W-:Y:S02]  /*151e0*/  IMAD R29, R3, c[0x0][0x1c8], RZ ;  /* 0x00007200031d7a24 */ /* 0x000fe400078e02ff */
[----:B------:R-:W-:Y:S01]  /*151f0*/  IMAD.MOV.U32 R3, RZ, RZ, c[0x0][0x1c8] ;  /* 0x00007200ff037624 */ /* 0x000fe200078e00ff */
[----:B------:R-:W-:Y:S02]  /*15200*/  F2FP.BF16.PACK_AB R37, R37, R50 ;  /* 0x000000322525723e */ /* 0x000fe400000010ff */
[----:B------:R-:W-:Y:S02]  /*15210*/  F2FP.BF16.PACK_AB R38, R38, R46 ;  /* 0x0000002e2626723e */ /* 0x000fe400000010ff */
[----:B------:R-:W-:Y:S01]  /*15220*/  F2FP.BF16.PACK_AB R39, R39, R42 ;  /* 0x0000002a2727723e */ /* 0x000fe200000010ff */
[----:B------:R-:W-:Y:S01]  /*15230*/  IMAD R31, R3, 0x2, R29 ;  /* 0x00000002031f7824 */ /* 0x000fe200078e021d */
[----:B------:R-:W-:-:S03]  /*15240*/  LEA R78, P2, R29, R0, 0x1 ;  /* 0x000000001d4e7211 */ /* 0x000fc600078408ff */
[----:B------:R0:W-:Y:S01]  /*15250*/  STS.128 [R7+0x480], R36 ;  /* 0x0004802407007388 */ /* 0x0001e20000000c00 */
[----:B------:R-:W-:Y:S01]  /*15260*/  LEA.HI.X.SX32 R79, R29, R2, 0x1, P2 ;  /* 0x000000021d4f7211 */ /* 0x000fe200010f0eff */
[----:B------:R-:W-:Y:S01]  /*15270*/  IMAD R29, R3, 0x2, R31 ;  /* 0x00000002031d7824 */ /* 0x000fe200078e021f */
[----:B0-----:R-:W-:Y:S02]  /*15280*/  F2FP.BF16.PACK_AB R37, R180, R181 ;  /* 0x000000b5b425723e */ /* 0x001fe400000010ff */
[----:B------:R-:W-:-:S04]  /*15290*/  LEA R180, P2, R31, R0, 0x1 ;  /* 0x000000001fb47211 */ /* 0x000fc800078408ff */
[----:B------:R-:W-:Y:S02]  /*152a0*/  LEA.HI.X.SX32 R181, R31, R2, 0x1, P2 ;  /* 0x000000021fb57211 */ /* 0x000fe400010f0eff */
[----:B------:R-:W-:Y:S02]  /*152b0*/  LEA R186, P2, R29, R0, 0x1 ;  /* 0x000000001dba7211 */ /* 0x000fe400078408ff */
[----:B------:R-:W-:Y:S02]  /*152c0*/  LEA R31, R3, R29, 0x1 ;  /* 0x0000001d031f7211 */ /* 0x000fe400078e08ff */
[----:B------:R-:W-:Y:S02]  /*152d0*/  F2FP.BF16.PACK_AB R36, R184, R185 ;  /* 0x000000b9b824723e */ /* 0x000fe400000010ff */
[----:B------:R-:W-:Y:S01]  /*152e0*/  LEA.HI.X.SX32 R187, R29, R2, 0x1, P2 ;  /* 0x000000021dbb7211 */ /* 0x000fe200010f0eff */
[----:B------:R-:W-:Y:S01]  /*152f0*/  IMAD R29, R3, 0x2, R31 ;  /* 0x00000002031d7824 */ /* 0x000fe200078e021f */
[----:B------:R-:W-:-:S04]  /*15300*/  LEA R184, P2, R31, R0, 0x1 ;  /* 0x000000001fb87211 */ /* 0x000fc800078408ff */
[----:B------:R-:W-:Y:S01]  /*15310*/  LEA.HI.X.SX32 R185, R31, R2, 0x1, P2 ;  /* 0x000000021fb97211 */ /* 0x000fe200010f0eff */
[----:B------:R-:W-:Y:S01]  /*15320*/  IMAD R31, R3, 0x2, R29 ;  /* 0x00000002031f7824 */ /* 0x000fe200078e021d */
[----:B------:R-:W-:Y:S02]  /*15330*/  LEA R182, P2, R29, R0, 0x1 ;  /* 0x000000001db67211 */ /* 0x000fe400078408ff */
[----:B------:R-:W-:Y:S02]  /*15340*/  F2FP.BF16.PACK_AB R48, R132, R131 ;  /* 0x000000838430723e */ /* 0x000fe400000010ff */
[----:B------:R-:W-:Y:S02]  /*15350*/  F2FP.BF16.PACK_AB R49, R114, R129 ;  /* 0x000000817231723e */ /* 0x000fe400000010ff */
[----:B------:R-:W-:Y:S02]  /*15360*/  F2FP.BF16.PACK_AB R50, R115, R127 ;  /* 0x0000007f7332723e */ /* 0x000fe400000010ff */
[----:B------:R-:W-:-:S02]  /*15370*/  F2FP.BF16.PACK_AB R51, R107, R125 ;  /* 0x0000007d6b33723e */ /* 0x000fc400000010ff */
[----:B------:R-:W-:Y:S02]  /*15380*/  LEA.HI.X.SX32 R183, R29, R2, 0x1, P2 ;  /* 0x000000021db77211 */ /* 0x000fe400010f0eff */
[----:B------:R-:W-:Y:S02]  /*15390*/  LEA R178, P2, R31, R0, 0x1 ;  /* 0x000000001fb27211 */ /* 0x000fe400078408ff */
[----:B------:R-:W-:Y:S01]  /*153a0*/  LEA R29, R3, R31, 0x1 ;  /* 0x0000001f031d7211 */ /* 0x000fe200078e08ff */
[----:B------:R0:W-:Y:S01]  /*153b0*/  STS.128 [R7+0x280], R48 ;  /* 0x0002803007007388 */ /* 0x0001e20000000c00 */
[----:B------:R-:W-:-:S03]  /*153c0*/  LEA.HI.X.SX32 R179, R31, R2, 0x1, P2 ;  /* 0x000000021fb37211 */ /* 0x000fc600010f0eff */
[----:B------:R-:W-:Y:S01]  /*153d0*/  IMAD R31, R3, 0x2, R29 ;  /* 0x00000002031f7824 */ /* 0x000fe200078e021d */
[----:B------:R-:W-:Y:S02]  /*153e0*/  F2FP.BF16.PACK_AB R38, R176, R177 ;  /* 0x000000b1b026723e */ /* 0x000fe400000010ff */
[----:B------:R-:W-:Y:S02]  /*153f0*/  F2FP.BF16.PACK_AB R39, R172, R173 ;  /* 0x000000adac27723e */ /* 0x000fe400000010ff */
[----:B------:R-:W-:Y:S02]  /*15400*/  F2FP.BF16.PACK_AB R40, R212, R213 ;  /* 0x000000d5d428723e */ /* 0x000fe400000010ff */
[----:B------:R-:W-:Y:S02]  /*15410*/  F2FP.BF16.PACK_AB R41, R210, R211 ;  /* 0x000000d3d229723e */ /* 0x000fe400000010ff */
[----:B0-----:R-:W-:Y:S02]  /*15420*/  LEA R50, P2, R29, R0, 0x1 ;  /* 0x000000001d327211 */ /* 0x001fe400078408ff */
[----:B------:R-:W-:-:S02]  /*15430*/  F2FP.BF16.PACK_AB R42, R208, R209 ;  /* 0x000000d1d02a723e */ /* 0x000fc400000010ff */
[----:B------:R-:W-:Y:S02]  /*15440*/  F2FP.BF16.PACK_AB R43, R206, R207 ;  /* 0x000000cfce2b723e */ /* 0x000fe400000010ff */
[----:B------:R-:W-:Y:S02]  /*15450*/  LEA.HI.X.SX32 R51, R29, R2, 0x1, P2 ;  /* 0x000000021d337211 */ /* 0x000fe400010f0eff */
[----:B------:R-:W-:Y:S01]  /*15460*/  LEA R48, P2, R31, R0, 0x1 ;  /* 0x000000001f307211 */ /* 0x000fe200078408ff */
[----:B------:R0:W-:Y:S01]  /*15470*/  STS.128 [R7+0x580], R36 ;  /* 0x0005802407007388 */ /* 0x0001e20000000c00 */
[----:B------:R-:W-:Y:S02]  /*15480*/  F2FP.BF16.PACK_AB R120, R121, R120 ;  /* 0x000000787978723e */ /* 0x000fe400000010ff */
[----:B------:R-:W-:Y:S01]  /*15490*/  ISETP.NE.AND P5, PT, R122, RZ, PT ;  /* 0x000000ff7a00720c */ /* 0x000fe20003fa5270 */
[----:B------:R1:W-:Y:S01]  /*154a0*/  STS.128 [R7+0x100], R40 ;  /* 0x0001002807007388 */ /* 0x0003e20000000c00 */
[----:B------:R-:W-:-:S02]  /*154b0*/  F2FP.BF16.PACK_AB R52, R123, R130 ;  /* 0x000000827b34723e */ /* 0x000fc400000010ff */
[----:B------:R-:W-:Y:S02]  /*154c0*/  F2FP.BF16.PACK_AB R116, R118, R116 ;  /* 0x000000747674723e */ /* 0x000fe400000010ff */
[----:B------:R-:W-:Y:S02]  /*154d0*/  F2FP.BF16.PACK_AB R121, R117, R119 ;  /* 0x000000777579723e */ /* 0x000fe400000010ff */
[----:B------:R-:W-:Y:S02]  /*154e0*/  LEA.HI.X.SX32 R49, R31, R2, 0x1, P2 ;  /* 0x000000021f317211 */ /* 0x000fe400010f0eff */
[----:B------:R-:W-:Y:S02]  /*154f0*/  F2FP.BF16.PACK_AB R44, R152, R153 ;  /* 0x00000099982c723e */ /* 0x000fe400000010ff */
[----:B------:R-:W-:Y:S01]  /*15500*/  F2FP.BF16.PACK_AB R45, R148, R149 ;  /* 0x00000095942d723e */ /* 0x000fe200000010ff */
[----:B0-----:R-:W-:Y:S01]  /*15510*/  IMAD R37, R3, 0x2, R31 ;  /* 0x0000000203257824 */ /* 0x001fe200078e021f */
[----:B------:R-:W-:-:S02]  /*15520*/  F2FP.BF16.PACK_AB R46, R112, R113 ;  /* 0x00000071702e723e */ /* 0x000fc400000010ff */
[----:B------:R-:W-:Y:S02]  /*15530*/  F2FP.BF16.PACK_AB R47, R104, R105 ;  /* 0x00000069682f723e */ /* 0x000fe400000010ff */
[----:B-1----:R-:W-:Y:S02]  /*15540*/  F2FP.BF16.PACK_AB R40, R154, R155 ;  /* 0x0000009b9a28723e */ /* 0x002fe400000010ff */
[----:B------:R-:W-:Y:S02]  /*15550*/  F2FP.BF16.PACK_AB R41, R150, R151 ;  /* 0x000000979629723e */ /* 0x000fe400000010ff */
[----:B------:R-:W-:Y:S02]  /*15560*/  F2FP.BF16.PACK_AB R42, R146, R147 ;  /* 0x00000093922a723e */ /* 0x000fe400000010ff */
[----:B------:R-:W-:Y:S02]  /*15570*/  F2FP.BF16.PACK_AB R43, R108, R109 ;  /* 0x0000006d6c2b723e */ /* 0x000fe400000010ff */
[----:B------:R-:W-:-:S02]  /*15580*/  F2FP.BF16.PACK_AB R53, R124, R128 ;  /* 0x000000807c35723e */ /* 0x000fc400000010ff */
[----:B------:R-:W-:Y:S02]  /*15590*/  F2FP.BF16.PACK_AB R54, R111, R126 ;  /* 0x0000007e6f36723e */ /* 0x000fe400000010ff */
[----:B------:R-:W-:Y:S02]  /*155a0*/  F2FP.BF16.PACK_AB R55, R110, R106 ;  /* 0x0000006a6e37723e */ /* 0x000fe400000010ff */
        /* <DEDUP_REMOVED lines=10> */
[----:B------:R-:W-:Y:S01]  /*15650*/  F2FP.BF16.PACK_AB R30, R214, R251 ;  /* 0x000000fbd61e723e */ /* 0x000fe200000010ff */
[----:B------:R-:W-:Y:S01]  /*15660*/  STS.128 [R7+0x200], R40 ;  /* 0x0002002807007388 */ /* 0x000fe20000000c00 */
[----:B------:R-:W-:-:S03]  /*15670*/  LEA R39, R3, R37, 0x1 ;  /* 0x0000002503277211 */ /* 0x000fc600078e08ff */
[----:B------:R0:W-:Y:S04]  /*15680*/  STS.128 [R7+0x600], R44 ;  /* 0x0006002c07007388 */ /* 0x0001e80000000c00 */
[----:B------:R1:W-:Y:S04]  /*15690*/  STS.128 [R7+0x680], R52 ;  /* 0x0006803407007388 */ /* 0x0003e80000000c00 */
[----:B------:R-:W-:Y:S04]  /*156a0*/  STS.128 [R7+0x300], R120 ;  /* 0x0003007807007388 */ /* 0x000fe80000000c00 */
[----:B------:R-:W-:Y:S04]  /*156b0*/  STS.128 [R7+0x700], R116 ;  /* 0x0007007407007388 */ /* 0x000fe80000000c00 */
[----:B------:R4:W-:Y:S01]  /*156c0*/  STS.128 [R7+0x380], R32 ;  /* 0x0003802007007388 */ /* 0x0009e20000000c00 */
[----:B0-----:R-:W-:-:S04]  /*156d0*/  LEA R46, P2, R37, R0, 0x1 ;  /* 0x00000000252e7211 */ /* 0x001fc800078408ff */
[----:B------:R-:W-:Y:S01]  /*156e0*/  LEA.HI.X.SX32 R47, R37, R2, 0x1, P2 ;  /* 0x00000002252f7211 */ /* 0x000fe200010f0eff */
[----:B------:R-:W-:Y:S01]  /*156f0*/  IMAD R37, R3, 0x2, R39 ;  /* 0x0000000203257824 */ /* 0x000fe200078e0227 */
[----:B------:R-:W-:-:S04]  /*15700*/  LEA R44, P2, R39, R0, 0x1 ;  /* 0x00000000272c7211 */ /* 0x000fc800078408ff */
[----:B------:R-:W-:Y:S01]  /*15710*/  LEA.HI.X.SX32 R45, R39, R2, 0x1, P2 ;  /* 0x00000002272d7211 */ /* 0x000fe200010f0eff */
[----:B------:R-:W-:Y:S01]  /*15720*/  IMAD R39, R3, 0x2, R37 ;  /* 0x0000000203277824 */ /* 0x000fe200078e0225 */
[----:B------:R-:W-:Y:S02]  /*15730*/  LEA R42, P2, R37, R0, 0x1 ;  /* 0x00000000252a7211 */ /* 0x000fe400078408ff */
[----:B---3--:R-:W-:Y:S02]  /*15740*/  F2FP.BF16.PACK_AB R31, R223, R222 ;  /* 0x000000dedf1f723e */ /* 0x008fe400000010ff */
[----:B------:R-:W-:Y:S01]  /*15750*/  LEA.HI.X.SX32 R43, R37, R2, 0x1, P2 ;  /* 0x00000002252b7211 */ /* 0x000fe200010f0eff */
[----:B------:R-:W3:Y:S04]  /*15760*/  LDL.LU R223, [R1+0x14] ;  /* 0x0000140001df7983 */ /* 0x000ee80000300800 */
[----:B------:R0:W-:Y:S04]  /*15770*/  STS.128 [R7+0x780], R28 ;  /* 0x0007801c07007388 */ /* 0x0001e80000000c00 */
[----:B------:R-:W-:Y:S01]  /*15780*/  BAR.SYNC.DEFER_BLOCKING 0x0 ;  /* 0x0000000000007b1d */ /* 0x000fe20000010000 */
[----:B------:R-:W-:-:S02]  /*15790*/  LEA R40, P2, R39, R0, 0x1 ;  /* 0x0000000027287211 */ /* 0x000fc400078408ff */
[C---:B------:R-:W-:Y:S02]  /*157a0*/  LEA R37, R3.reuse, R39, 0x1 ;  /* 0x0000002703257211 */ /* 0x040fe400078e08ff */
[C---:B-1----:R-:W-:Y:S01]  /*157b0*/  LOP3.LUT R54, R76.reuse, 0x20, RZ, 0x3c, !PT ;  /* 0x000000204c367812 */ /* 0x042fe200078e3cff */
[----:B------:R-:W3:Y:S01]  /*157c0*/  LDL.LU R222, [R1+0x10] ;  /* 0x0000100001de7983 */ /* 0x000ee20000300800 */
[C---:B------:R-:W-:Y:S02]  /*157d0*/  LOP3.LUT R53, R76.reuse, 0x40, RZ, 0x3c, !PT ;  /* 0x000000404c357812 */ /* 0x040fe400078e3cff */
[----:B------:R-:W-:Y:S01]  /*157e0*/  LOP3.LUT R52, R76, 0x60, RZ, 0x3c, !PT ;  /* 0x000000604c347812 */ /* 0x000fe200078e3cff */
[----:B----4-:R-:W-:Y:S01]  /*157f0*/  IMAD R33, R3, 0x2, R37 ;  /* 0x0000000203217824 */ /* 0x010fe200078e0225 */
[----:B------:R-:W-:Y:S01]  /*15800*/  LEA.HI.X.SX32 R41, R39, R2, 0x1, P2 ;  /* 0x0000000227297211 */ /* 0x000fe200010f0eff */
[----:B------:R-:W4:Y:S01]  /*15810*/  LDL.LU R236, [R1+0x30] ;  /* 0x0000300001ec7983 */ /* 0x000f220000300800 */
[----:B------:R-:W-:-:S02]  /*15820*/  LEA R38, P2, R37, R0, 0x1 ;  /* 0x0000000025267211 */ /* 0x000fc400078408ff */
[----:B------:R-:W-:Y:S02]  /*15830*/  F2FP.BF16.PACK_AB R124, R70, R71 ;  /* 0x00000047467c723e */ /* 0x000fe400000010ff */
[----:B------:R-:W-:Y:S02]  /*15840*/  F2FP.BF16.PACK_AB R120, R68, R69 ;  /* 0x000000454478723e */ /* 0x000fe400000010ff */
[----:B------:R-:W-:Y:S02]  /*15850*/  F2FP.BF16.PACK_AB R126, R62, R63 ;  /* 0x0000003f3e7e723e */ /* 0x000fe400000010ff */
[----:B------:R-:W-:Y:S02]  /*15860*/  F2FP.BF16.PACK_AB R122, R61, R60 ;  /* 0x0000003c3d7a723e */ /* 0x000fe400000010ff */
[----:B------:R-:W-:Y:S01]  /*15870*/  F2FP.BF16.PACK_AB R127, R58, R59 ;  /* 0x0000003b3a7f723e */ /* 0x000fe200000010ff */
[----:B------:R-:W-:Y:S01]  /*15880*/  LDS.128 R112, [R54] ;  /* 0x0000000036707984 */ /* 0x000fe20000000c00 */
[----:B------:R-:W-:-:S02]  /*15890*/  F2FP.BF16.PACK_AB R123, R56, R57 ;  /* 0x00000039387b723e */ /* 0x000fc400000010ff */
[----:B------:R-:W-:Y:S01]  /*158a0*/  F2FP.BF16.PACK_AB R125, R66, R67 ;  /* 0x00000043427d723e */ /* 0x000fe200000010ff */
[----:B------:R-:W-:Y:S01]  /*158b0*/  LDS.128 R96, [R54+0x800] ;  /* 0x0008000036607984 */ /* 0x000fe20000000c00 */
[----:B------:R-:W-:Y:S01]  /*158c0*/  F2FP.BF16.PACK_AB R121, R65, R64 ;  /* 0x000000404179723e */ /* 0x000fe200000010ff */
[----:B0-----:R-:W-:Y:S01]  /*158d0*/  IMAD R29, R3, 0x2, R33 ;  /* 0x00000002031d7824 */ /* 0x001fe200078e0221 */
[----:B------:R-:W-:Y:S01]  /*158e0*/  LEA.HI.X.SX32 R39, R37, R2, 0x1, P2 ;  /* 0x0000000225277211 */ /* 0x000fe200010f0eff */
[----:B------:R-:W-:Y:S01]  /*158f0*/  LDS.128 R80, [R54+0x1000] ;  /* 0x0010000036507984 */ /* 0x000fe20000000c00 */
[----:B------:R-:W-:-:S03]  /*15900*/  LEA R36, P2, R33, R0, 0x1 ;  /* 0x0000000021247211 */ /* 0x000fc600078408ff */
[----:B------:R-:W-:Y:S04]  /*15910*/  LDS.128 R60, [R54+0x1800] ;  /* 0x00180000363c7984 */ /* 0x000fe80000000c00 */
[----:B------:R-:W-:Y:S04]  /*15920*/  LDS.128 R108, [R53] ;  /* 0x00000000356c7984 */ /* 0x000fe80000000c00 */
[----:B------:R-:W0:Y:S04]  /*15930*/  LDS.128 R92, [R53+0x800] ;  /* 0x00080000355c7984 */ /* 0x000e280000000c00 */
[----:B------:R-:W-:Y:S04]  /*15940*/  LDS.128 R72, [R53+0x1000] ;  /* 0x0010000035487984 */ /* 0x000fe80000000c00 */
[----:B------:R-:W-:Y:S04]  /*15950*/  LDS.128 R56, [R53+0x1800] ;  /* 0x0018000035387984 */ /* 0x000fe80000000c00 */
[----:B------:R-:W-:Y:S04]  /*15960*/  LDS.128 R104, [R52] ;  /* 0x0000000034687984 */ /* 0x000fe80000000c00 */
[----:B------:R-:W-:Y:S04]  /*15970*/  LDS.128 R88, [R52+0x800] ;  /* 0x0008000034587984 */ /* 0x000fe80000000c00 */
[----:B------:R-:W-:Y:S04]  /*15980*/  LDS.128 R68, [R52+0x1000] ;  /* 0x0010000034447984 */ /* 0x000fe80000000c00 */
[----:B------:R-:W1:Y:S04]  /*15990*/  LDS.128 R116, [R76] ;  /* 0x000000004c747984 */ /* 0x000e680000000c00 */
[----:B------:R-:W0:Y:S04]  /*159a0*/  LDS.128 R100, [R76+0x800] ;  /* 0x000800004c647984 */ /* 0x000e280000000c00 */
[----:B------:R-:W0:Y:S04]  /*159b0*/  LDS.128 R84, [R76+0x1000] ;  /* 0x001000004c547984 */ /* 0x000e280000000c00 */
[----:B------:R-:W0:Y:S04]  /*159c0*/  LDS.128 R64, [R76+0x1800] ;  /* 0x001800004c407984 */ /* 0x000e280000000c00 */
[----:B------:R-:W0:Y:S04]  /*159d0*/  LDS.128 R52, [R52+0x1800] ;  /* 0x0018000034347984 */ /* 0x000e280000000c00 */
[----:B------:R-:W-:Y:S01]  /*159e0*/  BAR.SYNC.DEFER_BLOCKING 0x0 ;  /* 0x0000000000007b1d */ /* 0x000fe20000010000 */
[----:B------:R-:W-:-:S02]  /*159f0*/  LEA.HI.X.SX32 R37, R33, R2, 0x1, P2 ;  /* 0x0000000221257211 */ /* 0x000fc400010f0eff */
[----:B------:R-:W-:Y:S02]  /*15a00*/  LEA R34, P2, R29, R0, 0x1 ;  /* 0x000000001d227211 */ /* 0x000fe400078408ff */
[----:B------:R-:W-:Y:S01]  /*15a10*/  LEA R31, R3, R29, 0x1 ;  /* 0x0000001d031f7211 */ /* 0x000fe200078e08ff */
[----:B------:R-:W4:Y:S01]  /*15a20*/  LDL.LU R237, [R1+0x2c] ;  /* 0x00002c0001ed7983 */ /* 0x000f220000300800 */
[----:B------:R-:W-:Y:S02]  /*15a30*/  LEA.HI.X.SX32 R35, R29, R2, 0x1, P2 ;  /* 0x000000021d237211 */ /* 0x000fe400010f0eff */
[----:B------:R-:W-:Y:S01]  /*15a40*/  LEA R32, P2, R31, R0, 0x1 ;  /* 0x000000001f207211 */ /* 0x000fe200078408ff */
[----:B------:R-:W-:Y:S01]  /*15a50*/  IMAD R28, R3, 0x2, R31 ;  /* 0x00000002031c7824 */ /* 0x000fe200078e021f */
[----:B------:R-:W-:Y:S01]  /*15a60*/  F2FP.BF16.PACK_AB R24, R9, R24 ;  /* 0x000000180918723e */ /* 0x000fe200000010ff */
[----:B------:R-:W4:Y:S01]  /*15a70*/  LDL.LU R217, [R1+0x38] ;  /* 0x0000380001d97983 */ /* 0x000f220000300800 */
[----:B------:R-:W-:Y:S01]  /*15a80*/  LEA.HI.X.SX32 R33, R31, R2, 0x1, P2 ;  /* 0x000000021f217211 */ /* 0x000fe200010f0eff */
[----:B------:R-:W-:Y:S01]  /*15a90*/  IMAD R29, R3, 0x2, R28 ;  /* 0x00000002031d7824 */ /* 0x000fe200078e021c */
[C---:B------:R-:W-:Y:S01]  /*15aa0*/  LEA R30, P2, R28.reuse, R0, 0x1 ;  /* 0x000000001c1e7211 */ /* 0x040fe200078408ff */
[----:B------:R-:W4:Y:S03]  /*15ab0*/  LDL.LU R216, [R1+0x34] ;  /* 0x0000340001d87983 */ /* 0x000f260000300800 */
[----:B------:R-:W-:Y:S01]  /*15ac0*/  LEA.HI.X.SX32 R31, R28, R2, 0x1, P2 ;  /* 0x000000021c1f7211 */ /* 0x000fe200010f0eff */
[----:B------:R-:W4:Y:S01]  /*15ad0*/  LDL.LU R221, [R1+0x58] ;  /* 0x0000580001dd7983 */ /* 0x000f220000300800 */
[----:B------:R-:W-:-:S02]  /*15ae0*/  LEA R28, P2, R29, R0, 0x1 ;  /* 0x000000001d1c7211 */ /* 0x000fc400078408ff */
[----:B------:R-:W-:Y:S01]  /*15af0*/  LEA R77, R3, R29, 0x1 ;  /* 0x0000001d034d7211 */ /* 0x000fe200078e08ff */
[----:B------:R0:W-:Y:S01]  /*15b00*/  STS.128 [R7+0x400], R120 ;  /* 0x0004007807007388 */ /* 0x0001e20000000c00 */
[----:B------:R-:W-:Y:S02]  /*15b10*/  LEA.HI.X.SX32 R29, R29, R2, 0x1, P2 ;  /* 0x000000021d1d7211 */ /* 0x000fe400010f0eff */
[C---:B------:R-:W-:Y:S01]  /*15b20*/  LEA R176, P2, R77.reuse, R0, 0x1 ;  /* 0x000000004db07211 */ /* 0x040fe200078408ff */
[----:B------:R1:W-:Y:S03]  /*15b30*/  STS.128 [R7], R124 ;  /* 0x0000007c07007388 */ /* 0x0003e60000000c00 */
[----:B------:R-:W-:Y:S01]  /*15b40*/  LEA.HI.X.SX32 R177, R77, R2, 0x1, P2 ;  /* 0x000000024db17211 */ /* 0x000fe200010f0eff */
[----:B------:R-:W4:Y:S01]  /*15b50*/  LDL.LU R220, [R1+0x3c] ;  /* 0x00003c0001dc7983 */ /* 0x000f220000300800 */
[----:B------:R-:W-:-:S02]  /*15b60*/  F2FP.BF16.PACK_AB R20, R20, R17 ;  /* 0x000000111414723e */ /* 0x000fc400000010ff */
[----:B------:R-:W-:Y:S01]  /*15b70*/  F2FP.BF16.PACK_AB R25, R12, R25 ;  /* 0x000000190c19723e */ /* 0x000fe200000010ff */
[----:B------:R-:W4:Y:S01]  /*15b80*/  LDL.LU R215, [R1+0x68] ;  /* 0x0000680001d77983 */ /* 0x000f220000300800 */
[----:B0-----:R-:W-:Y:S01]  /*15b90*/  IMAD R122, R3, 0x2, R77 ;  /* 0x00000002037a7824 */ /* 0x001fe200078e024d */
[----:B------:R-:W-:Y:S02]  /*15ba0*/  F2FP.BF16.PACK_AB R121, R23, R26 ;  /* 0x0000001a1779723e */ /* 0x000fe400000010ff */
[----:B------:R-:W4:Y:S01]  /*15bb0*/  LDL.LU R214, [R1+0x5c] ;  /* 0x00005c0001d67983 */ /* 0x000f220000300800 */
[----:B-1----:R-:W-:Y:S01]  /*15bc0*/  F2FP.BF16.PACK_AB R125, R18, R27 ;  /* 0x0000001b127d723e */ /* 0x002fe200000010ff */
[----:B------:R-:W-:Y:S01]  /*15bd0*/  IMAD R27, R3, 0x2, R122 ;  /* 0x00000002031b7824 */ /* 0x000fe200078e027a */
[----:B------:R-:W-:Y:S02]  /*15be0*/  LEA R18, P2, R122, R0, 0x1 ;  /* 0x000000007a127211 */ /* 0x000fe400078408ff */
[----:B------:R-:W-:-:S02]  /*15bf0*/  F2FP.BF16.PACK_AB R126, R19, R14 ;  /* 0x0000000e137e723e */ /* 0x000fc400000010ff */
[----:B------:R-:W-:Y:S02]  /*15c00*/  LEA.HI.X.SX32 R19, R122, R2, 0x1, P2 ;  /* 0x000000027a137211 */ /* 0x000fe400010f0eff */
[----:B------:R-:W-:Y:S02]  /*15c10*/  LEA R14, P2, R27, R0, 0x1 ;  /* 0x000000001b0e7211 */ /* 0x000fe400078408ff */
[----:B------:R-:W-:Y:S02]  /*15c20*/  LEA R23, R3, R27, 0x1 ;  /* 0x0000001b03177211 */ /* 0x000fe400078e08ff */
[----:B------:R-:W-:Y:S02]  /*15c30*/  F2FP.BF16.PACK_AB R127, R10, R15 ;  /* 0x0000000f0a7f723e */ /* 0x000fe400000010ff */
[----:B------:R-:W-:Y:S01]  /*15c40*/  LEA.HI.X.SX32 R15, R27, R2, 0x1, P2 ;  /* 0x000000021b0f7211 */ /* 0x000fe200010f0eff */
[----:B------:R-:W-:Y:S01]  /*15c50*/  IMAD R27, R3, 0x2, R23 ;  /* 0x00000002031b7824 */ /* 0x000fe200078e0217 */
[----:B------:R-:W-:-:S02]  /*15c60*/  LEA R10, P2, R23, R0, 0x1 ;  /* 0x00000000170a7211 */ /* 0x000fc400078408ff */
[----:B------:R-:W-:Y:S02]  /*15c70*/  F2FP.BF16.PACK_AB R123, R8, R11 ;  /* 0x0000000b087b723e */ /* 0x000fe400000010ff */
[----:B------:R-:W-:Y:S01]  /*15c80*/  LEA.HI.X.SX32 R11, R23, R2, 0x1, P2 ;  /* 0x00000002170b7211 */ /* 0x000fe200010f0eff */
[----:B------:R-:W-:Y:S01]  /*15c90*/  IMAD R23, R3, 0x2, R27 ;  /* 0x0000000203177824 */ /* 0x000fe200078e021b */
[C---:B------:R-:W-:Y:S02]  /*15ca0*/  LEA R8, P2, R27.reuse, R0, 0x1 ;  /* 0x000000001b087211 */ /* 0x040fe400078408ff */
[----:B------:R-:W-:Y:S02]  /*15cb0*/  F2FP.BF16.PACK_AB R122, R22, R16 ;  /* 0x00000010167a723e */ /* 0x000fe400000010ff */
[----:B------:R-:W-:Y:S02]  /*15cc0*/  LEA.HI.X.SX32 R9, R27, R2, 0x1, P2 ;  /* 0x000000021b097211 */ /* 0x000fe400010f0eff */
[----:B------:R-:W-:-:S02]  /*15cd0*/  LEA R16, P2, R23, R0, 0x1 ;  /* 0x0000000017107211 */ /* 0x000fc400078408ff */
[----:B------:R-:W-:Y:S02]  /*15ce0*/  LEA R27, R3, R23, 0x1 ;  /* 0x00000017031b7211 */ /* 0x000fe400078e08ff */
[----:B------:R-:W-:Y:S02]  /*15cf0*/  LEA.HI.X.SX32 R17, R23, R2, 0x1, P2 ;  /* 0x0000000217117211 */ /* 0x000fe400010f0eff */
[----:B------:R-:W-:Y:S01]  /*15d00*/  LEA R12, P2, R27, R0, 0x1 ;  /* 0x000000001b0c7211 */ /* 0x000fe200078408ff */
[----:B------:R-:W-:Y:S01]  /*15d10*/  IMAD R23, R3, 0x2, R27 ;  /* 0x0000000203177824 */ /* 0x000fe200078e021b */
[----:B------:R-:W-:Y:S02]  /*15d20*/  F2FP.BF16.PACK_AB R21, R21, R13 ;  /* 0x0000000d1515723e */ /* 0x000fe400000010ff */
[----:B------:R-:W-:Y:S02]  /*15d30*/  LEA.HI.X.SX32 R13, R27, R2, 0x1, P2 ;  /* 0x000000021b0d7211 */ /* 0x000fe400010f0eff */
[----:B------:R-:W-:-:S02]  /*15d40*/  F2FP.BF16.PACK_AB R26, R5, R6 ;  /* 0x00000006051a723e */ /* 0x000fc400000010ff */
[----:B------:R-:W-:-:S05]  /*15d50*/  F2FP.BF16.PACK_AB R27, R139, R138 ;  /* 0x0000008a8b1b723e */ /* 0x000fca00000010ff */
[----:B------:R0:W-:Y:S02]  /*15d60*/  STS.128 [R7+0x100], R24 ;  /* 0x0001001807007388 */ /* 0x0001e40000000c00 */
[----:B0-----:R-:W-:Y:S02]  /*15d70*/  F2FP.BF16.PACK_AB R24, R159, R158 ;  /* 0x0000009e9f18723e */ /* 0x001fe400000010ff */
[----:B------:R-:W-:Y:S02]  /*15d80*/  F2FP.BF16.PACK_AB R25, R188, R169 ;  /* 0x000000a9bc19723e */ /* 0x000fe400000010ff */
        /* <DEDUP_REMOVED lines=9> */
[----:B------:R-:W2:Y:S01]  /*15e20*/  LDL.LU R219, [R1+0x104] ;  /* 0x0001040001db7983 */ /* 0x000ea20000300800 */
[----:B------:R-:W-:-:S03]  /*15e30*/  F2FP.BF16.PACK_AB R25, R239, R238 ;  /* 0x000000eeef19723e */ /* 0x000fc600000010ff */
[----:B------:R-:W2:Y:S04]  /*15e40*/  LDL.LU R218, [R1+0x100] ;  /* 0x0001000001da7983 */ /* 0x000ea80000300800 */
[----:B------:R-:W2:Y:S04]  /*15e50*/  LDL.LU R239, [R1+0x6a8] ;  /* 0x0006a80001ef7983 */ /* 0x000ea80000300800 */
[----:B------:R-:W2:Y:S01]  /*15e60*/  LDL.LU R238, [R1+0x6a4] ;  /* 0x0006a40001ee7983 */ /* 0x000ea20000300800 */
[----:B------:R-:W-:Y:S01]  /*15e70*/  LEA R172, P2, R23, R0, 0x1 ;  /* 0x0000000017ac7211 */ /* 0x000fe200078408ff */
[----:B------:R-:W-:Y:S01]  /*15e80*/  IMAD R5, R3, 0x2, R23 ;  /* 0x0000000203057824 */ /* 0x000fe200078e0217 */
[----:B------:R-:W-:-:S02]  /*15e90*/  F2FP.BF16.PACK_AB R22, R137, R4 ;  /* 0x000000048916723e */ /* 0x000fc400000010ff */
[----:B------:R-:W-:Y:S02]  /*15ea0*/  LEA.HI.X.SX32 R173, R23, R2, 0x1, P2 ;  /* 0x0000000217ad7211 */ /* 0x000fe400010f0eff */
        /* <DEDUP_REMOVED lines=12> */
[----:B---3--:R-:W-:Y:S02]  /*15f70*/  F2FP.BF16.PACK_AB R20, R223, R222 ;  /* 0x000000dedf14723e */ /* 0x008fe400000010ff */
[----:B------:R-:W3:Y:S04]  /*15f80*/  LDL.LU R223, [R1+0x10c] ;  /* 0x00010c0001df7983 */ /* 0x000ee80000300800 */
[----:B------:R-:W3:Y:S01]  /*15f90*/  LDL.LU R222, [R1+0x108] ;  /* 0x0001080001de7983 */ /* 0x000ee20000300800 */
[----:B--2---:R-:W-:-:S03]  /*15fa0*/  F2FP.BF16.PACK_AB R23, R238, R239 ;  /* 0x000000efee17723e */ /* 0x004fc600000010ff */
[----:B------:R-:W2:Y:S04]  /*15fb0*/  LDL.LU R238, [R1+0x6a0] ;  /* 0x0006a00001ee7983 */ /* 0x000ea80000300800 */
[----:B------:R-:W2:Y:S01]  /*15fc0*/  LDL.LU R239, [R1+0x69c] ;  /* 0x00069c0001ef7983 */ /* 0x000ea20000300800 */
[----:B----4-:R-:W-:Y:S02]  /*15fd0*/  F2FP.BF16.PACK_AB R21, R236, R237 ;  /* 0x000000edec15723e */ /* 0x010fe400000010ff */
[----:B------:R-:W-:Y:S01]  /*15fe0*/  F2FP.BF16.PACK_AB R22, R221, R220 ;  /* 0x000000dcdd16723e */ /* 0x000fe200000010ff */
[----:B------:R-:W4:Y:S04]  /*15ff0*/  LDL.LU R209, [R1+0x118] ;  /* 0x0001180001d17983 */ /* 0x000f280000300800 */
[----:B------:R-:W4:Y:S04]  /*16000*/  LDL.LU R208, [R1+0x114] ;  /* 0x0001140001d07983 */ /* 0x000f280000300800 */
[----:B------:R-:W3:Y:S04]  /*16010*/  LDL.LU R211, [R1+0x120] ;  /* 0x0001200001d37983 */ /* 0x000ee80000300800 */
[----:B------:R-:W3:Y:S04]  /*16020*/  LDL.LU R210, [R1+0x11c] ;  /* 0x00011c0001d27983 */ /* 0x000ee80000300800 */
[----:B------:R-:W3:Y:S04]  /*16030*/  LDL.LU R213, [R1+0x128] ;  /* 0x0001280001d57983 */ /* 0x000ee80000300800 */
[----:B------:R2:W-:Y:S04]  /*16040*/  STS.128 [R7+0x680], R20 ;  /* 0x0006801407007388 */ /* 0x0005e80000000c00 */
[----:B------:R-:W3:Y:S01]  /*16050*/  LDL.LU R212, [R1+0x124] ;  /* 0x0001240001d47983 */ /* 0x000ee20000300800 */
[----:B--2---:R-:W-:-:S03]  /*16060*/  F2FP.BF16.PACK_AB R20, R239, R238 ;  /* 0x000000eeef14723e */ /* 0x004fc600000010ff */
[----:B------:R-:W2:Y:S04]  /*16070*/  LDL.LU R239, [R1+0x698] ;  /* 0x0006980001ef7983 */ /* 0x000ea80000300800 */
[----:B------:R-:W2:Y:S01]  /*16080*/  LDL.LU R238, [R1+0x694] ;  /* 0x0006940001ee7983 */ /* 0x000ea20000300800 */
[----:B------:R-:W-:-:S03]  /*16090*/  F2FP.BF16.PACK_AB R26, R217, R216 ;  /* 0x000000d8d91a723e */ /* 0x000fc600000010ff */
[----:B------:R-:W3:Y:S04]  /*160a0*/  LDL.LU R236, [R1+0x134] ;  /* 0x0001340001ec7983 */ /* 0x000ee80000300800 */
[----:B------:R-:W3:Y:S01]  /*160b0*/  LDL.LU R237, [R1+0x130] ;  /* 0x0001300001ed7983 */ /* 0x000ee20000300800 */
[----:B------:R-:W-:-:S03]  /*160c0*/  F2FP.BF16.PACK_AB R27, R215, R214 ;  /* 0x000000d6d71b723e */ /* 0x000fc600000010ff */
[----:B------:R-:W3:Y:S04]  /*160d0*/  LDL.LU R217, [R1+0x13c] ;  /* 0x00013c0001d97983 */ /* 0x000ee80000300800 */
[----:B------:R-:W3:Y:S04]  /*160e0*/  LDL.LU R216, [R1+0x138] ;  /* 0x0001380001d87983 */ /* 0x000ee80000300800 */
[----:B------:R-:W3:Y:S04]  /*160f0*/  LDL.LU R221, [R1+0x144] ;  /* 0x0001440001dd7983 */ /* 0x000ee80000300800 */
[----:B------:R-:W3:Y:S04]  /*16100*/  LDL.LU R220, [R1+0x140] ;  /* 0x0001400001dc7983 */ /* 0x000ee80000300800 */
[----:B------:R-:W3:Y:S04]  /*16110*/  LDL.LU R215, [R1+0x14c] ;  /* 0x00014c0001d77983 */ /* 0x000ee80000300800 */
[----:B------:R-:W4:Y:S01]  /*16120*/  LDL.LU R214, [R1+0x148] ;  /* 0x0001480001d67983 */ /* 0x000f220000300800 */
[----:B--2---:R-:W-:-:S03]  /*16130*/  F2FP.BF16.PACK_AB R21, R238, R239 ;  /* 0x000000efee15723e */ /* 0x004fc600000010ff */
[----:B------:R-:W2:Y:S04]  /*16140*/  LDL.LU R238, [R1+0x690] ;  /* 0x0006900001ee7983 */ /* 0x000ea80000300800 */
[----:B------:R-:W2:Y:S04]  /*16150*/  LDL.LU R239, [R1+0x68c] ;  /* 0x00068c0001ef7983 */ /* 0x000ea80000300800 */
[----:B------:R0:W-:Y:S02]  /*16160*/  STS.128 [R7+0x280], R24 ;  /* 0x0002801807007388 */ /* 0x0001e40000000c00 */
[----:B0-----:R-:W-:-:S02]  /*16170*/  F2FP.BF16.PACK_AB R24, R219, R218 ;  /* 0x000000dadb18723e */ /* 0x001fc400000010ff */
[----:B------:R-:W4:Y:S01]  /*16180*/  LDL.LU R219, [R1+0x154] ;  /* 0x0001540001db7983 */ /* 0x000f220000300800 */
[----:B---3--:R-:W-:-:S03]  /*16190*/  F2FP.BF16.PACK_AB R25, R223, R222 ;  /* 0x000000dedf19723e */ /* 0x008fc600000010ff */
[----:B------:R-:W3:Y:S04]  /*161a0*/  LDL.LU R218, [R1+0x150] ;  /* 0x0001500001da7983 */ /* 0x000ee80000300800 */
[----:B------:R-:W3:Y:S04]  /*161b0*/  LDL.LU R223, [R1+0x15c] ;  /* 0x00015c0001df7983 */ /* 0x000ee80000300800 */
[----:B------:R-:W3:Y:S01]  /*161c0*/  LDL.LU R222, [R1+0x158] ;  /* 0x0001580001de7983 */ /* 0x000ee20000300800 */
[----:B--2---:R-:W-:-:S03]  /*161d0*/  F2FP.BF16.PACK_AB R23, R239, R238 ;  /* 0x000000eeef17723e */ /* 0x004fc600000010ff */
[----:B------:R-:W2:Y:S04]  /*161e0*/  LDL.LU R239, [R1+0x688] ;  /* 0x0006880001ef7983 */ /* 0x000ea80000300800 */
[----:B------:R-:W2:Y:S01]  /*161f0*/  LDL.LU R238, [R1+0x684] ;  /* 0x0006840001ee7983 */ /* 0x000ea20000300800 */
[----:B----4-:R-:W-:Y:S02]  /*16200*/  F2FP.BF16.PACK_AB R26, R209, R208 ;  /* 0x000000d0d11a723e */ /* 0x010fe400000010ff */
[----:B------:R-:W-:-:S05]  /*16210*/  F2FP.BF16.PACK_AB R27, R213, R212 ;  /* 0x000000d4d51b723e */ /* 0x000fca00000010ff */
[----:B------:R2:W-:Y:S01]  /*16220*/  STS.128 [R7+0x300], R24 ;  /* 0x0003001807007388 */ /* 0x0005e20000000c00 */
[----:B------:R-:W-:Y:S02]  /*16230*/  LEA R174, P2, R5, R0, 0x1 ;  /* 0x0000000005ae7211 */ /* 0x000fe400078408ff */
[----:B------:R-:W-:Y:S02]  /*16240*/  LEA R77, R3, R5, 0x1 ;  /* 0x00000005034d7211 */ /* 0x000fe400078e08ff */
[----:B------:R-:W-:Y:S02]  /*16250*/  LEA.HI.X.SX32 R175, R5, R2, 0x1, P2 ;  /* 0x0000000205af7211 */ /* 0x000fe400010f0eff */
[----:B------:R-:W-:Y:S01]  /*16260*/  LEA R170, P2, R77, R0, 0x1 ;  /* 0x000000004daa7211 */ /* 0x000fe200078408ff */
[----:B------:R-:W-:-:S03]  /*16270*/  IMAD R5, R3, 0x2, R77 ;  /* 0x0000000203057824 */ /* 0x000fc600078e024d */
[----:B------:R-:W-:Y:S01]  /*16280*/  LEA.HI.X.SX32 R171, R77, R2, 0x1, P2 ;  /* 0x000000024dab7211 */ /* 0x000fe200010f0eff */
[----:B------:R-:W-:Y:S01]  /*16290*/  IMAD R77, R3, 0x2, R5 ;  /* 0x00000002034d7824 */ /* 0x000fe200078e0205 */
[----:B------:R-:W-:-:S04]  /*162a0*/  LEA R168, P2, R5, R0, 0x1 ;  /* 0x0000000005a87211 */ /* 0x000fc800078408ff */
[----:B------:R-:W-:Y:S02]  /*162b0*/  LEA.HI.X.SX32 R169, R5, R2, 0x1, P2 ;  /* 0x0000000205a97211 */ /* 0x000fe400010f0eff */
        /* <DEDUP_REMOVED lines=22> */
[----:B------:R-:W-:Y:S01]  /*16420*/  IMAD R77, R3, 0x2, R5 ;  /* 0x00000002034d7824 */ /* 0x000fe200078e0205 */
[----:B--2---:R-:W-:-:S02]  /*16430*/  F2FP.BF16.PACK_AB R25, R238, R239 ;  /* 0x000000efee19723e */ /* 0x004fc400000010ff */
[----:B------:R-:W2:Y:S04]  /*16440*/  LDL.LU R238, [R1+0x680] ;  /* 0x0006800001ee7983 */ /* 0x000ea80000300800 */
[----:B------:R-:W2:Y:S01]  /*16450*/  LDL.LU R239, [R1+0x67c] ;  /* 0x00067c0001ef7983 */ /* 0x000ea20000300800 */
        /* <DEDUP_REMOVED lines=20> */
[----:B------:R-:W-:Y:S02]  /*165a0*/  LEA R138, P2, R77, R0, 0x1 ;  /* 0x000000004d8a7211 */ /* 0x000fe400078408ff */
[----:B------:R-:W-:Y:S02]  /*165b0*/  F2FP.BF16.PACK_AB R124, R135, R136 ;  /* 0x00000088877c723e */ /* 0x000fe400000010ff */
[----:B------:R-:W-:Y:S02]  /*165c0*/  LEA.HI.X.SX32 R139, R77, R2, 0x1, P2 ;  /* 0x000000024d8b7211 */ /* 0x000fe400010f0eff */
[----:B------:R-:W-:Y:S02]  /*165d0*/  LEA R136, P2, R5, R0, 0x1 ;  /* 0x0000000005887211 */ /* 0x000fe400078408ff */
[----:B------:R-:W-:-:S02]  /*165e0*/  LEA R77, R3, R5, 0x1 ;  /* 0x00000005034d7211 */ /* 0x000fc400078e08ff */
[----:B------:R-:W-:Y:S02]  /*165f0*/  F2FP.BF16.PACK_AB R120, R134, R133 ;  /* 0x000000858678723e */ /* 0x000fe400000010ff */
[----:B------:R-:W-:Y:S01]  /*16600*/  LEA.HI.X.SX32 R137, R5, R2, 0x1, P2 ;  /* 0x0000000205897211 */ /* 0x000fe200010f0eff */
[----:B------:R-:W-:Y:S01]  /*16610*/  IMAD R5, R3, 0x2, R77 ;  /* 0x0000000203057824 */ /* 0x000fe200078e024d */
[----:B------:R-:W-:-:S04]  /*16620*/  LEA R134, P2, R77, R0, 0x1 ;  /* 0x000000004d867211 */ /* 0x000fc800078408ff */
        /* <DEDUP_REMOVED lines=9> */
[----:B------:R0:W-:Y:S02]  /*166c0*/  STS.128 [R7+0x80], R124 ;  /* 0x0000807c07007388 */ /* 0x0001e40000000c00 */
[----:B------:R-:W-:Y:S01]  /*166d0*/  LEA.HI.X.SX32 R129, R5, R2, 0x1, P2 ;  /* 0x0000000205817211 */ /* 0x000fe200010f0eff */
[----:B------:R-:W-:Y:S01]  /*166e0*/  IMAD R5, R3, 0x2, R77 ;  /* 0x0000000203057824 */ /* 0x000fe200078e024d */
[----:B------:R1:W-:Y:S01]  /*166f0*/  STS.128 [R7+0x480], R120 ;  /* 0x0004807807007388 */ /* 0x0003e20000000c00 */
[----:B------:R-:W-:-:S02]  /*16700*/  F2FP.BF16.PACK_AB R22, R211, R210 ;  /* 0x000000d2d316723e */ /* 0x000fc400000010ff */
[----:B0-----:R-:W-:-:S04]  /*16710*/  LEA R124, P2, R77, R0, 0x1 ;  /* 0x000000004d7c7211 */ /* 0x001fc800078408ff */
[----:B------:R-:W-:Y:S02]  /*16720*/  LEA.HI.X.SX32 R125, R77, R2, 0x1, P2 ;  /* 0x000000024d7d7211 */ /* 0x000fe400010f0eff */
[----:B-1----:R-:W-:Y:S02]  /*16730*/  LEA R122, P2, R5, R0, 0x1 ;  /* 0x00000000057a7211 */ /* 0x002fe400078408ff */
[----:B------:R-:W-:Y:S02]  /*16740*/  LEA R77, R3, R5, 0x1 ;  /* 0x00000005034d7211 */ /* 0x000fe400078e08ff */
[----:B------:R-:W-:Y:S01]  /*16750*/  LEA.HI.X.SX32 R123, R5, R2, 0x1, P2 ;  /* 0x00000002057b7211 */ /* 0x000fe200010f0eff */
[----:B------:R0:W-:Y:S01]  /*16760*/  STS.128 [R7+0x700], R20 ;  /* 0x0007001407007388 */ /* 0x0001e20000000c00 */
[----:B------:R-:W-:Y:S01]  /*16770*/  LEA R126, P2, R77, R0, 0x1 ;  /* 0x000000004d7e7211 */ /* 0x000fe200078408ff */
[----:B------:R-:W-:Y:S01]  /*16780*/  IMAD R5, R3, 0x2, R77 ;  /* 0x0000000203057824 */ /* 0x000fe200078e024d */
[----:B------:R-:W-:-:S02]  /*16790*/  F2FP.BF16.PACK_AB R24, R236, R237 ;  /* 0x000000edec18723e */ /* 0x000fc400000010ff */
[----:B------:R-:W-:Y:S02]  /*167a0*/  F2FP.BF16.PACK_AB R26, R215, R214 ;  /* 0x000000d6d71a723e */ /* 0x000fe400000010ff */
[----:B---3--:R-:W-:Y:S02]  /*167b0*/  F2FP.BF16.PACK_AB R27, R223, R222 ;  /* 0x000000dedf1b723e */ /* 0x008fe400000010ff */
[----:B------:R-:W-:Y:S01]  /*167c0*/  LEA.HI.X.SX32 R127, R77, R2, 0x1, P2 ;  /* 0x000000024d7f7211 */ /* 0x000fe200010f0eff */
[----:B------:R-:W-:Y:S01]  /*167d0*/  IMAD R77, R3, 0x2, R5 ;  /* 0x00000002034d7824 */ /* 0x000fe200078e0205 */
[----:B------:R-:W-:Y:S02]  /*167e0*/  LEA R196, P2, R5, R0, 0x1 ;  /* 0x0000000005c47211 */ /* 0x000fe400078408ff */
[----:B0-----:R-:W-:Y:S02]  /*167f0*/  F2FP.BF16.PACK_AB R20, R217, R216 ;  /* 0x000000d8d914723e */ /* 0x001fe400000010ff */
[----:B------:R-:W-:-:S02]  /*16800*/  F2FP.BF16.PACK_AB R21, R221, R220 ;  /* 0x000000dcdd15723e */ /* 0x000fc400000010ff */
[----:B------:R-:W-:Y:S01]  /*16810*/  F2FP.BF16.PACK_AB R22, R219, R218 ;  /* 0x000000dadb16723e */ /* 0x000fe200000010ff */
[----:B------:R0:W-:Y:S01]  /*16820*/  STS.128 [R7+0x380], R24 ;  /* 0x0003801807007388 */ /* 0x0001e20000000c00 */
[----:B------:R-:W-:Y:S02]  /*16830*/  LEA.HI.X.SX32 R197, R5, R2, 0x1, P2 ;  /* 0x0000000205c57211 */ /* 0x000fe400010f0eff */
[----:B------:R-:W-:Y:S02]  /*16840*/  LEA R5, R3, R77, 0x1 ;  /* 0x0000004d03057211 */ /* 0x000fe400078e08ff */
[----:B------:R-:W-:-:S04]  /*16850*/  LEA R120, P2, R77, R0, 0x1 ;  /* 0x000000004d787211 */ /* 0x000fc800078408ff */
[----:B------:R-:W-:Y:S02]  /*16860*/  LEA.HI.X.SX32 R121, R77, R2, 0x1, P2 ;  /* 0x000000024d797211 */ /* 0x000fe400010f0eff */
[----:B------:R-:W-:Y:S01]  /*16870*/  LEA R194, P2, R5, R0, 0x1 ;  /* 0x0000000005c27211 */ /* 0x000fe200078408ff */
[----:B0-----:R-:W-:-:S03]  /*16880*/  IMAD R25, R3, 0x2, R5 ;  /* 0x0000000203197824 */ /* 0x001fc600078e0205 */
[----:B------:R-:W-:Y:S01]  /*16890*/  LEA.HI.X.SX32 R195, R5, R2, 0x1, P2 ;  /* 0x0000000205c37211 */ /* 0x000fe200010f0eff */
[----:B------:R-:W-:Y:S01]  /*168a0*/  IMAD R5, R3, 0x2, R25 ;  /* 0x0000000203057824 */ /* 0x000fe200078e0219 */
[----:B------:R-:W-:-:S04]  /*168b0*/  LEA R192, P2, R25, R0, 0x1 ;  /* 0x0000000019c07211 */ /* 0x000fc800078408ff */
[----:B------:R-:W-:Y:S02]  /*168c0*/  LEA.HI.X.SX32 R193, R25, R2, 0x1, P2 ;  /* 0x0000000219c17211 */ /* 0x000fe400010f0eff */
[----:B------:R-:W-:-:S04]  /*168d0*/  LEA R190, P2, R5, R0, 0x1 ;  /* 0x0000000005be7211 */ /* 0x000fc800078408ff */
[----:B------:R-:W-:Y:S02]  /*168e0*/  LEA.HI.X.SX32 R191, R5, R2, 0x1, P2 ;  /* 0x0000000205bf7211 */ /* 0x000fe400010f0eff */
[----:B------:R-:W-:Y:S02]  /*168f0*/  PRMT R4, R92, 0x7632, R4 ;  /* 0x000076325c047816 */ /* 0x000fe40000000004 */
[----:B--2---:R-:W-:-:S05]  /*16900*/  F2FP.BF16.PACK_AB R23, R239, R238 ;  /* 0x000000eeef17723e */ /* 0x004fca00000010ff */
[----:B------:R0:W-:Y:S04]  /*16910*/  STS.128 [R7+0x780], R20 ;  /* 0x0007801407007388 */ /* 0x0001e80000000c00 */
[----:B------:R-:W-:Y:S01]  /*16920*/  BAR.SYNC.DEFER_BLOCKING 0x0 ;  /* 0x0000000000007b1d */ /* 0x000fe20000010000 */
[----:B0-----:R-:W-:-:S04]  /*16930*/  LEA R7, R3, R5, 0x1 ;  /* 0x0000000503077211 */ /* 0x001fc800078e08ff */
[----:B------:R-:W-:Y:S01]  /*16940*/  LEA R188, P2, R7, R0, 0x1 ;  /* 0x0000000007bc7211 */ /* 0x000fe200078408ff */
[----:B------:R-:W-:-:S03]  /*16950*/  IMAD R5, R3, 0x2, R7 ;  /* 0x0000000203057824 */ /* 0x000fc600078e0207 */
[----:B------:R-:W-:Y:S01]  /*16960*/  LEA.HI.X.SX32 R189, R7, R2, 0x1, P2 ;  /* 0x0000000207bd7211 */ /* 0x000fe200010f0eff */
[----:B------:R-:W-:Y:S01]  /*16970*/  IMAD R7, R3, 0x2, R5 ;  /* 0x0000000203077824 */ /* 0x000fe200078e0205 */
[----:B------:R-:W-:Y:S04]  /*16980*/  STG.E.U16 [R78.64], R116 ;  /* 0x000000744e007986 */ /* 0x000fe8000c101506 */
[----:B------:R-:W-:Y:S04]  /*16990*/  STG.E.U16 [R180.64], R112 ;  /* 0x00000070b4007986 */ /* 0x000fe8000c101506 */
[----:B------:R0:W-:Y:S02]  /*169a0*/  STG.E.U16 [R186.64], R108 ;  /* 0x0000006cba007986 */ /* 0x0001e4000c101506 */
[----:B0-----:R-:W-:-:S04]  /*169b0*/  LEA R186, P2, R5, R0, 0x1 ;  /* 0x0000000005ba7211 */ /* 0x001fc800078408ff */
[----:B------:R-:W-:Y:S02]  /*169c0*/  LEA.HI.X.SX32 R187, R5, R2, 0x1, P2 ;  /* 0x0000000205bb7211 */ /* 0x000fe400010f0eff */
[----:B------:R-:W-:Y:S02]  /*169d0*/  LEA R78, P2, R7, R0, 0x1 ;  /* 0x00000000074e7211 */ /* 0x000fe400078408ff */
[----:B------:R-:W-:Y:S01]  /*169e0*/  LEA R5, R3, R7, 0x1 ;  /* 0x0000000703057211 */ /* 0x000fe200078e08ff */
[----:B------:R0:W-:Y:S01]  /*169f0*/  STG.E.U16 [R184.64], R104 ;  /* 0x00000068b8007986 */ /* 0x0001e2000c101506 */
[----:B------:R-:W-:-:S03]  /*16a00*/  LEA.HI.X.SX32 R79, R7, R2, 0x1, P2 ;  /* 0x00000002074f7211 */ /* 0x000fc600010f0eff */
[----:B------:R-:W-:Y:S01]  /*16a10*/  IMAD R7, R3, 0x2, R5 ;  /* 0x0000000203077824 */ /* 0x000fe200078e0205 */
[----:B------:R-:W-:Y:S04]  /*16a20*/  STG.E.U16 [R182.64], R100 ;  /* 0x00000064b6007986 */ /* 0x000fe8000c101506 */
[----:B------:R-:W-:Y:S01]  /*16a30*/  STG.E.U16 [R178.64], R96 ;  /* 0x00000060b2007986 */ /* 0x000fe2000c101506 */
[----:B0-----:R-:W-:-:S03]  /*16a40*/  LEA R184, P2, R5, R0, 0x1 ;  /* 0x0000000005b87211 */ /* 0x001fc600078408ff */
[----:B------:R0:W-:Y:S01]  /*16a50*/  STG.E.U16 [R50.64], R92 ;  /* 0x0000005c32007986 */ /* 0x0001e2000c101506 */
[----:B------:R-:W-:Y:S01]  /*16a60*/  LEA.HI.X.SX32 R185, R5, R2, 0x1, P2 ;  /* 0x0000000205b97211 */ /* 0x000fe200010f0eff */
[----:B------:R-:W-:Y:S02]  /*16a70*/  IMAD R5, R3, 0x2, R7 ;  /* 0x0000000203057824 */ /* 0x000fe400078e0207 */
[----:B------:R1:W-:Y:S01]  /*16a80*/  STG.E.U16 [R48.64], R88 ;  /* 0x0000005830007986 */ /* 0x0003e2000c101506 */
[----:B0-----:R-:W-:-:S04]  /*16a90*/  LEA R50, P2, R7, R0, 0x1 ;  /* 0x0000000007327211 */ /* 0x001fc800078408ff */
[----:B------:R-:W-:Y:S02]  /*16aa0*/  LEA.HI.X.SX32 R51, R7, R2, 0x1, P2 ;  /* 0x0000000207337211 */ /* 0x000fe400010f0eff */
[----:B-1----:R-:W-:Y:S02]  /*16ab0*/  LEA R48, P2, R5, R0, 0x1 ;  /* 0x0000000005307211 */ /* 0x002fe400078408ff */
[----:B------:R-:W-:Y:S01]  /*16ac0*/  LEA R7, R3, R5, 0x1 ;  /* 0x0000000503077211 */ /* 0x000fe200078e08ff */
[----:B------:R0:W-:Y:S01]  /*16ad0*/  STG.E.U16 [R46.64], R84 ;  /* 0x000000542e007986 */ /* 0x0001e2000c101506 */
[----:B------:R-:W-:-:S03]  /*16ae0*/  LEA.HI.X.SX32 R49, R5, R2, 0x1, P2 ;  /* 0x0000000205317211 */ /* 0x000fc600010f0eff */
[----:B------:R-:W-:Y:S01]  /*16af0*/  IMAD R5, R3, 0x2, R7 ;  /* 0x0000000203057824 */ /* 0x000fe200078e0207 */
[----:B------:R1:W-:Y:S01]  /*16b00*/  STG.E.U16 [R44.64], R80 ;  /* 0x000000502c007986 */ /* 0x0003e2000c101506 */
[----:B0-----:R-:W-:-:S04]  /*16b10*/  LEA R46, P2, R7, R0, 0x1 ;  /* 0x00000000072e7211 */ /* 0x001fc800078408ff */
[----:B------:R-:W-:Y:S01]  /*16b20*/  LEA.HI.X.SX32 R47, R7, R2, 0x1, P2 ;  /* 0x00000002072f7211 */ /* 0x000fe200010f0eff */
[----:B------:R-:W-:Y:S01]  /*16b30*/  IMAD R7, R3, 0x2, R5 ;  /* 0x0000000203077824 */ /* 0x000fe200078e0205 */
[C---:B-1----:R-:W-:Y:S01]  /*16b40*/  LEA R44, P2, R5.reuse, R0, 0x1 ;  /* 0x00000000052c7211 */ /* 0x042fe200078408ff */
[----:B------:R0:W-:Y:S03]  /*16b50*/  STG.E.U16 [R42.64], R72 ;  /* 0x000000482a007986 */ /* 0x0001e6000c101506 */
[----:B------:R-:W-:Y:S02]  /*16b60*/  LEA.HI.X.SX32 R45, R5, R2, 0x1, P2 ;  /* 0x00000002052d7211 */ /* 0x000fe400010f0eff */
[----:B------:R-:W-:Y:S01]  /*16b70*/  LEA R5, R3, R7, 0x1 ;  /* 0x0000000703057211 */ /* 0x000fe200078e08ff */
[----:B------:R1:W-:Y:S01]  /*16b80*/  STG.E.U16 [R40.64], R68 ;  /* 0x0000004428007986 */ /* 0x0003e2000c101506 */
[----:B0-----:R-:W-:-:S04]  /*16b90*/  LEA R42, P2, R7, R0, 0x1 ;  /* 0x00000000072a7211 */ /* 0x001fc800078408ff */
[----:B------:R-:W-:Y:S01]  /*16ba0*/  LEA.HI.X.SX32 R43, R7, R2, 0x1, P2 ;  /* 0x00000002072b7211 */ /* 0x000fe200010f0eff */
[----:B------:R-:W-:Y:S01]  /*16bb0*/  IMAD R7, R3, 0x2, R5 ;  /* 0x0000000203077824 */ /* 0x000fe200078e0205 */
[C---:B-1----:R-:W-:Y:S01]  /*16bc0*/  LEA R40, P2, R5.reuse, R0, 0x1 ;  /* 0x0000000005287211 */ /* 0x042fe200078408ff */
[----:B------:R0:W-:Y:S03]  /*16bd0*/  STG.E.U16 [R38.64], R64 ;  /* 0x0000004026007986 */ /* 0x0001e6000c101506 */
[----:B------:R-:W-:Y:S01]  /*16be0*/  LEA.HI.X.SX32 R41, R5, R2, 0x1, P2 ;  /* 0x0000000205297211 */ /* 0x000fe200010f0eff */
[----:B------:R-:W-:Y:S01]  /*16bf0*/  IMAD R5, R3, 0x2, R7 ;  /* 0x0000000203057824 */ /* 0x000fe200078e0207 */
        /* <DEDUP_REMOVED lines=9> */
[----:B------:R-:W-:Y:S02]  /*16c90*/  PRMT R116, R116, 0x7632, R116 ;  /* 0x0000763274747816 */ /* 0x000fe40000000074 */
[----:B0-----:R-:W-:-:S04]  /*16ca0*/  LEA R34, P2, R7, R0, 0x1 ;  /* 0x0000000007227211 */ /* 0x001fc800078408ff */
[----:B------:R-:W-:Y:S01]  /*16cb0*/  LEA.HI.X.SX32 R35, R7, R2, 0x1, P2 ;  /* 0x0000000207237211 */ /* 0x000fe200010f0eff */
[----:B------:R-:W-:Y:S01]  /*16cc0*/  IMAD R7, R3, 0x2, R5 ;  /* 0x0000000203077824 */ /* 0x000fe200078e0205 */
[C---:B-1----:R-:W-:Y:S01]  /*16cd0*/  LEA R32, P2, R5.reuse, R0, 0x1 ;  /* 0x0000000005207211 */ /* 0x042fe200078408ff */
[----:B------:R0:W-:Y:S01]  /*16ce0*/  STG.E.U16 [R30.64], R116 ;  /* 0x000000741e007986 */ /* 0x0001e2000c101506 */
[----:B------:R-:W-:Y:S02]  /*16cf0*/  PRMT R112, R112, 0x7632, R112 ;  /* 0x0000763270707816 */ /* 0x000fe40000000070 */
[----:B------:R-:W-:Y:S02]  /*16d00*/  LEA.HI.X.SX32 R33, R5, R2, 0x1, P2 ;  /* 0x0000000205217211 */ /* 0x000fe400010f0eff */
[----:B------:R-:W-:Y:S01]  /*16d10*/  LEA R5, R3, R7, 0x1 ;  /* 0x0000000703057211 */ /* 0x000fe200078e08ff */
[----:B------:R1:W-:Y:S01]  /*16d20*/  STG.E.U16 [R28.64], R112 ;  /* 0x000000701c007986 */ /* 0x0003e2000c101506 */
[----:B0-----:R-:W-:-:S04]  /*16d30*/  LEA R30, P2, R7, R0, 0x1 ;  /* 0x00000000071e7211 */ /* 0x001fc800078408ff */
[----:B------:R-:W-:Y:S01]  /*16d40*/  LEA.HI.X.SX32 R31, R7, R2, 0x1, P2 ;  /* 0x00000002071f7211 */ /* 0x000fe200010f0eff */
[----:B------:R-:W-:Y:S01]  /*16d50*/  IMAD R7, R3, 0x2, R5 ;  /* 0x0000000203077824 */ /* 0x000fe200078e0205 */
[----:B-1----:R-:W-:-:S04]  /*16d60*/  LEA R28, P2, R5, R0, 0x1 ;  /* 0x00000000051c7211 */ /* 0x002fc800078408ff */
[----:B------:R-:W-:Y:S01]  /*16d70*/  LEA.HI.X.SX32 R29, R5, R2, 0x1, P2 ;  /* 0x00000002051d7211 */ /* 0x000fe200010f0eff */
[----:B------:R-:W-:Y:S01]  /*16d80*/  IMAD R5, R3, 0x2, R7 ;  /* 0x0000000203057824 */ /* 0x000fe200078e0207 */
[----:B------:R-:W-:-:S04]  /*16d90*/  LEA R26, P2, R7, R0, 0x1 ;  /* 0x00000000071a7211 */ /* 0x000fc800078408ff */
[----:B------:R-:W-:Y:S02]  /*16da0*/  LEA.HI.X.SX32 R27, R7, R2, 0x1, P2 ;  /* 0x00000002071b7211 */ /* 0x000fe400010f0eff */
[----:B------:R-:W-:Y:S02]  /*16db0*/  LEA R24, P2, R5, R0, 0x1 ;  /* 0x0000000005187211 */ /* 0x000fe400078408ff */
[----:B------:R-:W-:Y:S02]  /*16dc0*/  LEA R7, R3, R5, 0x1 ;  /* 0x0000000503077211 */ /* 0x000fe400078e08ff */
[----:B------:R-:W-:Y:S02]  /*16dd0*/  PRMT R88, R108, 0x7632, R88 ;  /* 0x000076326c587816 */ /* 0x000fe40000000058 */
[----:B------:R-:W-:Y:S02]  /*16de0*/  PRMT R104, R104, 0x7632, R104 ;  /* 0x0000763268687816 */ /* 0x000fe40000000068 */
[----:B------:R-:W-:Y:S01]  /*16df0*/  LEA.HI.X.SX32 R25, R5, R2, 0x1, P2 ;  /* 0x0000000205197211 */ /* 0x000fe200010f0eff */
[----:B------:R-:W-:Y:S01]  /*16e00*/  IMAD R5, R3, 0x2, R7 ;  /* 0x0000000203057824 */ /* 0x000fe200078e0207 */
[----:B------:R-:W-:Y:S01]  /*16e10*/  LEA R22, P2, R7, R0, 0x1 ;  /* 0x0000000007167211 */ /* 0x000fe200078408ff */
[----:B------:R-:W-:Y:S01]  /*16e20*/  STG.E.U16 [R176.64], R88 ;  /* 0x00000058b0007986 */ /* 0x000fe2000c101506 */
[----:B------:R-:W-:-:S02]  /*16e30*/  PRMT R100, R100, 0x7632, R100 ;  /* 0x0000763264647816 */ /* 0x000fc40000000064 */
[----:B------:R-:W-:Y:S01]  /*16e40*/  LEA.HI.X.SX32 R23, R7, R2, 0x1, P2 ;  /* 0x0000000207177211 */ /* 0x000fe200010f0eff */
[----:B------:R0:W-:Y:S01]  /*16e50*/  STG.E.U16 [R18.64], R104 ;  /* 0x0000006812007986 */ /* 0x0001e2000c101506 */
[----:B------:R-:W-:Y:S01]  /*16e60*/  IMAD R7, R3, 0x2, R5 ;  /* 0x0000000203077824 */ /* 0x000fe200078e0205 */
[----:B------:R-:W-:Y:S02]  /*16e70*/  PRMT R96, R96, 0x7632, R96 ;  /* 0x0000763260607816 */ /* 0x000fe40000000060 */
        /* <DEDUP_REMOVED lines=12> */
[----:B-1----:R-:W-:-:S04]  /*16f40*/  LEA R8, P2, R7, R0, 0x1 ;  /* 0x0000000007087211 */ /* 0x002fc800078408ff */
[----:B------:R-:W-:Y:S02]  /*16f50*/  LEA.HI.X.SX32 R9, R7, R2, 0x1, P2 ;  /* 0x0000000207097211 */ /* 0x000fe400010f0eff */
[----:B------:R-:W-:Y:S02]  /*16f60*/  LEA R6, P2, R5, R0, 0x1 ;  /* 0x0000000005067211 */ /* 0x000fe400078408ff */
[----:B------:R-:W-:Y:S02]  /*16f70*/  LEA R21, R3, R5, 0x1 ;  /* 0x0000000503157211 */ /* 0x000fe400078e08ff */
[----:B------:R-:W-:Y:S02]  /*16f80*/  PRMT R88, R88, 0x7632, R88 ;  /* 0x0000763258587816 */ /* 0x000fe40000000058 */
[----:B------:R-:W-:Y:S01]  /*16f90*/  LEA.HI.X.SX32 R7, R5, R2, 0x1, P2 ;  /* 0x0000000205077211 */ /* 0x000fe200010f0eff */
[----:B------:R-:W-:Y:S01]  /*16fa0*/  IMAD R5, R3, 0x2, R21 ;  /* 0x0000000203057824 */ /* 0x000fe200078e0215 */
[----:B------:R-:W-:Y:S01]  /*16fb0*/  LEA R20, P2, R21, R0, 0x1 ;  /* 0x0000000015147211 */ /* 0x000fe200078408ff */
[----:B------:R0:W-:Y:S01]  /*16fc0*/  STG.E.U16 [R16.64], R88 ;  /* 0x0000005810007986 */ /* 0x0001e2000c101506 */
[----:B------:R-:W-:Y:S01]  /*16fd0*/  PRMT R84, R84, 0x7632, R84 ;  /* 0x0000763254547816 */ /* 0x000fe20000000054 */
[----:B------:R-:W-:Y:S01]  /*16fe0*/  IMAD R77, R3, 0x2, R5 ;  /* 0x00000002034d7824 */ /* 0x000fe200078e0205 */
[----:B------:R-:W-:-:S03]  /*16ff0*/  LEA.HI.X.SX32 R21, R21, R2, 0x1, P2 ;  /* 0x0000000215157211 */ /* 0x000fc600010f0eff */
[----:B------:R1:W-:Y:S01]  /*17000*/  STG.E.U16 [R12.64], R84 ;  /* 0x000000540c007986 */ /* 0x0003e2000c101506 */
[----:B0-----:R-:W-:-:S04]  /*17010*/  LEA R16, P2, R5, R0, 0x1 ;  /* 0x0000000005107211 */ /* 0x001fc800078408ff */
[----:B------:R-:W-:Y:S02]  /*17020*/  LEA.HI.X.SX32 R17, R5, R2, 0x1, P2 ;  /* 0x0000000205117211 */ /* 0x000fe400010f0eff */
[----:B-1----:R-:W-:Y:S02]  /*17030*/  LEA R12, P2, R77, R0, 0x1 ;  /* 0x000000004d0c7211 */ /* 0x002fe400078408ff */
[----:B------:R-:W-:Y:S02]  /*17040*/  LEA R5, R3, R77, 0x1 ;  /* 0x0000004d03057211 */ /* 0x000fe400078e08ff */
[----:B------:R-:W-:Y:S02]  /*17050*/  LEA.HI.X.SX32 R13, R77, R2, 0x1, P2 ;  /* 0x000000024d0d7211 */ /* 0x000fe400010f0eff */
[----:B------:R-:W-:Y:S01]  /*17060*/  LEA R4, P2, R5, R0, 0x1 ;  /* 0x0000000005047211 */ /* 0x000fe200078408ff */
[----:B------:R-:W-:-:S03]  /*17070*/  IMAD R77, R3, 0x2, R5 ;  /* 0x00000002034d7824 */ /* 0x000fc600078e0205 */
[----:B------:R-:W-:Y:S01]  /*17080*/  LEA.HI.X.SX32 R5, R5, R2, 0x1, P2 ;  /* 0x0000000205057211 */ /* 0x000fe200010f0eff */
[----:B------:R-:W-:Y:S01]  /*17090*/  IMAD R177, R3, 0x2, R77 ;  /* 0x0000000203b17824 */ /* 0x000fe200078e024d */
[C---:B------:R-:W-:Y:S02]  /*170a0*/  LEA R182, P2, R77.reuse, R0, 0x1 ;  /* 0x000000004db67211 */ /* 0x040fe400078408ff */
[----:B------:R-:W-:Y:S02]  /*170b0*/  PRMT R80, R80, 0x7632, R80 ;  /* 0x0000763250507816 */ /* 0x000fe40000000050 */
[----:B------:R-:W-:Y:S02]  /*170c0*/  LEA.HI.X.SX32 R183, R77, R2, 0x1, P2 ;  /* 0x000000024db77211 */ /* 0x000fe400010f0eff */
[----:B------:R-:W-:Y:S02]  /*170d0*/  LEA R180, P2, R177, R0, 0x1 ;  /* 0x00000000b1b47211 */ /* 0x000fe400078408ff */
[----:B------:R-:W-:Y:S01]  /*170e0*/  LEA R77, R3, R177, 0x1 ;  /* 0x000000b1034d7211 */ /* 0x000fe200078e08ff */
[----:B------:R0:W-:Y:S01]  /*170f0*/  STG.E.U16 [R172.64], R80 ;  /* 0x00000050ac007986 */ /* 0x0001e2000c101506 */
[----:B------:R-:W-:-:S02]  /*17100*/  LEA.HI.X.SX32 R181, R177, R2, 0x1, P2 ;  /* 0x00000002b1b57211 */ /* 0x000fc400010f0eff */
[----:B------:R-:W-:Y:S02]  /*17110*/  LEA R178, P2, R77, R0, 0x1 ;  /* 0x000000004db27211 */ /* 0x000fe400078408ff */
[----:B------:R-:W-:Y:S02]  /*17120*/  PRMT R72, R72, 0x7632, R72 ;  /* 0x0000763248487816 */ /* 0x000fe40000000048 */
[----:B------:R-:W-:Y:S01]  /*17130*/  PRMT R68, R68, 0x7632, R68 ;  /* 0x0000763244447816 */ /* 0x000fe20000000044 */
[----:B0-----:R-:W-:Y:S01]  /*17140*/  IMAD R173, R3, 0x2, R77 ;  /* 0x0000000203ad7824 */ /* 0x001fe200078e024d */
[----:B------:R-:W-:-:S03]  /*17150*/  LEA.HI.X.SX32 R179, R77, R2, 0x1, P2 ;  /* 0x000000024db37211 */ /* 0x000fc600010f0eff */
[----:B------:R-:W-:Y:S01]  /*17160*/  IMAD R77, R3, 0x2, R173 ;  /* 0x00000002034d7824 */ /* 0x000fe200078e02ad */
[C---:B------:R-:W-:Y:S01]  /*17170*/  LEA R176, P2, R173.reuse, R0, 0x1 ;  /* 0x00000000adb07211 */ /* 0x040fe200078408ff */
[----:B------:R0:W-:Y:S03]  /*17180*/  STG.E.U16 [R174.64], R72 ;  /* 0x00000048ae007986 */ /* 0x0001e6000c101506 */
[----:B------:R-:W-:Y:S01]  /*17190*/  LEA.HI.X.SX32 R177, R173, R2, 0x1, P2 ;  /* 0x00000002adb17211 */ /* 0x000fe200010f0eff */
[----:B------:R1:W-:Y:S01]  /*171a0*/  STG.E.U16 [R170.64], R68 ;  /* 0x00000044aa007986 */ /* 0x0003e2000c101506 */
[----:B------:R-:W-:Y:S02]  /*171b0*/  PRMT R84, R64, 0x7632, R84 ;  /* 0x0000763240547816 */ /* 0x000fe40000000054 */
[----:B0-----:R-:W-:Y:S02]  /*171c0*/  LEA R174, P2, R77, R0, 0x1 ;  /* 0x000000004dae7211 */ /* 0x001fe400078408ff */
[----:B-1----:R-:W-:-:S02]  /*171d0*/  LEA R171, R3, R77, 0x1 ;  /* 0x0000004d03ab7211 */ /* 0x002fc400078e08ff */
[----:B------:R-:W-:Y:S02]  /*171e0*/  LEA.HI.X.SX32 R175, R77, R2, 0x1, P2 ;  /* 0x000000024daf7211 */ /* 0x000fe400010f0eff */
[----:B------:R-:W-:Y:S01]  /*171f0*/  LEA R172, P2, R171, R0, 0x1 ;  /* 0x00000000abac7211 */ /* 0x000fe200078408ff */
[----:B------:R-:W-:Y:S01]  /*17200*/  IMAD R77, R3, 0x2, R171 ;  /* 0x00000002034d7824 */ /* 0x000fe200078e02ab */
[----:B------:R0:W-:Y:S02]  /*17210*/  STG.E.U16 [R168.64], R84 ;  /* 0x00000054a8007986 */ /* 0x0001e4000c101506 */
[----:B------:R-:W-:Y:S02]  /*17220*/  LEA.HI.X.SX32 R173, R171, R2, 0x1, P2 ;  /* 0x00000002abad7211 */ /* 0x000fe400010f0eff */
[----:B------:R-:W-:Y:S02]  /*17230*/  LEA R170, P2, R77, R0, 0x1 ;  /* 0x000000004daa7211 */ /* 0x000fe400078408ff */
[----:B------:R-:W-:-:S02]  /*17240*/  PRMT R60, R60, 0x7632, R60 ;  /* 0x000076323c3c7816 */ /* 0x000fc4000000003c */
[----:B------:R-:W-:Y:S01]  /*17250*/  PRMT R56, R56, 0x7632, R56 ;  /* 0x0000763238387816 */ /* 0x000fe20000000038 */
[----:B0-----:R-:W-:Y:S01]  /*17260*/  IMAD R169, R3, 0x2, R77 ;  /* 0x0000000203a97824 */ /* 0x001fe200078e024d */
[----:B------:R-:W-:Y:S01]  /*17270*/  LEA.HI.X.SX32 R171, R77, R2, 0x1, P2 ;  /* 0x000000024dab7211 */ /* 0x000fe200010f0eff */
[----:B------:R0:W-:Y:S03]  /*17280*/  STG.E.U16 [R166.64], R60 ;  /* 0x0000003ca6007986 */ /* 0x0001e6000c101506 */
[----:B------:R-:W-:Y:S02]  /*17290*/  LEA R168, P2, R169, R0, 0x1 ;  /* 0x00000000a9a87211 */ /* 0x000fe400078408ff */
[----:B------:R-:W-:Y:S01]  /*172a0*/  LEA R77, R3, R169, 0x1 ;  /* 0x000000a9034d7211 */ /* 0x000fe200078e08ff */
[----:B------:R1:W-:Y:S01]  /*172b0*/  STG.E.U16 [R164.64], R56 ;  /* 0x00000038a4007986 */ /* 0x0003e2000c101506 */
[----:B------:R-:W-:-:S02]  /*172c0*/  LEA.HI.X.SX32 R169, R169, R2, 0x1, P2 ;  /* 0x00000002a9a97211 */ /* 0x000fc400010f0eff */
[----:B0-----:R-:W-:Y:S02]  /*172d0*/  LEA R166, P2, R77, R0, 0x1 ;  /* 0x000000004da67211 */ /* 0x001fe400078408ff */
[----:B------:R-:W-:Y:S01]  /*172e0*/  PRMT R52, R52, 0x7632, R52 ;  /* 0x0000763234347816 */ /* 0x000fe20000000034 */
[----:B-1----:R-:W-:Y:S01]  /*172f0*/  IMAD R165, R3, 0x2, R77 ;  /* 0x0000000203a57824 */ /* 0x002fe200078e024d */
[----:B------:R-:W-:-:S03]  /*17300*/  LEA.HI.X.SX32 R167, R77, R2, 0x1, P2 ;  /* 0x000000024da77211 */ /* 0x000fc600010f0eff */
[----:B------:R-:W-:Y:S01]  /*17310*/  IMAD R77, R3, 0x2, R165 ;  /* 0x00000002034d7824 */ /* 0x000fe200078e02a5 */
[C---:B------:R-:W-:Y:S01]  /*17320*/  LEA R164, P2, R165.reuse, R0, 0x1 ;  /* 0x00000000a5a47211 */ /* 0x040fe200078408ff */
        /* <DEDUP_REMOVED lines=51> */
[----:B------:R-:W-:Y:S01]  /*17660*/  STG.E.U16 [R136.64], R65 ;  /* 0x0000004188007986 */ /* 0x000fe2000c101506 */
[----:B0-----:R-:W-:-:S03]  /*17670*/  LEA R138, P2, R77, R0, 0x1 ;  /* 0x000000004d8a7211 */ /* 0x001fc600078408ff */
[----:B------:R0:W-:Y:S01]  /*17680*/  STG.E.U16 [R134.64], R61 ;  /* 0x0000003d86007986 */ /* 0x0001e2000c101506 */
[----:B------:R-:W-:Y:S01]  /*17690*/  LEA.HI.X.SX32 R139, R77, R2, 0x1, P2 ;  /* 0x000000024d8b7211 */ /* 0x000fe200010f0eff */
[----:B------:R-:W-:Y:S01]  /*176a0*/  IMAD R77, R3, 0x2, R199 ;  /* 0x00000002034d7824 */ /* 0x000fe200078e02c7 */
[----:B------:R-:W-:Y:S02]  /*176b0*/  PRMT R64, R117, 0x7632, R64 ;  /* 0x0000763275407816 */ /* 0x000fe40000000040 */
[----:B0-----:R-:W-:Y:S01]  /*176c0*/  LEA R134, P2, R199, R0, 0x1 ;  /* 0x00000000c7867211 */ /* 0x001fe200078408ff */
[----:B------:R-:W-:-:S03]  /*176d0*/  IMAD R117, R3, 0x2, R77 ;  /* 0x0000000203757824 */ /* 0x000fc600078e024d */
[----:B------:R-:W-:Y:S02]  /*176e0*/  LEA.HI.X.SX32 R135, R199, R2, 0x1, P2 ;  /* 0x00000002c7877211 */ /* 0x000fe400010f0eff */
[C---:B------:R-:W-:Y:S01]  /*176f0*/  LEA R136, P2, R77.reuse, R0, 0x1 ;  /* 0x000000004d887211 */ /* 0x040fe200078408ff */
[----:B------:R-:W-:Y:S03]  /*17700*/  STG.E.U16 [R132.64], R57 ;  /* 0x0000003984007986 */ /* 0x000fe6000c101506 */
[----:B------:R-:W-:Y:S01]  /*17710*/  LEA.HI.X.SX32 R137, R77, R2, 0x1, P2 ;  /* 0x000000024d897211 */ /* 0x000fe200010f0eff */
[----:B------:R-:W-:Y:S01]  /*17720*/  STG.E.U16 [R130.64], R53 ;  /* 0x0000003582007986 */ /* 0x000fe2000c101506 */
[----:B------:R-:W-:-:S03]  /*17730*/  LEA R77, R3, R117, 0x1 ;  /* 0x00000075034d7211 */ /* 0x000fc600078e08ff */
[----:B------:R0:W-:Y:S01]  /*17740*/  STG.E.U16 [R128.64], R64 ;  /* 0x0000004080007986 */ /* 0x0001e2000c101506 */
[----:B------:R-:W-:Y:S01]  /*17750*/  PRMT R52, R113, 0x7632, R52 ;  /* 0x0000763271347816 */ /* 0x000fe20000000034 */
[----:B------:R-:W-:Y:S01]  /*17760*/  IMAD R113, R3, 0x2, R77 ;  /* 0x0000000203717824 */ /* 0x000fe200078e024d */
[----:B------:R-:W-:Y:S02]  /*17770*/  PRMT R61, R109, 0x7632, R61 ;  /* 0x000076326d3d7816 */ /* 0x000fe4000000003d */
[----:B0-----:R-:W-:-:S04]  /*17780*/  LEA R128, P2, R117, R0, 0x1 ;  /* 0x0000000075807211 */ /* 0x001fc800078408ff */
[----:B------:R-:W-:Y:S02]  /*17790*/  LEA.HI.X.SX32 R129, R117, R2, 0x1, P2 ;  /* 0x0000000275817211 */ /* 0x000fe400010f0eff */
[----:B------:R-:W-:-:S04]  /*177a0*/  LEA R130, P2, R77, R0, 0x1 ;  /* 0x000000004d827211 */ /* 0x000fc800078408ff */
[----:B------:R-:W-:Y:S01]  /*177b0*/  LEA.HI.X.SX32 R131, R77, R2, 0x1, P2 ;  /* 0x000000024d837211 */ /* 0x000fe200010f0eff */
[----:B------:R-:W-:Y:S01]  /*177c0*/  IMAD R77, R3, 0x2, R113 ;  /* 0x00000002034d7824 */ /* 0x000fe200078e0271 */
[C---:B------:R-:W-:Y:S01]  /*177d0*/  LEA R132, P2, R113.reuse, R0, 0x1 ;  /* 0x0000000071847211 */ /* 0x040fe200078408ff */
[----:B------:R-:W-:Y:S03]  /*177e0*/  STG.E.U16 [R124.64], R52 ;  /* 0x000000347c007986 */ /* 0x000fe6000c101506 */
[----:B------:R-:W-:Y:S01]  /*177f0*/  LEA.HI.X.SX32 R133, R113, R2, 0x1, P2 ;  /* 0x0000000271857211 */ /* 0x000fe200010f0eff */
[----:B------:R0:W-:Y:S01]  /*17800*/  STG.E.U16 [R122.64], R61 ;  /* 0x0000003d7a007986 */ /* 0x0001e2000c101506 */
[----:B------:R-:W-:Y:S02]  /*17810*/  LEA R109, R3, R77, 0x1 ;  /* 0x0000004d036d7211 */ /* 0x000fe400078e08ff */
[----:B------:R-:W-:-:S02]  /*17820*/  PRMT R105, R105, 0x7632, R105 ;  /* 0x0000763269697816 */ /* 0x000fc40000000069 */
[----:B0-----:R-:W-:-:S04]  /*17830*/  LEA R122, P2, R77, R0, 0x1 ;  /* 0x000000004d7a7211 */ /* 0x001fc800078408ff */
[----:B------:R-:W-:Y:S01]  /*17840*/  LEA.HI.X.SX32 R123, R77, R2, 0x1, P2 ;  /* 0x000000024d7b7211 */ /* 0x000fe200010f0eff */
[----:B------:R-:W-:Y:S01]  /*17850*/  IMAD R77, R3, 0x2, R109 ;  /* 0x00000002034d7824 */ /* 0x000fe200078e026d */
[----:B------:R-:W-:Y:S01]  /*17860*/  LEA R124, P2, R109, R0, 0x1 ;  /* 0x000000006d7c7211 */ /* 0x000fe200078408ff */
[----:B------:R0:W-:Y:S01]  /*17870*/  STG.E.U16 [R126.64], R105 ;  /* 0x000000697e007986 */ /* 0x0001e2000c101506 */
[----:B------:R-:W-:Y:S01]  /*17880*/  PRMT R52, R101, 0x7632, R52 ;  /* 0x0000763265347816 */ /* 0x000fe20000000034 */
[----:B------:R-:W-:Y:S01]  /*17890*/  IMAD R101, R3, 0x2, R77 ;  /* 0x0000000203657824 */ /* 0x000fe200078e024d */
[----:B------:R-:W-:Y:S02]  /*178a0*/  LEA.HI.X.SX32 R125, R109, R2, 0x1, P2 ;  /* 0x000000026d7d7211 */ /* 0x000fe400010f0eff */
[----:B0-----:R-:W-:-:S04]  /*178b0*/  LEA R126, P2, R77, R0, 0x1 ;  /* 0x000000004d7e7211 */ /* 0x001fc800078408ff */
[----:B------:R-:W-:Y:S02]  /*178c0*/  LEA.HI.X.SX32 R127, R77, R2, 0x1, P2 ;  /* 0x000000024d7f7211 */ /* 0x000fe400010f0eff */
[----:B------:R-:W-:Y:S02]  /*178d0*/  LEA R112, P2, R101, R0, 0x1 ;  /* 0x0000000065707211 */ /* 0x000fe400078408ff */
[----:B------:R-:W-:Y:S02]  /*178e0*/  LEA R77, R3, R101, 0x1 ;  /* 0x00000065034d7211 */ /* 0x000fe400078e08ff */
[----:B------:R-:W-:Y:S02]  /*178f0*/  PRMT R60, R97, 0x7632, R60 ;  /* 0x00007632613c7816 */ /* 0x000fe4000000003c */
[----:B------:R-:W-:Y:S01]  /*17900*/  LEA.HI.X.SX32 R113, R101, R2, 0x1, P2 ;  /* 0x0000000265717211 */ /* 0x000fe200010f0eff */
[----:B------:R-:W-:Y:S01]  /*17910*/  IMAD R97, R3, 0x2, R77 ;  /* 0x0000000203617824 */ /* 0x000fe200078e024d */
[C---:B------:R-:W-:Y:S01]  /*17920*/  LEA R116, P2, R77.reuse, R0, 0x1 ;  /* 0x000000004d747211 */ /* 0x040fe200078408ff */
[----:B------:R-:W-:Y:S03]  /*17930*/  STG.E.U16 [R196.64], R52 ;  /* 0x00000034c4007986 */ /* 0x000fe6000c101506 */
[----:B------:R-:W-:Y:S01]  /*17940*/  LEA.HI.X.SX32 R117, R77, R2, 0x1, P2 ;  /* 0x000000024d757211 */ /* 0x000fe200010f0eff */
[----:B------:R0:W-:Y:S01]  /*17950*/  STG.E.U16 [R120.64], R60 ;  /* 0x0000003c78007986 */ /* 0x0001e2000c101506 */
[----:B------:R-:W-:Y:S01]  /*17960*/  IMAD R77, R3, 0x2, R97 ;  /* 0x00000002034d7824 */ /* 0x000fe200078e0261 */
[----:B------:R-:W-:-:S04]  /*17970*/  PRMT R53, R93, 0x7632, R53 ;  /* 0x000076325d357816 */ /* 0x000fc80000000035 */
[----:B------:R-:W-:Y:S02]  /*17980*/  LEA R93, R3, R77, 0x1 ;  /* 0x0000004d035d7211 */ /* 0x000fe400078e08ff */
[----:B0-----:R-:W-:-:S04]  /*17990*/  LEA R120, P2, R97, R0, 0x1 ;  /* 0x0000000061787211 */ /* 0x001fc800078408ff */
[----:B------:R-:W-:Y:S02]  /*179a0*/  LEA.HI.X.SX32 R121, R97, R2, 0x1, P2 ;  /* 0x0000000261797211 */ /* 0x000fe400010f0eff */
[----:B------:R-:W-:-:S04]  /*179b0*/  LEA R100, P2, R77, R0, 0x1 ;  /* 0x000000004d647211 */ /* 0x000fc800078408ff */
[----:B------:R-:W-:Y:S01]  /*179c0*/  LEA.HI.X.SX32 R101, R77, R2, 0x1, P2 ;  /* 0x000000024d657211 */ /* 0x000fe200010f0eff */
[----:B------:R-:W-:Y:S01]  /*179d0*/  IMAD R77, R3, 0x2, R93 ;  /* 0x00000002034d7824 */ /* 0x000fe200078e025d */
[----:B------:R-:W-:Y:S02]  /*179e0*/  LEA R104, P2, R93, R0, 0x1 ;  /* 0x000000005d687211 */ /* 0x000fe400078408ff */
[----:B------:R-:W-:Y:S01]  /*179f0*/  PRMT R52, R85, 0x7632, R52 ;  /* 0x0000763255347816 */ /* 0x000fe20000000034 */
[----:B------:R-:W-:Y:S01]  /*17a00*/  IMAD R85, R3, 0x2, R77 ;  /* 0x0000000203557824 */ /* 0x000fe200078e024d */
[----:B------:R-:W-:Y:S02]  /*17a10*/  LEA.HI.X.SX32 R105, R93, R2, 0x1, P2 ;  /* 0x000000025d697211 */ /* 0x000fe400010f0eff */
[----:B------:R-:W-:-:S04]  /*17a20*/  LEA R108, P2, R77, R0, 0x1 ;  /* 0x000000004d6c7211 */ /* 0x000fc800078408ff */
[----:B------:R-:W-:Y:S02]  /*17a30*/  LEA.HI.X.SX32 R109, R77, R2, 0x1, P2 ;  /* 0x000000024d6d7211 */ /* 0x000fe400010f0eff */
[----:B------:R-:W-:Y:S02]  /*17a40*/  LEA R96, P2, R85, R0, 0x1 ;  /* 0x0000000055607211 */ /* 0x000fe400078408ff */
[----:B------:R-:W-:Y:S01]  /*17a50*/  LEA R77, R3, R85, 0x1 ;  /* 0x00000055034d7211 */ /* 0x000fe200078e08ff */
[----:B------:R0:W-:Y:S01]  /*17a60*/  STG.E.U16 [R194.64], R53 ;  /* 0x00000035c2007986 */ /* 0x0001e2000c101506 */
[----:B------:R-:W-:Y:S02]  /*17a70*/  LEA.HI.X.SX32 R97, R85, R2, 0x1, P2 ;  /* 0x0000000255617211 */ /* 0x000fe400010f0eff */
[----:B------:R-:W-:Y:S02]  /*17a80*/  LEA R92, P2, R77, R0, 0x1 ;  /* 0x000000004d5c7211 */ /* 0x000fe400078408ff */
[----:B------:R-:W-:-:S02]  /*17a90*/  PRMT R89, R89, 0x7632, R89 ;  /* 0x0000763259597816 */ /* 0x000fc40000000059 */
[----:B------:R-:W-:Y:S02]  /*17aa0*/  PRMT R56, R73, 0x7632, R56 ;  /* 0x0000763249387816 */ /* 0x000fe40000000038 */
[----:B0-----:R-:W-:Y:S01]  /*17ab0*/  PRMT R53, R81, 0x7632, R53 ;  /* 0x0000763251357816 */ /* 0x001fe20000000035 */
[----:B------:R-:W-:Y:S01]  /*17ac0*/  IMAD R81, R3, 0x2, R77 ;  /* 0x0000000203517824 */ /* 0x000fe200078e024d */
[----:B------:R-:W-:-:S03]  /*17ad0*/  LEA.HI.X.SX32 R93, R77, R2, 0x1, P2 ;  /* 0x000000024d5d7211 */ /* 0x000fc600010f0eff */
[----:B------:R-:W-:Y:S01]  /*17ae0*/  IMAD R73, R3, 0x2, R81 ;  /* 0x0000000203497824 */ /* 0x000fe200078e0251 */
[----:B------:R-:W-:Y:S01]  /*17af0*/  LEA R88, P2, R81, R0, 0x1 ;  /* 0x0000000051587211 */ /* 0x000fe200078408ff */
[----:B------:R0:W-:Y:S03]  /*17b00*/  STG.E.U16 [R192.64], R89 ;  /* 0x00000059c0007986 */ /* 0x0001e6000c101506 */
[----:B------:R-:W-:Y:S01]  /*17b10*/  LEA R77, R3, R73, 0x1 ;  /* 0x00000049034d7211 */ /* 0x000fe200078e08ff */
[----:B------:R1:W-:Y:S01]  /*17b20*/  STG.E.U16 [R190.64], R52 ;  /* 0x00000034be007986 */ /* 0x0003e2000c101506 */
[----:B0-----:R-:W-:Y:S02]  /*17b30*/  LEA.HI.X.SX32 R89, R81, R2, 0x1, P2 ;  /* 0x0000000251597211 */ /* 0x001fe400010f0eff */
[----:B------:R-:W-:Y:S02]  /*17b40*/  LEA R84, P2, R73, R0, 0x1 ;  /* 0x0000000049547211 */ /* 0x000fe400078408ff */
[----:B-1----:R-:W-:Y:S01]  /*17b50*/  PRMT R52, R69, 0x7632, R52 ;  /* 0x0000763245347816 */ /* 0x002fe20000000034 */
[----:B------:R-:W-:Y:S01]  /*17b60*/  IMAD R69, R3, 0x2, R77 ;  /* 0x0000000203457824 */ /* 0x000fe200078e024d */
[----:B------:R-:W-:-:S02]  /*17b70*/  LEA.HI.X.SX32 R85, R73, R2, 0x1, P2 ;  /* 0x0000000249557211 */ /* 0x000fc400010f0eff */
[C---:B------:R-:W-:Y:S01]  /*17b80*/  LEA R80, P2, R77.reuse, R0, 0x1 ;  /* 0x000000004d507211 */ /* 0x040fe200078408ff */
[----:B------:R0:W-:Y:S03]  /*17b90*/  STG.E.U16 [R188.64], R53 ;  /* 0x00000035bc007986 */ /* 0x0001e6000c101506 */
[----:B------:R-:W-:Y:S01]  /*17ba0*/  LEA.HI.X.SX32 R81, R77, R2, 0x1, P2 ;  /* 0x000000024d517211 */ /* 0x000fe200010f0eff */
[----:B------:R-:W-:Y:S04]  /*17bb0*/  STG.E.U16 [R186.64], R56 ;  /* 0x00000038ba007986 */ /* 0x000fe8000c101506 */
[----:B------:R1:W-:Y:S01]  /*17bc0*/  STG.E.U16 [R78.64], R52 ;  /* 0x000000344e007986 */ /* 0x0003e2000c101506 */
[----:B0-----:R-:W-:Y:S01]  /*17bd0*/  PRMT R53, R65, 0x7632, R53 ;  /* 0x0000763241357816 */ /* 0x001fe20000000035 */
[----:B------:R-:W-:Y:S01]  /*17be0*/  IMAD R65, R3, 0x2, R69 ;  /* 0x0000000203417824 */ /* 0x000fe200078e0245 */
[----:B-1----:R-:W-:-:S04]  /*17bf0*/  LEA R78, P2, R69, R0, 0x1 ;  /* 0x00000000454e7211 */ /* 0x002fc800078408ff */
[----:B------:R-:W-:Y:S02]  /*17c00*/  LEA R73, R3, R65, 0x1 ;  /* 0x0000004103497211 */ /* 0x000fe400078e08ff */
[----:B------:R-:W-:Y:S02]  /*17c10*/  LEA.HI.X.SX32 R79, R69, R2, 0x1, P2 ;  /* 0x00000002454f7211 */ /* 0x000fe400010f0eff */
[----:B------:R-:W-:Y:S02]  /*17c20*/  LEA R68, P2, R65, R0, 0x1 ;  /* 0x0000000041447211 */ /* 0x000fe400078408ff */
[----:B------:R-:W-:Y:S01]  /*17c30*/  PRMT R56, R61, 0x7632, R56 ;  /* 0x000076323d387816 */ /* 0x000fe20000000038 */
[----:B------:R-:W-:Y:S01]  /*17c40*/  IMAD R61, R3, 0x2, R73 ;  /* 0x00000002033d7824 */ /* 0x000fe200078e0249 */
[----:B------:R-:W-:Y:S02]  /*17c50*/  LEA.HI.X.SX32 R69, R65, R2, 0x1, P2 ;  /* 0x0000000241457211 */ /* 0x000fe400010f0eff */
[----:B------:R-:W-:-:S02]  /*17c60*/  LEA R72, P2, R73, R0, 0x1 ;  /* 0x0000000049487211 */ /* 0x000fc400078408ff */
[----:B------:R-:W-:Y:S01]  /*17c70*/  PRMT R65, R57, 0x7632, R65 ;  /* 0x0000763239417816 */ /* 0x000fe20000000041 */
[----:B------:R-:W-:Y:S01]  /*17c80*/  IMAD R57, R3, 0x2, R61 ;  /* 0x0000000203397824 */ /* 0x000fe200078e023d */
[----:B------:R-:W-:Y:S01]  /*17c90*/  LEA.HI.X.SX32 R73, R73, R2, 0x1, P2 ;  /* 0x0000000249497211 */ /* 0x000fe200010f0eff */
[----:B------:R-:W-:Y:S01]  /*17ca0*/  STG.E.U16 [R184.64], R53 ;  /* 0x00000035b8007986 */ /* 0x000fe2000c101506 */
[----:B------:R-:W-:-:S03]  /*17cb0*/  LEA R64, P2, R61, R0, 0x1 ;  /* 0x000000003d407211 */ /* 0x000fc600078408ff */
[----:B------:R-:W-:Y:S01]  /*17cc0*/  STG.E.U16 [R50.64], R56 ;  /* 0x0000003832007986 */ /* 0x000fe2000c101506 */
[----:B------:R-:W-:-:S03]  /*17cd0*/  LEA R77, R3, R57, 0x1 ;  /* 0x00000039034d7211 */ /* 0x000fc600078e08ff */
[----:B------:R0:W-:Y:S02]  /*17ce0*/  STG.E.U16 [R48.64], R65 ;  /* 0x0000004130007986 */ /* 0x0001e4000c101506 */
[----:B0-----:R-:W-:Y:S02]  /*17cf0*/  LEA.HI.X.SX32 R65, R61, R2, 0x1, P2 ;  /* 0x000000023d417211 */ /* 0x001fe400010f0eff */
[----:B------:R-:W-:Y:S01]  /*17d00*/  LEA R60, P2, R57, R0, 0x1 ;  /* 0x00000000393c7211 */ /* 0x000fe200078408ff */
[----:B------:R-:W-:-:S03]  /*17d10*/  IMAD R51, R3, 0x2, R77 ;  /* 0x0000000203337824 */ /* 0x000fc600078e024d */
[----:B------:R-:W-:Y:S02]  /*17d20*/  LEA.HI.X.SX32 R61, R57, R2, 0x1, P2 ;  /* 0x00000002393d7211 */ /* 0x000fe400010f0eff */
[----:B------:R-:W-:Y:S02]  /*17d30*/  LEA R56, P2, R77, R0, 0x1 ;  /* 0x000000004d387211 */ /* 0x000fe400078408ff */
[----:B------:R-:W-:Y:S01]  /*17d40*/  PRMT R53, R53, 0x7632, R53 ;  /* 0x0000763235357816 */ /* 0x000fe20000000035 */
[----:B------:R-:W-:Y:S01]  /*17d50*/  IMAD R49, R3, 0x2, R51 ;  /* 0x0000000203317824 */ /* 0x000fe200078e0233 */
[----:B------:R-:W-:Y:S02]  /*17d60*/  LEA.HI.X.SX32 R57, R77, R2, 0x1, P2 ;  /* 0x000000024d397211 */ /* 0x000fe400010f0eff */
[----:B------:R-:W-:Y:S01]  /*17d70*/  LEA R52, P2, R51, R0, 0x1 ;  /* 0x0000000033347211 */ /* 0x000fe200078408ff */
[----:B------:R0:W-:Y:S01]  /*17d80*/  STG.E.U16 [R46.64], R53 ;  /* 0x000000352e007986 */ /* 0x0001e2000c101506 */
[----:B------:R-:W-:-:S02]  /*17d90*/  LEA R77, R3, R49, 0x1 ;  /* 0x00000031034d7211 */ /* 0x000fc400078e08ff */
[----:B0-----:R-:W-:Y:S02]  /*17da0*/  LEA.HI.X.SX32 R53, R51, R2, 0x1, P2 ;  /* 0x0000000233357211 */ /* 0x001fe400010f0eff */
[----:B------:R-:W-:Y:S01]  /*17db0*/  LEA R50, P2, R49, R0, 0x1 ;  /* 0x0000000031327211 */ /* 0x000fe200078408ff */
[----:B------:R-:W-:-:S03]  /*17dc0*/  IMAD R47, R3, 0x2, R77 ;  /* 0x00000002032f7824 */ /* 0x000fc600078e024d */
[----:B------:R-:W-:Y:S02]  /*17dd0*/  LEA.HI.X.SX32 R51, R49, R2, 0x1, P2 ;  /* 0x0000000231337211 */ /* 0x000fe400010f0eff */
[C---:B------:R-:W-:Y:S01]  /*17de0*/  LEA R48, P2, R77.reuse, R0, 0x1 ;  /* 0x000000004d307211 */ /* 0x040fe200078408ff */
[----:B------:R0:W-:Y:S03]  /*17df0*/  STG.E.U16 [R44.64], R118 ;  /* 0x000000762c007986 */ /* 0x0001e6000c101506 */
[----:B------:R-:W-:Y:S02]  /*17e00*/  LEA.HI.X.SX32 R49, R77, R2, 0x1, P2 ;  /* 0x000000024d317211 */ /* 0x000fe400010f0eff */
[----:B------:R-:W-:Y:S01]  /*17e10*/  LEA R46, P2, R47, R0, 0x1 ;  /* 0x000000002f2e7211 */ /* 0x000fe200078408ff */
[----:B------:R1:W-:Y:S01]  /*17e20*/  STG.E.U16 [R42.64], R114 ;  /* 0x000000722a007986 */ /* 0x0003e2000c101506 */
[----:B0-----:R-:W-:-:S02]  /*17e30*/  IMAD R45, R3, 0x2, R47 ;  /* 0x00000002032d7824 */ /* 0x001fc400078e022f */
[----:B------:R-:W-:-:S03]  /*17e40*/  LEA.HI.X.SX32 R47, R47, R2, 0x1, P2 ;  /* 0x000000022f2f7211 */ /* 0x000fc600010f0eff */
[----:B------:R-:W-:Y:S02]  /*17e50*/  LEA R44, P2, R45, R0, 0x1 ;  /* 0x000000002d2c7211 */ /* 0x000fe400078408ff */
[----:B-1----:R-:W-:Y:S01]  /*17e60*/  LEA R43, R3, R45, 0x1 ;  /* 0x0000002d032b7211 */ /* 0x002fe200078e08ff */
[----:B------:R0:W-:Y:S01]  /*17e70*/  STG.E.U16 [R40.64], R110 ;  /* 0x0000006e28007986 */ /* 0x0001e2000c101506 */
[----:B------:R-:W-:Y:S02]  /*17e80*/  LEA.HI.X.SX32 R45, R45, R2, 0x1, P2 ;  /* 0x000000022d2d7211 */ /* 0x000fe400010f0eff */
[----:B------:R-:W-:Y:S01]  /*17e90*/  LEA R42, P2, R43, R0, 0x1 ;  /* 0x000000002b2a7211 */ /* 0x000fe200078408ff */
[----:B------:R1:W-:Y:S01]  /*17ea0*/  STG.E.U16 [R38.64], R106 ;  /* 0x0000006a26007986 */ /* 0x0003e2000c101506 */
[----:B0-----:R-:W-:Y:S02]  /*17eb0*/  IMAD R41, R3, 0x2, R43 ;  /* 0x0000000203297824 */ /* 0x001fe400078e022b */
[----:B------:R-:W-:-:S02]  /*17ec0*/  LEA.HI.X.SX32 R43, R43, R2, 0x1, P2 ;  /* 0x000000022b2b7211 */ /* 0x000fc400010f0eff */
[----:B-1----:R-:W-:Y:S01]  /*17ed0*/  IMAD R39, R3, 0x2, R41 ;  /* 0x0000000203277824 */ /* 0x002fe200078e0229 */
[C---:B------:R-:W-:Y:S01]  /*17ee0*/  LEA R40, P2, R41.reuse, R0, 0x1 ;  /* 0x0000000029287211 */ /* 0x040fe200078408ff */
[----:B------:R0:W-:Y:S03]  /*17ef0*/  STG.E.U16 [R36.64], R102 ;  /* 0x0000006624007986 */ /* 0x0001e6000c101506 */
[----:B------:R-:W-:Y:S02]  /*17f00*/  LEA.HI.X.SX32 R41, R41, R2, 0x1, P2 ;  /* 0x0000000229297211 */ /* 0x000fe400010f0eff */
[----:B------:R-:W-:Y:S01]  /*17f10*/  LEA R38, P2, R39, R0, 0x1 ;  /* 0x0000000027267211 */ /* 0x000fe200078408ff */
[----:B------:R1:W-:Y:S01]  /*17f20*/  STG.E.U16 [R34.64], R98 ;  /* 0x0000006222007986 */ /* 0x0003e2000c101506 */
[----:B0-----:R-:W-:Y:S02]  /*17f30*/  LEA R37, R3, R39, 0x1 ;  /* 0x0000002703257211 */ /* 0x001fe400078e08ff */
[----:B------:R-:W-:-:S02]  /*17f40*/  LEA.HI.X.SX32 R39, R39, R2, 0x1, P2 ;  /* 0x0000000227277211 */ /* 0x000fc400010f0eff */
[----:B------:R-:W-:Y:S01]  /*17f50*/  LEA R36, P2, R37, R0, 0x1 ;  /* 0x0000000025247211 */ /* 0x000fe200078408ff */
[----:B-1----:R-:W-:Y:S01]  /*17f60*/  IMAD R35, R3, 0x2, R37 ;  /* 0x0000000203237824 */ /* 0x002fe200078e0225 */
[----:B------:R0:W-:Y:S02]  /*17f70*/  STG.E.U16 [R32.64], R94 ;  /* 0x0000005e20007986 */ /* 0x0001e4000c101506 */
[----:B------:R-:W-:Y:S02]  /*17f80*/  LEA.HI.X.SX32 R37, R37, R2, 0x1, P2 ;  /* 0x0000000225257211 */ /* 0x000fe400010f0eff */
[----:B------:R-:W-:Y:S01]  /*17f90*/  LEA R34, P2, R35, R0, 0x1 ;  /* 0x0000000023227211 */ /* 0x000fe200078408ff */
[----:B------:R1:W-:Y:S01]  /*17fa0*/  STG.E.U16 [R30.64], R90 ;  /* 0x0000005a1e007986 */ /* 0x0003e2000c101506 */
[----:B0-----:R-:W-:Y:S02]  /*17fb0*/  IMAD R33, R3, 0x2, R35 ;  /* 0x0000000203217824 */ /* 0x001fe400078e0223 */
[----:B------:R-:W-:Y:S01]  /*17fc0*/  LEA.HI.X.SX32 R35, R35, R2, 0x1, P2 ;  /* 0x0000000223237211 */ /* 0x000fe200010f0eff */
[----:B------:R0:W-:Y:S02]  /*17fd0*/  STG.E.U16 [R28.64], R86 ;  /* 0x000000561c007986 */ /* 0x0001e4000c101506 */
[----:B-1----:R-:W-:-:S02]  /*17fe0*/  LEA R30, P2, R33, R0, 0x1 ;  /* 0x00000000211e7211 */ /* 0x002fc400078408ff */
[----:B------:R-:W-:Y:S01]  /*17ff0*/  LEA R77, R3, R33, 0x1 ;  /* 0x00000021034d7211 */ /* 0x000fe200078e08ff */
[----:B------:R1:W-:Y:S01]  /*18000*/  STG.E.U16 [R26.64], R82 ;  /* 0x000000521a007986 */ /* 0x0003e2000c101506 */
[----:B------:R-:W-:-:S03]  /*18010*/  LEA.HI.X.SX32 R31, R33, R2, 0x1, P2 ;  /* 0x00000002211f7211 */ /* 0x000fc600010f0eff */
[----:B0-----:R-:W-:Y:S01]  /*18020*/  IMAD R29, R3, 0x2, R77 ;  /* 0x00000002031d7824 */ /* 0x001fe200078e024d */
[----:B------:R0:W-:Y:S01]  /*18030*/  STG.E.U16 [R24.64], R74 ;  /* 0x0000004a18007986 */ /* 0x0001e2000c101506 */
[----:B-1----:R-:W-:-:S03]  /*18040*/  LEA R26, P2, R77, R0, 0x1 ;  /* 0x000000004d1a7211 */ /* 0x002fc600078408ff */
[----:B------:R1:W-:Y:S01]  /*18050*/  STG.E.U16 [R22.64], R70 ;  /* 0x0000004616007986 */ /* 0x0003e2000c101506 */
[----:B------:R-:W-:Y:S01]  /*18060*/  IMAD R33, R3, 0x2, R29 ;  /* 0x0000000203217824 */ /* 0x000fe200078e021d */
[----:B------:R-:W-:Y:S02]  /*18070*/  LEA.HI.X.SX32 R27, R77, R2, 0x1, P2 ;  /* 0x000000024d1b7211 */ /* 0x000fe400010f0eff */
[----:B------:R2:W-:Y:S02]  /*18080*/  STG.E.U16 [R18.64], R66 ;  /* 0x0000004212007986 */ /* 0x0005e4000c101506 */
[----:B0-----:R-:W-:Y:S02]  /*18090*/  LEA R25, R3, R33, 0x1 ;  /* 0x0000002103197211 */ /* 0x001fe400078e08ff */
[----:B-1----:R-:W-:-:S04]  /*180a0*/  LEA R22, P2, R29, R0, 0x1 ;  /* 0x000000001d167211 */ /* 0x002fc800078408ff */
[----:B------:R-:W-:Y:S02]  /*180b0*/  LEA.HI.X.SX32 R23, R29, R2, 0x1, P2 ;  /* 0x000000021d177211 */ /* 0x000fe400010f0eff */
[----:B--2---:R-:W-:Y:S01]  /*180c0*/  LEA R18, P2, R33, R0, 0x1 ;  /* 0x0000000021127211 */ /* 0x004fe200078408ff */
[----:B------:R0:W-:Y:S01]  /*180d0*/  STG.E.U16 [R14.64], R62 ;  /* 0x0000003e0e007986 */ /* 0x0001e2000c101506 */
[----:B------:R-:W-:Y:S02]  /*180e0*/  IMAD R29, R3, 0x2, R25 ;  /* 0x00000002031d7824 */ /* 0x000fe400078e0219 */
[----:B------:R-:W-:Y:S01]  /*180f0*/  LEA.HI.X.SX32 R19, R33, R2, 0x1, P2 ;  /* 0x0000000221137211 */ /* 0x000fe200010f0eff */
[----:B------:R1:W-:Y:S01]  /*18100*/  STG.E.U16 [R10.64], R58 ;  /* 0x0000003a0a007986 */ /* 0x0003e2000c101506 */
        /* <DEDUP_REMOVED lines=26> */
[----:B------:R-:W-:-:S02]  /*182b0*/  LEA.HI.X.SX32 R25, R25, R2, 0x1, P2 ;  /* 0x0000000219197211 */ /* 0x000fc400010f0eff */
[----:B------:R-:W-:Y:S01]  /*182c0*/  PRMT R106, R106, 0x7632, R106 ;  /* 0x000076326a6a7816 */ /* 0x000fe2000000006a */
[----:B------:R1:W-:Y:S01]  /*182d0*/  STG.E.U16 [R16.64], R110 ;  /* 0x0000006e10007986 */ /* 0x0003e2000c101506 */
[----:B0-----:R-:W-:-:S04]  /*182e0*/  LEA R20, P2, R77, R0, 0x1 ;  /* 0x000000004d147211 */ /* 0x001fc800078408ff */
[----:B------:R-:W-:Y:S02]  /*182f0*/  LEA.HI.X.SX32 R21, R77, R2, 0x1, P2 ;  /* 0x000000024d157211 */ /* 0x000fe400010f0eff */
[----:B-1----:R-:W-:Y:S02]  /*18300*/  LEA R16, P2, R185, R0, 0x1 ;  /* 0x00000000b9107211 */ /* 0x002fe400078408ff */
[----:B------:R-:W-:Y:S01]  /*18310*/  LEA R77, R3, R185, 0x1 ;  /* 0x000000b9034d7211 */ /* 0x000fe200078e08ff */
[----:B------:R0:W-:Y:S01]  /*18320*/  STG.E.U16 [R12.64], R106 ;  /* 0x0000006a0c007986 */ /* 0x0001e2000c101506 */
[----:B------:R-:W-:Y:S02]  /*18330*/  PRMT R102, R102, 0x7632, R102 ;  /* 0x0000763266667816 */ /* 0x000fe40000000066 */
[----:B------:R-:W-:Y:S01]  /*18340*/  LEA.HI.X.SX32 R17, R185, R2, 0x1, P2 ;  /* 0x00000002b9117211 */ /* 0x000fe200010f0eff */
[----:B------:R-:W-:Y:S02]  /*18350*/  IMAD R185, R3, 0x2, R77 ;  /* 0x0000000203b97824 */ /* 0x000fe400078e024d */
[----:B------:R1:W-:Y:S01]  /*18360*/  STG.E.U16 [R4.64], R102 ;  /* 0x0000006604007986 */ /* 0x0003e2000c101506 */
[----:B0-----:R-:W-:-:S04]  /*18370*/  LEA R12, P2, R77, R0, 0x1 ;  /* 0x000000004d0c7211 */ /* 0x001fc800078408ff */
[----:B------:R-:W-:Y:S01]  /*18380*/  LEA.HI.X.SX32 R13, R77, R2, 0x1, P2 ;  /* 0x000000024d0d7211 */ /* 0x000fe200010f0eff */
[----:B------:R-:W-:Y:S01]  /*18390*/  IMAD R77, R3, 0x2, R185 ;  /* 0x00000002034d7824 */ /* 0x000fe200078e02b9 */
[C---:B-1----:R-:W-:Y:S02]  /*183a0*/  LEA R4, P2, R185.reuse, R0, 0x1 ;  /* 0x00000000b9047211 */ /* 0x042fe400078408ff */
[----:B------:R-:W-:Y:S02]  /*183b0*/  PRMT R98, R98, 0x7632, R98 ;  /* 0x0000763262627816 */ /* 0x000fe40000000062 */
[----:B------:R-:W-:Y:S02]  /*183c0*/  PRMT R90, R94, 0x7632, R90 ;  /* 0x000076325e5a7816 */ /* 0x000fe4000000005a */
[----:B------:R-:W-:Y:S02]  /*183d0*/  LEA.HI.X.SX32 R5, R185, R2, 0x1, P2 ;  /* 0x00000002b9057211 */ /* 0x000fe400010f0eff */
[----:B------:R-:W-:-:S02]  /*183e0*/  LEA R200, P2, R77, R0, 0x1 ;  /* 0x000000004dc87211 */ /* 0x000fc400078408ff */
[----:B------:R-:W-:Y:S01]  /*183f0*/  LEA R185, R3, R77, 0x1 ;  /* 0x0000004d03b97211 */ /* 0x000fe200078e08ff */
[----:B------:R-:W-:Y:S01]  /*18400*/  STG.E.U16 [R182.64], R98 ;  /* 0x00000062b6007986 */ /* 0x000fe2000c101506 */
[----:B------:R-:W-:-:S03]  /*18410*/  LEA.HI.X.SX32 R201, R77, R2, 0x1, P2 ;  /* 0x000000024dc97211 */ /* 0x000fc600010f0eff */
[----:B------:R0:W-:Y:S01]  /*18420*/  STG.E.U16 [R180.64], R90 ;  /* 0x0000005ab4007986 */ /* 0x0001e2000c101506 */
[----:B------:R-:W-:Y:S01]  /*18430*/  IMAD R77, R3, 0x2, R185 ;  /* 0x00000002034d7824 */ /* 0x000fe200078e02b9 */
[----:B------:R-:W-:Y:S02]  /*18440*/  PRMT R54, R90, 0x7632, R54 ;  /* 0x000076325a367816 */ /* 0x000fe40000000036 */
[----:B------:R-:W-:Y:S01]  /*18450*/  STL.64 [R1+0x38], R200 ;  /* 0x000038c801007387 */ /* 0x000fe20000100a00 */
[----:B0-----:R-:W-:-:S04]  /*18460*/  LEA R180, P2, R185, R0, 0x1 ;  /* 0x00000000b9b47211 */ /* 0x001fc800078408ff */
[----:B------:R-:W-:Y:S01]  /*18470*/  LEA.HI.X.SX32 R181, R185, R2, 0x1, P2 ;  /* 0x00000002b9b57211 */ /* 0x000fe200010f0eff */
[----:B------:R-:W-:-:S04]  /*18480*/  IMAD R183, R3, 0x2, R77 ;  /* 0x0000000203b77824 */ /* 0x000fc800078e024d */
[----:B------:R0:W-:Y:S01]  /*18490*/  STL.64 [R1+0x30], R180 ;  /* 0x000030b401007387 */ /* 0x0001e20000100a00 */
[----:B------:R-:W-:-:S03]  /*184a0*/  PRMT R86, R86, 0x7632, R86 ;  /* 0x0000763256567816 */ /* 0x000fc60000000056 */
[----:B------:R1:W-:Y:S01]  /*184b0*/  STG.E.U16 [R178.64], R54 ;  /* 0x00000036b2007986 */ /* 0x0003e2000c101506 */
[----:B0-----:R-:W-:-:S04]  /*184c0*/  LEA R180, P2, R77, R0, 0x1 ;  /* 0x000000004db47211 */ /* 0x001fc800078408ff */
[----:B------:R-:W-:Y:S02]  /*184d0*/  LEA.HI.X.SX32 R181, R77, R2, 0x1, P2 ;  /* 0x000000024db57211 */ /* 0x000fe400010f0eff */
[----:B-1----:R-:W-:Y:S02]  /*184e0*/  LEA R178, P2, R183, R0, 0x1 ;  /* 0x00000000b7b27211 */ /* 0x002fe400078408ff */
[----:B------:R-:W-:Y:S01]  /*184f0*/  LEA R77, R3, R183, 0x1 ;  /* 0x000000b7034d7211 */ /* 0x000fe200078e08ff */
[----:B------:R0:W-:Y:S01]  /*18500*/  STG.E.U16 [R176.64], R86 ;  /* 0x00000056b0007986 */ /* 0x0001e2000c101506 */
[----:B------:R-:W-:-:S03]  /*18510*/  LEA.HI.X.SX32 R179, R183, R2, 0x1, P2 ;  /* 0x00000002b7b37211 */ /* 0x000fc600010f0eff */
[----:B------:R1:W-:Y:S01]  /*18520*/  STL.64 [R1+0x28], R180 ;  /* 0x000028b401007387 */ /* 0x0003e20000100a00 */
[----:B0-----:R-:W-:-:S04]  /*18530*/  LEA R176, P2, R77, R0, 0x1 ;  /* 0x000000004db07211 */ /* 0x001fc800078408ff */
[----:B------:R-:W-:Y:S01]  /*18540*/  LEA.HI.X.SX32 R177, R77, R2, 0x1, P2 ;  /* 0x000000024db17211 */ /* 0x000fe200010f0eff */
[C---:B-1----:R-:W-:Y:S01]  /*18550*/  IMAD R181, R3.reuse, 0x2, R77 ;  /* 0x0000000203b57824 */ /* 0x042fe200078e024d */
[----:B------:R-:W-:Y:S04]  /*18560*/  STL.64 [R1+0x20], R178 ;  /* 0x000020b201007387 */ /* 0x000fe80000100a00 */
[----:B------:R0:W-:Y:S01]  /*18570*/  STL.64 [R1+0x18], R176 ;  /* 0x000018b001007387 */ /* 0x0001e20000100a00 */
[----:B------:R-:W-:Y:S01]  /*18580*/  IMAD R77, R3, 0x2, R181 ;  /* 0x00000002034d7824 */ /* 0x000fe200078e02b5 */
[----:B0-----:R-:W-:-:S04]  /*18590*/  LEA R176, P2, R181, R0, 0x1 ;  /* 0x00000000b5b07211 */ /* 0x001fc800078408ff */
[----:B------:R-:W-:Y:S02]  /*185a0*/  LEA.HI.X.SX32 R177, R181, R2, 0x1, P2 ;  /* 0x00000002b5b17211 */ /* 0x000fe400010f0eff */
[----:B------:R-:W-:-:S03]  /*185b0*/  LEA R236, P2, R77, R0, 0x1 ;  /* 0x000000004dec7211 */ /* 0x000fc600078408ff */
[----:B------:R0:W-:Y:S01]  /*185c0*/  STL.64 [R1+0x10], R176 ;  /* 0x000010b001007387 */ /* 0x0001e20000100a00 */
[----:B------:R-:W-:Y:S02]  /*185d0*/  PRMT R82, R82, 0x7632, R82 ;  /* 0x0000763252527816 */ /* 0x000fe40000000052 */
[----:B------:R-:W-:Y:S02]  /*185e0*/  LEA.HI.X.SX32 R237, R77, R2, 0x1, P2 ;  /* 0x000000024ded7211 */ /* 0x000fe400010f0eff */
[----:B0-----:R-:W-:-:S04]  /*185f0*/  LEA R177, R3, R77, 0x1 ;  /* 0x0000004d03b17211 */ /* 0x001fc800078e08ff */
[----:B------:R-:W-:Y:S01]  /*18600*/  LEA R238, P2, R177, R0, 0x1 ;  /* 0x00000000b1ee7211 */ /* 0x000fe200078408ff */
[----:B------:R-:W-:Y:S01]  /*18610*/  IMAD R77, R3, 0x2, R177 ;  /* 0x00000002034d7824 */ /* 0x000fe200078e02b1 */
[----:B------:R0:W-:Y:S02]  /*18620*/  STG.E.U16 [R174.64], R82 ;  /* 0x00000052ae007986 */ /* 0x0001e4000c101506 */
[----:B------:R-:W-:Y:S02]  /*18630*/  LEA.HI.X.SX32 R239, R177, R2, 0x1, P2 ;  /* 0x00000002b1ef7211 */ /* 0x000fe400010f0eff */
[C---:B------:R-:W-:Y:S02]  /*18640*/  LEA R250, P2, R77.reuse, R0, 0x1 ;  /* 0x000000004dfa7211 */ /* 0x040fe400078408ff */
[----:B------:R-:W-:Y:S02]  /*18650*/  PRMT R74, R74, 0x7632, R74 ;  /* 0x000076324a4a7816 */ /* 0x000fe4000000004a */
[----:B------:R-:W-:Y:S01]  /*18660*/  LEA.HI.X.SX32 R251, R77, R2, 0x1, P2 ;  /* 0x000000024dfb7211 */ /* 0x000fe200010f0eff */
[----:B0-----:R-:W-:-:S02]  /*18670*/  IMAD R175, R3, 0x2, R77 ;  /* 0x0000000203af7824 */ /* 0x001fc400078e024d */
[----:B------:R0:W-:Y:S03]  /*18680*/  STG.E.U16 [R172.64], R74 ;  /* 0x0000004aac007986 */ /* 0x0001e6000c101506 */
[----:B------:R-:W-:Y:S02]  /*18690*/  LEA R248, P2, R175, R0, 0x1 ;  /* 0x00000000aff87211 */ /* 0x000fe400078408ff */
[----:B------:R-:W-:Y:S02]  /*186a0*/  LEA R77, R3, R175, 0x1 ;  /* 0x000000af034d7211 */ /* 0x000fe400078e08ff */
[----:B------:R-:W-:Y:S02]  /*186b0*/  LEA.HI.X.SX32 R249, R175, R2, 0x1, P2 ;  /* 0x00000002aff97211 */ /* 0x000fe400010f0eff */
[----:B------:R-:W-:Y:S01]  /*186c0*/  LEA R246, P2, R77, R0, 0x1 ;  /* 0x000000004df67211 */ /* 0x000fe200078408ff */
[----:B0-----:R-:W-:Y:S01]  /*186d0*/  IMAD R173, R3, 0x2, R77 ;  /* 0x0000000203ad7824 */ /* 0x001fe200078e024d */
[----:B------:R-:W-:-:S02]  /*186e0*/  PRMT R70, R70, 0x7632, R70 ;  /* 0x0000763246467816 */ /* 0x000fc40000000046 */
[----:B------:R-:W-:Y:S02]  /*186f0*/  PRMT R66, R66, 0x7632, R66 ;  /* 0x0000763242427816 */ /* 0x000fe40000000042 */
[----:B------:R-:W-:Y:S01]  /*18700*/  LEA.HI.X.SX32 R247, R77, R2, 0x1, P2 ;  /* 0x000000024df77211 */ /* 0x000fe200010f0eff */
[----:B------:R-:W-:Y:S01]  /*18710*/  IMAD R77, R3, 0x2, R173 ;  /* 0x00000002034d7824 */ /* 0x000fe200078e02ad */
[C---:B------:R-:W-:Y:S01]  /*18720*/  LEA R244, P2, R173.reuse, R0, 0x1 ;  /* 0x00000000adf47211 */ /* 0x040fe200078408ff */
[----:B------:R-:W-:Y:S03]  /*18730*/  STG.E.U16 [R170.64], R70 ;  /* 0x00000046aa007986 */ /* 0x000fe6000c101506 */
[----:B------:R-:W-:Y:S01]  /*18740*/  LEA.HI.X.SX32 R245, R173, R2, 0x1, P2 ;  /* 0x00000002adf57211 */ /* 0x000fe200010f0eff */
[----:B------:R0:W-:Y:S01]  /*18750*/  STG.E.U16 [R168.64], R66 ;  /* 0x00000042a8007986 */ /* 0x0001e2000c101506 */
[----:B------:R-:W-:-:S02]  /*18760*/  LEA R242, P2, R77, R0, 0x1 ;  /* 0x000000004df27211 */ /* 0x000fc400078408ff */
        /* <DEDUP_REMOVED lines=12> */
[----:B------:R-:W-:Y:S02]  /*18830*/  LEA R77, R3, R167, 0x1 ;  /* 0x000000a7034d7211 */ /* 0x000fe400078e08ff */
[C---:B------:R-:W-:Y:S02]  /*18840*/  LEA R230, P2, R167.reuse, R0, 0x1 ;  /* 0x00000000a7e67211 */ /* 0x040fe400078408ff */
[----:B------:R-:W-:Y:S02]  /*18850*/  PRMT R54, R54, 0x7632, R54 ;  /* 0x0000763236367816 */ /* 0x000fe40000000036 */
[----:B------:R-:W-:Y:S01]  /*18860*/  LEA.HI.X.SX32 R231, R167, R2, 0x1, P2 ;  /* 0x00000002a7e77211 */ /* 0x000fe200010f0eff */
[----:B0-----:R-:W-:Y:S01]  /*18870*/  IMAD R165, R3, 0x2, R77 ;  /* 0x0000000203a57824 */ /* 0x001fe200078e024d */
[C---:B------:R-:W-:Y:S01]  /*18880*/  LEA R228, P2, R77.reuse, R0, 0x1 ;  /* 0x000000004de47211 */ /* 0x040fe200078408ff */
[----:B------:R0:W-:Y:S03]  /*18890*/  STG.E.U16 [R162.64], R54 ;  /* 0x00000036a2007986 */ /* 0x0001e6000c101506 */
[----:B------:R-:W-:-:S02]  /*188a0*/  LEA.HI.X.SX32 R229, R77, R2, 0x1, P2 ;  /* 0x000000024de57211 */ /* 0x000fc400010f0eff */
[----:B------:R-:W-:Y:S01]  /*188b0*/  LEA R226, P2, R165, R0, 0x1 ;  /* 0x00000000a5e27211 */ /* 0x000fe200078408ff */
[----:B------:R1:W-:Y:S01]  /*188c0*/  STG.E.U16 [R160.64], R119 ;  /* 0x00000077a0007986 */ /* 0x0003e2000c101506 */
[----:B------:R-:W-:Y:S01]  /*188d0*/  PRMT R66, R119, 0x7632, R66 ;  /* 0x0000763277427816 */ /* 0x000fe20000000042 */
[----:B0-----:R-:W-:Y:S01]  /*188e0*/  IMAD R163, R3, 0x2, R165 ;  /* 0x0000000203a37824 */ /* 0x001fe200078e02a5 */
[----:B------:R-:W-:-:S04]  /*188f0*/  LEA.HI.X.SX32 R227, R165, R2, 0x1, P2 ;  /* 0x00000002a5e37211 */ /* 0x000fc800010f0eff */
[----:B------:R-:W-:Y:S02]  /*18900*/  LEA R224, P2, R163, R0, 0x1 ;  /* 0x00000000a3e07211 */ /* 0x000fe400078408ff */
[----:B-1----:R-:W-:Y:S01]  /*18910*/  LEA R119, R3, R163, 0x1 ;  /* 0x000000a303777211 */ /* 0x002fe200078e08ff */
[----:B------:R0:W-:Y:S01]  /*18920*/  STG.E.U16 [R158.64], R115 ;  /* 0x000000739e007986 */ /* 0x0001e2000c101506 */
[----:B------:R-:W-:Y:S02]  /*18930*/  PRMT R70, R115, 0x7632, R70 ;  /* 0x0000763273467816 */ /* 0x000fe40000000046 */
[----:B------:R-:W-:Y:S02]  /*18940*/  LEA.HI.X.SX32 R225, R163, R2, 0x1, P2 ;  /* 0x00000002a3e17211 */ /* 0x000fe400010f0eff */
[----:B------:R-:W-:Y:S01]  /*18950*/  LEA R222, P2, R119, R0, 0x1 ;  /* 0x0000000077de7211 */ /* 0x000fe200078408ff */
[----:B------:R1:W-:Y:S01]  /*18960*/  STG.E.U16 [R156.64], R111 ;  /* 0x0000006f9c007986 */ /* 0x0003e2000c101506 */
[----:B------:R-:W-:Y:S01]  /*18970*/  PRMT R74, R111, 0x7632, R74 ;  /* 0x000076326f4a7816 */ /* 0x000fe2000000004a */
[----:B0-----:R-:W-:Y:S01]  /*18980*/  IMAD R115, R3, 0x2, R119 ;  /* 0x0000000203737824 */ /* 0x001fe200078e0277 */
[----:B------:R-:W-:-:S04]  /*18990*/  LEA.HI.X.SX32 R223, R119, R2, 0x1, P2 ;  /* 0x0000000277df7211 */ /* 0x000fc800010f0eff */
[----:B------:R-:W-:Y:S01]  /*189a0*/  LEA R220, P2, R115, R0, 0x1 ;  /* 0x0000000073dc7211 */ /* 0x000fe200078408ff */
[----:B-1----:R-:W-:Y:S01]  /*189b0*/  IMAD R111, R3, 0x2, R115 ;  /* 0x00000002036f7824 */ /* 0x002fe200078e0273 */
[----:B------:R-:W-:Y:S01]  /*189c0*/  PRMT R77, R107, 0x7632, R77 ;  /* 0x000076326b4d7816 */ /* 0x000fe2000000004d */
[----:B------:R0:W-:Y:S01]  /*189d0*/  STG.E.U16 [R154.64], R107 ;  /* 0x0000006b9a007986 */ /* 0x0001e2000c101506 */
[----:B------:R-:W-:Y:S02]  /*189e0*/  LEA.HI.X.SX32 R221, R115, R2, 0x1, P2 ;  /* 0x0000000273dd7211 */ /* 0x000fe400010f0eff */
[----:B------:R-:W-:Y:S01]  /*189f0*/  LEA R218, P2, R111, R0, 0x1 ;  /* 0x000000006fda7211 */ /* 0x000fe200078408ff */
[----:B------:R1:W-:Y:S01]  /*18a00*/  STG.E.U16 [R152.64], R103 ;  /* 0x0000006798007986 */ /* 0x0003e2000c101506 */
[----:B------:R-:W-:Y:S02]  /*18a10*/  PRMT R82, R103, 0x7632, R82 ;  /* 0x0000763267527816 */ /* 0x000fe40000000052 */
[----:B------:R-:W-:-:S02]  /*18a20*/  LEA.HI.X.SX32 R219, R111, R2, 0x1, P2 ;  /* 0x000000026fdb7211 */ /* 0x000fc400010f0eff */
[----:B0-----:R-:W-:-:S04]  /*18a30*/  LEA R107, R3, R111, 0x1 ;  /* 0x0000006f036b7211 */ /* 0x001fc800078e08ff */
[----:B------:R-:W-:Y:S01]  /*18a40*/  LEA R216, P2, R107, R0, 0x1 ;  /* 0x000000006bd87211 */ /* 0x000fe200078408ff */
[----:B-1----:R-:W-:Y:S01]  /*18a50*/  IMAD R103, R3, 0x2, R107 ;  /* 0x0000000203677824 */ /* 0x002fe200078e026b */
[----:B------:R-:W-:Y:S01]  /*18a60*/  PRMT R86, R99, 0x7632, R86 ;  /* 0x0000763263567816 */ /* 0x000fe20000000056 */
[----:B------:R0:W-:Y:S01]  /*18a70*/  STG.E.U16 [R150.64], R99 ;  /* 0x0000006396007986 */ /* 0x0001e2000c101506 */
[----:B------:R-:W-:Y:S02]  /*18a80*/  LEA.HI.X.SX32 R217, R107, R2, 0x1, P2 ;  /* 0x000000026bd97211 */ /* 0x000fe400010f0eff */
[C---:B------:R-:W-:Y:S01]  /*18a90*/  LEA R214, P2, R103.reuse, R0, 0x1 ;  /* 0x0000000067d67211 */ /* 0x040fe200078408ff */
[----:B------:R1:W-:Y:S03]  /*18aa0*/  STG.E.U16 [R148.64], R95 ;  /* 0x0000005f94007986 */ /* 0x0003e6000c101506 */
[----:B------:R-:W-:Y:S01]  /*18ab0*/  LEA.HI.X.SX32 R215, R103, R2, 0x1, P2 ;  /* 0x0000000267d77211 */ /* 0x000fe200010f0eff */
[C---:B0-----:R-:W-:Y:S01]  /*18ac0*/  IMAD R99, R3.reuse, 0x2, R103 ;  /* 0x0000000203637824 */ /* 0x041fe200078e0267 */
[----:B------:R-:W-:Y:S04]  /*18ad0*/  STG.E.U16 [R146.64], R91 ;  /* 0x0000005b92007986 */ /* 0x000fe8000c101506 */
[----:B------:R-:W-:-:S02]  /*18ae0*/  LEA R103, R3, R99, 0x1 ;  /* 0x0000006303677211 */ /* 0x000fc400078e08ff */
[C---:B------:R-:W-:Y:S01]  /*18af0*/  LEA R212, P2, R99.reuse, R0, 0x1 ;  /* 0x0000000063d47211 */ /* 0x040fe200078408ff */
[----:B------:R-:W-:Y:S03]  /*18b00*/  STG.E.U16 [R144.64], R87 ;  /* 0x0000005790007986 */ /* 0x000fe6000c101506 */
[----:B------:R-:W-:Y:S01]  /*18b10*/  LEA.HI.X.SX32 R213, R99, R2, 0x1, P2 ;  /* 0x0000000263d57211 */ /* 0x000fe200010f0eff */
[----:B------:R-:W-:Y:S01]  /*18b20*/  STG.E.U16 [R142.64], R83 ;  /* 0x000000538e007986 */ /* 0x000fe2000c101506 */
[----:B------:R-:W-:Y:S01]  /*18b30*/  IMAD R99, R3, 0x2, R103 ;  /* 0x0000000203637824 */ /* 0x000fe200078e0267 */
[C---:B------:R-:W-:Y:S02]  /*18b40*/  LEA R210, P2, R103.reuse, R0, 0x1 ;  /* 0x0000000067d27211 */ /* 0x040fe400078408ff */
[----:B------:R-:W-:Y:S02]  /*18b50*/  STG.E.U16 [R140.64], R75 ;  /* 0x0000004b8c007986 */ /* 0x000fe4000c101506 */
[----:B------:R-:W-:-:S02]  /*18b60*/  LEA.HI.X.SX32 R211, R103, R2, 0x1, P2 ;  /* 0x0000000267d37211 */ /* 0x000fc400010f0eff */
[----:B------:R-:W-:Y:S01]  /*18b70*/  STG.E.U16 [R138.64], R71 ;  /* 0x000000478a007986 */ /* 0x000fe2000c101506 */
[----:B------:R-:W-:Y:S01]  /*18b80*/  IMAD R103, R3, 0x2, R99 ;  /* 0x0000000203677824 */ /* 0x000fe200078e0263 */
[----:B------:R-:W-:Y:S02]  /*18b90*/  LEA R208, P2, R99, R0, 0x1 ;  /* 0x0000000063d07211 */ /* 0x000fe400078408ff */
[----:B------:R-:W-:Y:S04]  /*18ba0*/  STG.E.U16 [R134.64], R67 ;  /* 0x0000004386007986 */ /* 0x000fe8000c101506 */
[----:B------:R-:W-:Y:S01]  /*18bb0*/  STG.E.U16 [R136.64], R63 ;  /* 0x0000003f88007986 */ /* 0x000fe2000c101506 */
[----:B------:R-:W-:-:S03]  /*18bc0*/  PRMT R90, R95, 0x7632, R90 ;  /* 0x000076325f5a7816 */ /* 0x000fc6000000005a */
[----:B------:R-:W-:Y:S01]  /*18bd0*/  STG.E.U16 [R128.64], R59 ;  /* 0x0000003b80007986 */ /* 0x000fe2000c101506 */
[----:B------:R-:W-:-:S03]  /*18be0*/  PRMT R94, R91, 0x7632, R94 ;  /* 0x000076325b5e7816 */ /* 0x000fc6000000005e */
[----:B------:R-:W-:Y:S01]  /*18bf0*/  STG.E.U16 [R130.64], R55 ;  /* 0x0000003782007986 */ /* 0x000fe2000c101506 */
[----:B------:R-:W-:-:S03]  /*18c00*/  LEA.HI.X.SX32 R209, R99, R2, 0x1, P2 ;  /* 0x0000000263d17211 */ /* 0x000fc600010f0eff */
[----:B------:R-:W-:Y:S01]  /*18c10*/  STG.E.U16 [R132.64], R66 ;  /* 0x0000004284007986 */ /* 0x000fe2000c101506 */
[----:B------:R-:W-:-:S03]  /*18c20*/  PRMT R98, R87, 0x7632, R98 ;  /* 0x0000763257627816 */ /* 0x000fc60000000062 */
[----:B------:R0:W-:Y:S01]  /*18c30*/  STL.64 [R1+0x648], R236 ;  /* 0x000648ec01007387 */ /* 0x0001e20000100a00 */
[----:B------:R-:W-:-:S03]  /*18c40*/  LEA R206, P2, R103, R0, 0x1 ;  /* 0x0000000067ce7211 */ /* 0x000fc600078408ff */
[----:B------:R-:W-:Y:S01]  /*18c50*/  STG.E.U16 [R122.64], R70 ;  /* 0x000000467a007986 */ /* 0x000fe2000c101506 */
[----:B-1----:R-:W-:-:S03]  /*18c60*/  PRMT R95, R83, 0x7632, R95 ;  /* 0x00007632535f7816 */ /* 0x002fc6000000005f */
[----:B------:R-:W-:Y:S01]  /*18c70*/  STG.E.U16 [R124.64], R74 ;  /* 0x0000004a7c007986 */ /* 0x000fe2000c101506 */
[----:B------:R-:W-:Y:S02]  /*18c80*/  LEA R99, R3, R103, 0x1 ;  /* 0x0000006703637211 */ /* 0x000fe400078e08ff */
[C---:B0-----:R-:W-:Y:S01]  /*18c90*/  LOP3.LUT R236, R76.reuse, 0x20, RZ, 0x3c, !PT ;  /* 0x000000204cec7812 */ /* 0x041fe200078e3cff */
[----:B------:R-:W-:Y:S01]  /*18ca0*/  STG.E.U16 [R126.64], R77 ;  /* 0x0000004d7e007986 */ /* 0x000fe2000c101506 */
[C---:B------:R-:W-:Y:S02]  /*18cb0*/  LOP3.LUT R237, R76.reuse, 0x40, RZ, 0x3c, !PT ;  /* 0x000000404ced7812 */ /* 0x040fe400078e3cff */
[----:B------:R-:W-:Y:S01]  /*18cc0*/  LOP3.LUT R234, R76, 0x60, RZ, 0x3c, !PT ;  /* 0x000000604cea7812 */ /* 0x000fe200078e3cff */
[----:B------:R-:W-:Y:S01]  /*18cd0*/  STG.E.U16 [R112.64], R82 ;  /* 0x0000005270007986 */ /* 0x000fe2000c101506 */
[----:B------:R-:W-:-:S03]  /*18ce0*/  PRMT R91, R75, 0x7632, R91 ;  /* 0x000076324b5b7816 */ /* 0x000fc6000000005b */
[----:B------:R-:W-:Y:S01]  /*18cf0*/  STG.E.U16 [R116.64], R86 ;  /* 0x0000005674007986 */ /* 0x000fe2000c101506 */
[----:B------:R-:W-:-:S03]  /*18d00*/  LEA.HI.X.SX32 R207, R103, R2, 0x1, P2 ;  /* 0x0000000267cf7211 */ /* 0x000fc600010f0eff */
[----:B------:R-:W-:Y:S01]  /*18d10*/  STG.E.U16 [R120.64], R90 ;  /* 0x0000005a78007986 */ /* 0x000fe2000c101506 */
[----:B------:R-:W-:-:S03]  /*18d20*/  PRMT R87, R71, 0x7632, R87 ;  /* 0x0000763247577816 */ /* 0x000fc60000000057 */
[----:B------:R-:W0:Y:S01]  /*18d30*/  LDS.128 R124, [R76] ;  /* 0x000000004c7c7984 */ /* 0x000e220000000c00 */
[----:B------:R-:W-:-:S03]  /*18d40*/  LEA R204, P2, R99, R0, 0x1 ;  /* 0x0000000063cc7211 */ /* 0x000fc600078408ff */
[----:B------:R-:W-:Y:S01]  /*18d50*/  STG.E.U16 [R100.64], R94 ;  /* 0x0000005e64007986 */ /* 0x000fe2000c101506 */
[----:B------:R-:W-:-:S03]  /*18d60*/  PRMT R83, R67, 0x7632, R83 ;  /* 0x0000763243537816 */ /* 0x000fc60000000053 */
[----:B------:R-:W1:Y:S01]  /*18d70*/  LDS.128 R120, [R236] ;  /* 0x00000000ec787984 */ /* 0x000e620000000c00 */
[----:B------:R-:W-:-:S03]  /*18d80*/  PRMT R62, R63, 0x7632, R62 ;  /* 0x000076323f3e7816 */ /* 0x000fc6000000003e */
[----:B------:R-:W-:Y:S01]  /*18d90*/  STG.E.U16 [R104.64], R98 ;  /* 0x0000006268007986 */ /* 0x000fe2000c101506 */
[----:B------:R-:W-:-:S03]  /*18da0*/  PRMT R58, R59, 0x7632, R58 ;  /* 0x000076323b3a7816 */ /* 0x000fc6000000003a */
[----:B------:R-:W2:Y:S01]  /*18db0*/  LDS.128 R116, [R237] ;  /* 0x00000000ed747984 */ /* 0x000ea20000000c00 */
[----:B------:R-:W-:-:S03]  /*18dc0*/  IMAD R75, R3, 0x2, R99 ;  /* 0x00000002034b7824 */ /* 0x000fc600078e0263 */
[----:B------:R-:W-:Y:S01]  /*18dd0*/  STG.E.U16 [R108.64], R95 ;  /* 0x0000005f6c007986 */ /* 0x000fe2000c101506 */
[----:B------:R-:W-:-:S03]  /*18de0*/  LEA.HI.X.SX32 R205, R99, R2, 0x1, P2 ;  /* 0x0000000263cd7211 */ /* 0x000fc600010f0eff */
[----:B------:R-:W3:Y:S01]  /*18df0*/  LDS.128 R112, [R234] ;  /* 0x00000000ea707984 */ /* 0x000ee20000000c00 */
[----:B------:R-:W-:-:S03]  /*18e00*/  PRMT R54, R55, 0x7632, R54 ;  /* 0x0000763237367816 */ /* 0x000fc60000000036 */
[----:B------:R-:W4:Y:S04]  /*18e10*/  LDS.128 R108, [R76+0x800] ;  /* 0x000800004c6c7984 */ /* 0x000f280000000c00 */
[----:B------:R-:W0:Y:S04]  /*18e20*/  LDS.128 R104, [R236+0x800] ;  /* 0x00080000ec687984 */ /* 0x000e280000000c00 */
[----:B------:R-:W-:Y:S04]  /*18e30*/  STG.E.U16 [R96.64], R91 ;  /* 0x0000005b60007986 */ /* 0x000fe8000c101506 */
        /* <DEDUP_REMOVED lines=11> */
[----:B------:R-:W1:Y:S04]  /*18ef0*/  LDS.128 R76, [R76+0x1800] ;  /* 0x001800004c4c7984 */ /* 0x000e680000000c00 */
[----:B------:R-:W2:Y:S04]  /*18f00*/  LDS.128 R128, [R236+0x1800] ;  /* 0x00180000ec807984 */ /* 0x000ea80000000c00 */
[----:B------:R-:W3:Y:S01]  /*18f10*/  LDS.128 R132, [R237+0x1800] ;  /* 0x00180000ed847984 */ /* 0x000ee20000000c00 */
[----:B------:R-:W-:-:S03]  /*18f20*/  IMAD R71, R3, 0x2, R75 ;  /* 0x0000000203477824 */ /* 0x000fc600078e024b */
[----:B------:R-:W4:Y:S01]  /*18f30*/  LDS.128 R136, [R234+0x1800] ;  /* 0x00180000ea887984 */ /* 0x000f220000000c00 */
[----:B------:R-:W-:Y:S02]  /*18f40*/  LEA R202, P2, R75, R0, 0x1 ;  /* 0x000000004bca7211 */ /* 0x000fe400078408ff */
[----:B------:R-:W-:Y:S02]  /*18f50*/  LEA R67, R3, R71, 0x1 ;  /* 0x0000004703437211 */ /* 0x000fe400078e08ff */
[----:B------:R-:W-:Y:S02]  /*18f60*/  LEA.HI.X.SX32 R203, R75, R2, 0x1, P2 ;  /* 0x000000024bcb7211 */ /* 0x000fe400010f0eff */
[----:B------:R-:W-:Y:S01]  /*18f70*/  LEA R200, P2, R71, R0, 0x1 ;  /* 0x0000000047c87211 */ /* 0x000fe200078408ff */
[----:B------:R-:W-:-:S03]  /*18f80*/  IMAD R63, R3, 0x2, R67 ;  /* 0x00000002033f7824 */ /* 0x000fc600078e0243 */
[----:B------:R-:W-:Y:S02]  /*18f90*/  LEA.HI.X.SX32 R201, R71, R2, 0x1, P2 ;  /* 0x0000000247c97211 */ /* 0x000fe400010f0eff */
[----:B------:R-:W-:Y:S01]  /*18fa0*/  LEA R194, P2, R67, R0, 0x1 ;  /* 0x0000000043c27211 */ /* 0x000fe200078408ff */
[----:B------:R-:W-:-:S03]  /*18fb0*/  IMAD R59, R3, 0x2, R63 ;  /* 0x00000002033b7824 */ /* 0x000fc600078e023f */
[----:B------:R-:W-:Y:S02]  /*18fc0*/  LEA.HI.X.SX32 R195, R67, R2, 0x1, P2 ;  /* 0x0000000243c37211 */ /* 0x000fe400010f0eff */
[----:B------:R-:W-:Y:S02]  /*18fd0*/  LEA R198, P2, R63, R0, 0x1 ;  /* 0x000000003fc67211 */ /* 0x000fe400078408ff */
[----:B------:R-:W-:Y:S02]  /*18fe0*/  LEA R55, R3, R59, 0x1 ;  /* 0x0000003b03377211 */ /* 0x000fe400078e08ff */
[----:B------:R-:W-:Y:S02]  /*18ff0*/  LEA.HI.X.SX32 R199, R63, R2, 0x1, P2 ;  /* 0x000000023fc77211 */ /* 0x000fe400010f0eff */
[C---:B------:R-:W-:Y:S01]  /*19000*/  LEA R196, P2, R59.reuse, R0, 0x1 ;  /* 0x000000003bc47211 */ /* 0x040fe200078408ff */
[----:B0-----:R0:W-:Y:S03]  /*19010*/  STG.E.U16 [R68.64], R124 ;  /* 0x0000007c44007986 */ /* 0x0011e6000c101506 */
[----:B------:R-:W-:Y:S01]  /*19020*/  LEA.HI.X.SX32 R197, R59, R2, 0x1, P2 ;  /* 0x000000023bc57211 */ /* 0x000fe200010f0eff */
[----:B-1----:R1:W-:Y:S01]  /*19030*/  STG.E.U16 [R72.64], R120 ;  /* 0x0000007848007986 */ /* 0x0023e2000c101506 */
[----:B------:R-:W-:Y:S01]  /*19040*/  LEA R192, P2, R55, R0, 0x1 ;  /* 0x0000000037c07211 */ /* 0x000fe200078408ff */
[----:B------:R-:W-:-:S02]  /*19050*/  IMAD R59, R3, 0x2, R55 ;  /* 0x00000002033b7824 */ /* 0x000fc400078e0237 */
[----:B--2---:R-:W-:Y:S04]  /*19060*/  STG.E.U16 [R64.64], R116 ;  /* 0x0000007440007986 */ /* 0x004fe8000c101506 */
[----:B---3--:R-:W-:Y:S01]  /*19070*/  STG.E.U16 [R60.64], R112 ;  /* 0x000000703c007986 */ /* 0x008fe2000c101506 */
[----:B------:R-:W-:-:S03]  /*19080*/  LEA.HI.X.SX32 R193, R55, R2, 0x1, P2 ;  /* 0x0000000237c17211 */ /* 0x000fc600010f0eff */
[----:B----4-:R-:W-:Y:S01]  /*19090*/  STG.E.U16 [R56.64], R108 ;  /* 0x0000006c38007986 */ /* 0x010fe2000c101506 */
[----:B------:R-:W-:-:S03]  /*190a0*/  LEA R190, P2, R59, R0, 0x1 ;  /* 0x000000003bbe7211 */ /* 0x000fc600078408ff */
[----:B------:R-:W-:Y:S01]  /*190b0*/  STL.64 [R1+0x650], R238 ;  /* 0x000650ee01007387 */ /* 0x000fe20000100a00 */
[----:B------:R-:W-:-:S03]  /*190c0*/  IMAD R55, R3, 0x2, R59 ;  /* 0x0000000203377824 */ /* 0x000fc600078e023b */
[----:B------:R-:W-:Y:S04]  /*190d0*/  STG.E.U16 [R52.64], R104 ;  /* 0x0000006834007986 */ /* 0x000fe8000c101506 */
[----:B------:R-:W-:Y:S04]  /*190e0*/  STL.64 [R1+0x658], R250 ;  /* 0x000658fa01007387 */ /* 0x000fe80000100a00 */
[----:B------:R-:W-:Y:S04]  /*190f0*/  STG.E.U16 [R50.64], R100 ;  /* 0x0000006432007986 */ /* 0x000fe8000c101506 */
[----:B------:R-:W-:Y:S04]  /*19100*/  STL.64 [R1+0x660], R248 ;  /* 0x000660f801007387 */ /* 0x000fe80000100a00 */
[----:B------:R-:W-:Y:S01]  /*19110*/  STG.E.U16 [R48.64], R96 ;  /* 0x0000006030007986 */ /* 0x000fe2000c101506 */
[----:B0-----:R-:W-:-:S03]  /*19120*/  PRMT R124, R124, 0x7632, R124 ;  /* 0x000076327c7c7816 */ /* 0x001fc6000000007c */
[----:B------:R-:W-:Y:S04]  /*19130*/  STL.64 [R1+0x668], R246 ;  /* 0x000668f601007387 */ /* 0x000fe80000100a00 */
[----:B------:R-:W-:Y:S01]  /*19140*/  STG.E.U16 [R46.64], R92 ;  /* 0x0000005c2e007986 */ /* 0x000fe2000c101506 */
[----:B------:R-:W-:-:S03]  /*19150*/  LEA.HI.X.SX32 R191, R59, R2, 0x1, P2 ;  /* 0x000000023bbf7211 */ /* 0x000fc600010f0eff */
[----:B------:R0:W-:Y:S01]  /*19160*/  STL.64 [R1+0x670], R244 ;  /* 0x000670f401007387 */ /* 0x0001e20000100a00 */
[----:B-1----:R-:W-:-:S03]  /*19170*/  PRMT R120, R120, 0x7632, R120 ;  /* 0x0000763278787816 */ /* 0x002fc60000000078 */
[----:B------:R-:W-:Y:S01]  /*19180*/  STG.E.U16 [R44.64], R88 ;  /* 0x000000582c007986 */ /* 0x000fe2000c101506 */
[----:B------:R-:W-:-:S03]  /*19190*/  LEA R188, P2, R55, R0, 0x1 ;  /* 0x0000000037bc7211 */ /* 0x000fc600078408ff */
[----:B------:R-:W2:Y:S01]  /*191a0*/  LDL.LU R234, [R1+0x98] ;  /* 0x0000980001ea7983 */ /* 0x000ea20000300800 */
[----:B------:R-:W-:-:S03]  /*191b0*/  LEA R59, R3, R55, 0x1 ;  /* 0x00000037033b7211 */ /* 0x000fc600078e08ff */
[----:B------:R-:W-:Y:S04]  /*191c0*/  STG.E.U16 [R42.64], R84 ;  /* 0x000000542a007986 */ /* 0x000fe8000c101506 */
[----:B0-----:R-:W3:Y:S04]  /*191d0*/  LDL.LU.64 R244, [R1+0x38] ;  /* 0x0000380001f47983 */ /* 0x001ee80000300a00 */
[----:B------:R-:W-:Y:S04]  /*191e0*/  STG.E.U16 [R40.64], R80 ;  /* 0x0000005028007986 */ /* 0x000fe8000c101506 */
[----:B------:R-:W4:Y:S04]  /*191f0*/  LDL.LU.64 R246, [R1+0x30] ;  /* 0x0000300001f67983 */ /* 0x000f280000300a00 */
[----:B------:R-:W-:Y:S04]  /*19200*/  STG.E.U16 [R38.64], R76 ;  /* 0x0000004c26007986 */ /* 0x000fe8000c101506 */
[----:B------:R-:W2:Y:S04]  /*19210*/  LDL.LU.64 R248, [R1+0x28] ;  /* 0x0000280001f87983 */ /* 0x000ea80000300a00 */
[----:B------:R-:W-:Y:S01]  /*19220*/  STG.E.U16 [R36.64], R128 ;  /* 0x0000008024007986 */ /* 0x000fe2000c101506 */
[----:B------:R-:W-:-:S03]  /*19230*/  LEA.HI.X.SX32 R189, R55, R2, 0x1, P2 ;  /* 0x0000000237bd7211 */ /* 0x000fc600010f0eff */
[----:B------:R-:W2:Y:S04]  /*19240*/  LDL.LU.64 R250, [R1+0x20] ;  /* 0x0000200001fa7983 */ /* 0x000ea80000300a00 */
[----:B------:R-:W-:Y:S01]  /*19250*/  STG.E.U16 [R34.64], R132 ;  /* 0x0000008422007986 */ /* 0x000fe2000c101506 */
[----:B------:R-:W-:-:S03]  /*19260*/  LEA R186, P2, R59, R0, 0x1 ;  /* 0x000000003bba7211 */ /* 0x000fc600078408ff */
[----:B------:R-:W2:Y:S01]  /*19270*/  LDL.LU.64 R238, [R1+0x18] ;  /* 0x0000180001ee7983 */ /* 0x000ea20000300a00 */
[----:B------:R-:W-:-:S03]  /*19280*/  IMAD R55, R3, 0x2, R59 ;  /* 0x0000000203377824 */ /* 0x000fc600078e023b */
[----:B------:R-:W-:Y:S04]  /*19290*/  STG.E.U16 [R30.64], R136 ;  /* 0x000000881e007986 */ /* 0x000fe8000c101506 */
[----:B------:R-:W2:Y:S04]  /*192a0*/  LDL.LU.64 R236, [R1+0x10] ;  /* 0x0000100001ec7983 */ /* 0x000ea80000300a00 */
[----:B------:R0:W-:Y:S04]  /*192b0*/  STG.E.U16 [R26.64], R124 ;  /* 0x0000007c1a007986 */ /* 0x0001e8000c101506 */
[----:B------:R1:W-:Y:S01]  /*192c0*/  STG.E.U16 [R22.64], R120 ;  /* 0x0000007816007986 */ /* 0x0003e2000c101506 */
[----:B------:R-:W-:Y:S01]  /*192d0*/  LEA.HI.X.SX32 R187, R59, R2, 0x1, P2 ;  /* 0x000000023bbb7211 */ /* 0x000fe200010f0eff */
[----:B------:R-:W-:-:S02]  /*192e0*/  IMAD R59, R3, 0x2, R55 ;  /* 0x00000002033b7824 */ /* 0x000fc400078e0237 */
[----:B0-----:R-:W2:Y:S04]  /*192f0*/  LDL.LU R124, [R1+0x54] ;  /* 0x00005400017c7983 */ /* 0x001ea80000300800 */
[----:B-1----:R-:W2:Y:S01]  /*19300*/  LDL.LU R120, [R1+0x50] ;  /* 0x0000500001787983 */ /* 0x002ea20000300800 */
        /* <DEDUP_REMOVED lines=65> */
[C---:B------:R-:W-:Y:S02]  /*19720*/  LEA R140, P2, R52.reuse, R0, 0x1 ;  /* 0x00000000348c7211 */ /* 0x040fe400078408ff */
        /* <DEDUP_REMOVED lines=18> */
[C---:B------:R-:W-:Y:S02]  /*19850*/  LEA R42, R3.reuse, R44, 0x1 ;  /* 0x0000002c032a7211 */ /* 0x040fe400078e08ff */
        /* <DEDUP_REMOVED lines=20> */
[----:B------:R-:W-:Y:S01]  /*199a0*/  IMAD R26, R3, 0x2, R27 ;  /* 0x00000002031a7824 */ /* 0x000fe200078e021b */
[----:B------:R-:W-:-:S02]  /*199b0*/  PRMT R116, R116, 0x7632, R116 ;  /* 0x0000763274747816 */ /* 0x000fc40000000074 */
[----:B------:R-:W-:Y:S01]  /*199c0*/  LEA.HI.X.SX32 R35, R27, R2, 0x1, P2 ;  /* 0x000000021b237211 */ /* 0x000fe200010f0eff */
[----:B------:R-:W-:Y:S01]  /*199d0*/  IMAD R22, R3, 0x2, R26 ;  /* 0x0000000203167824 */ /* 0x000fe200078e021a */
[C---:B------:R-:W-:Y:S01]  /*199e0*/  LEA R30, P2, R26.reuse, R0, 0x1 ;  /* 0x000000001a1e7211 */ /* 0x040fe200078408ff */
[----:B------:R0:W-:Y:S03]  /*199f0*/  STG.E.U16 [R18.64], R116 ;  /* 0x0000007412007986 */ /* 0x0001e6000c101506 */
[----:B------:R-:W-:Y:S02]  /*19a00*/  LEA.HI.X.SX32 R31, R26, R2, 0x1, P2 ;  /* 0x000000021a1f7211 */ /* 0x000fe400010f0eff */
[----:B------:R-:W-:Y:S02]  /*19a10*/  LEA R26, P2, R22, R0, 0x1 ;  /* 0x00000000161a7211 */ /* 0x000fe400078408ff */
[----:B------:R-:W-:-:S02]  /*19a20*/  PRMT R112, R112, 0x7632, R112 ;  /* 0x0000763270707816 */ /* 0x000fc40000000070 */
[C---:B0-----:R-:W-:Y:S02]  /*19a30*/  LEA R18, R3.reuse, R22, 0x1 ;  /* 0x0000001603127211 */ /* 0x041fe400078e08ff */
[----:B------:R-:W-:Y:S02]  /*19a40*/  LEA.HI.X.SX32 R27, R22, R2, 0x1, P2 ;  /* 0x00000002161b7211 */ /* 0x000fe400010f0eff */
[----:B------:R-:W-:Y:S01]  /*19a50*/  LEA R22, P2, R18, R0, 0x1 ;  /* 0x0000000012167211 */ /* 0x000fe200078408ff */
[----:B------:R-:W-:Y:S01]  /*19a60*/  IMAD R19, R3, 0x2, R18 ;  /* 0x0000000203137824 */ /* 0x000fe200078e0212 */
[----:B------:R0:W-:Y:S01]  /*19a70*/  STG.E.U16 [R14.64], R112 ;  /* 0x000000700e007986 */ /* 0x0001e2000c101506 */
[----:B------:R-:W-:Y:S02]  /*19a80*/  PRMT R108, R108, 0x7632, R108 ;  /* 0x000076326c6c7816 */ /* 0x000fe4000000006c */
[----:B------:R-:W-:Y:S02]  /*19a90*/  LEA.HI.X.SX32 R23, R18, R2, 0x1, P2 ;  /* 0x0000000212177211 */ /* 0x000fe400010f0eff */
[----:B------:R-:W-:Y:S01]  /*19aa0*/  LEA R18, P2, R19, R0, 0x1 ;  /* 0x0000000013127211 */ /* 0x000fe200078408ff */
[----:B------:R1:W-:Y:S01]  /*19ab0*/  STG.E.U16 [R10.64], R108 ;  /* 0x0000006c0a007986 */ /* 0x0003e2000c101506 */
[----:B0-----:R-:W-:-:S02]  /*19ac0*/  LEA R15, R3, R19, 0x1 ;  /* 0x00000013030f7211 */ /* 0x001fc400078e08ff */
[----:B------:R-:W-:Y:S02]  /*19ad0*/  LEA.HI.X.SX32 R19, R19, R2, 0x1, P2 ;  /* 0x0000000213137211 */ /* 0x000fe400010f0eff */
[----:B------:R-:W-:Y:S01]  /*19ae0*/  LEA R14, P2, R15, R0, 0x1 ;  /* 0x000000000f0e7211 */ /* 0x000fe200078408ff */
[----:B-1----:R-:W-:Y:S01]  /*19af0*/  IMAD R11, R3, 0x2, R15 ;  /* 0x00000002030b7824 */ /* 0x002fe200078e020f */
[----:B------:R-:W-:Y:S02]  /*19b00*/  PRMT R104, R104, 0x7632, R104 ;  /* 0x0000763268687816 */ /* 0x000fe40000000068 */
[----:B------:R-:W-:Y:S02]  /*19b10*/  LEA.HI.X.SX32 R15, R15, R2, 0x1, P2 ;  /* 0x000000020f0f7211 */ /* 0x000fe400010f0eff */
[----:B------:R-:W-:Y:S02]  /*19b20*/  LEA R10, P2, R11, R0, 0x1 ;  /* 0x000000000b0a7211 */ /* 0x000fe400078408ff */
[----:B------:R-:W-:Y:S01]  /*19b30*/  LEA R36, R3, R11, 0x1 ;  /* 0x0000000b03247211 */ /* 0x000fe200078e08ff */
[----:B------:R0:W-:Y:S01]  /*19b40*/  STG.E.U16 [R8.64], R104 ;  /* 0x0000006808007986 */ /* 0x0001e2000c101506 */
[----:B------:R-:W-:-:S02]  /*19b50*/  PRMT R100, R100, 0x7632, R100 ;  /* 0x0000763264647816 */ /* 0x000fc40000000064 */
[----:B------:R-:W-:Y:S01]  /*19b60*/  LEA.HI.X.SX32 R11, R11, R2, 0x1, P2 ;  /* 0x000000020b0b7211 */ /* 0x000fe200010f0eff */
[C---:B------:R-:W-:Y:S02]  /*19b70*/  IMAD R37, R3.reuse, 0x2, R36 ;  /* 0x0000000203257824 */ /* 0x040fe400078e0224 */
[----:B------:R1:W-:Y:S01]  /*19b80*/  STG.E.U16 [R6.64], R100 ;  /* 0x0000006406007986 */ /* 0x0003e2000c101506 */
[C---:B0-----:R-:W-:Y:S02]  /*19b90*/  LEA R8, P2, R36.reuse, R0, 0x1 ;  /* 0x0000000024087211 */ /* 0x041fe400078408ff */
[----:B------:R-:W-:Y:S02]  /*19ba0*/  LEA R40, R3, R37, 0x1 ;  /* 0x0000002503287211 */ /* 0x000fe400078e08ff */
[----:B------:R-:W-:Y:S02]  /*19bb0*/  LEA.HI.X.SX32 R9, R36, R2, 0x1, P2 ;  /* 0x0000000224097211 */ /* 0x000fe400010f0eff */
[----:B-1----:R-:W-:Y:S01]  /*19bc0*/  LEA R6, P2, R37, R0, 0x1 ;  /* 0x0000000025067211 */ /* 0x002fe200078408ff */
[----:B------:R-:W-:Y:S01]  /*19bd0*/  IMAD R36, R3, 0x2, R40 ;  /* 0x0000000203247824 */ /* 0x000fe200078e0228 */
[----:B------:R-:W-:-:S02]  /*19be0*/  PRMT R96, R96, 0x7632, R96 ;  /* 0x0000763260607816 */ /* 0x000fc40000000060 */
[----:B------:R-:W-:Y:S02]  /*19bf0*/  LEA.HI.X.SX32 R7, R37, R2, 0x1, P2 ;  /* 0x0000000225077211 */ /* 0x000fe400010f0eff */
[----:B------:R-:W-:Y:S01]  /*19c00*/  LEA R64, P2, R40, R0, 0x1 ;  /* 0x0000000028407211 */ /* 0x000fe200078408ff */
        /* <DEDUP_REMOVED lines=15> */
[----:B------:R-:W-:Y:S02]  /*19d00*/  LEA.HI.X.SX32 R53, R29, R2, 0x1, P2 ;  /* 0x000000021d357211 */ /* 0x000fe400010f0eff */
[C---:B------:R-:W-:Y:S01]  /*19d10*/  LEA R48, P2, R28.reuse, R0, 0x1 ;  /* 0x000000001c307211 */ /* 0x040fe200078408ff */
[----:B------:R1:W-:Y:S01]  /*19d20*/  STG.E.U16 [R20.64], R84 ;  /* 0x0000005414007986 */ /* 0x0003e2000c101506 */
[C---:B0-----:R-:W-:Y:S02]  /*19d30*/  IMAD R24, R3.reuse, 0x2, R28 ;  /* 0x0000000203187824 */ /* 0x041fe400078e021c */
[----:B------:R-:W-:Y:S01]  /*19d40*/  LEA.HI.X.SX32 R49, R28, R2, 0x1, P2 ;  /* 0x000000021c317211 */ /* 0x000fe200010f0eff */
[----:B------:R-:W0:Y:S02]  /*19d50*/  S2R R116, SR_TID.X ;  /* 0x0000000000747919 */ /* 0x000e240000002100 */
[----:B------:R-:W-:Y:S02]  /*19d60*/  LEA R44, P2, R24, R0, 0x1 ;  /* 0x00000000182c7211 */ /* 0x000fe400078408ff */
[----:B-1----:R-:W-:-:S02]  /*19d70*/  LEA R21, R3, R24, 0x1 ;  /* 0x0000001803157211 */ /* 0x002fc400078e08ff */
[----:B------:R-:W-:Y:S02]  /*19d80*/  PRMT R80, R80, 0x7632, R80 ;  /* 0x0000763250507816 */ /* 0x000fe40000000050 */
[----:B------:R-:W-:Y:S01]  /*19d90*/  LEA.HI.X.SX32 R45, R24, R2, 0x1, P2 ;  /* 0x00000002182d7211 */ /* 0x000fe200010f0eff */
[----:B------:R-:W-:Y:S01]  /*19da0*/  IMAD R20, R3, 0x2, R21 ;  /* 0x0000000203147824 */ /* 0x000fe200078e0215 */
[C---:B------:R-:W-:Y:S01]  /*19db0*/  LEA R40, P2, R21.reuse, R0, 0x1 ;  /* 0x0000000015287211 */ /* 0x040fe200078408ff */
[----:B------:R1:W-:Y:S01]  /*19dc0*/  STG.E.U16 [R16.64], R80 ;  /* 0x0000005010007986 */ /* 0x0003e2000c101506 */
[----:B------:R-:W-:Y:S02]  /*19dd0*/  PRMT R76, R76, 0x7632, R76 ;  /* 0x000076324c4c7816 */ /* 0x000fe4000000004c */
[----:B------:R-:W-:Y:S02]  /*19de0*/  LEA.HI.X.SX32 R41, R21, R2, 0x1, P2 ;  /* 0x0000000215297211 */ /* 0x000fe400010f0eff */
[----:B------:R-:W-:Y:S01]  /*19df0*/  LEA R36, P2, R20, R0, 0x1 ;  /* 0x0000000014247211 */ /* 0x000fe200078408ff */
[----:B------:R0:W-:Y:S01]  /*19e00*/  STG.E.U16 [R12.64], R76 ;  /* 0x0000004c0c007986 */ /* 0x0001e2000c101506 */
[----:B-1----:R-:W-:-:S03]  /*19e10*/  LEA R16, R3, R20, 0x1 ;  /* 0x0000001403107211 */ /* 0x002fc600078e08ff */
[----:B------:R-:W1:Y:S01]  /*19e20*/  S2R R96, SR_TID.X ;  /* 0x0000000000607919 */ /* 0x000e620000002100 */
[----:B------:R-:W-:Y:S02]  /*19e30*/  LEA.HI.X.SX32 R37, R20, R2, 0x1, P2 ;  /* 0x0000000214257211 */ /* 0x000fe400010f0eff */
[----:B------:R-:W-:Y:S01]  /*19e40*/  LEA R32, P2, R16, R0, 0x1 ;  /* 0x0000000010207211 */ /* 0x000fe200078408ff */
[----:B0-----:R-:W-:Y:S01]  /*19e50*/  IMAD R13, R3, 0x2, R16 ;  /* 0x00000002030d7824 */ /* 0x001fe200078e0210 */
[----:B------:R-:W-:Y:S02]  /*19e60*/  PRMT R128, R128, 0x7632, R128 ;  /* 0x0000763280807816 */ /* 0x000fe40000000080 */
[----:B------:R-:W-:Y:S02]  /*19e70*/  LEA.HI.X.SX32 R33, R16, R2, 0x1, P2 ;  /* 0x0000000210217211 */ /* 0x000fe400010f0eff */
[----:B------:R-:W-:Y:S02]  /*19e80*/  LEA R28, P2, R13, R0, 0x1 ;  /* 0x000000000d1c7211 */ /* 0x000fe400078408ff */
[----:B------:R-:W-:Y:S01]  /*19e90*/  LEA R12, R3, R13, 0x1 ;  /* 0x0000000d030c7211 */ /* 0x000fe200078e08ff */
[----:B------:R0:W-:Y:S01]  /*19ea0*/  STG.E.U16 [R4.64], R128 ;  /* 0x0000008004007986 */ /* 0x0001e2000c101506 */
[----:B------:R-:W-:-:S02]  /*19eb0*/  LEA.HI.X.SX32 R29, R13, R2, 0x1, P2 ;  /* 0x000000020d1d7211 */ /* 0x000fc400010f0eff */
[----:B------:R-:W-:-:S04]  /*19ec0*/  LEA R24, P2, R12, R0, 0x1 ;  /* 0x000000000c187211 */ /* 0x000fc800078408ff */
[----:B------:R-:W-:Y:S01]  /*19ed0*/  LEA.HI.X.SX32 R25, R12, R2, 0x1, P2 ;  /* 0x000000020c197211 */ /* 0x000fe200010f0eff */
[----:B0-----:R-:W-:Y:S01]  /*19ee0*/  IMAD.SHL.U32 R4, R116, 0x10, RZ ;  /* 0x0000001074047824 */ /* 0x001fe200078e00ff */
[----:B------:R-:W-:-:S04]  /*19ef0*/  LEA R5, R3, R12, 0x1 ;  /* 0x0000000c03057211 */ /* 0x000fc800078e08ff */
[----:B------:R-:W-:Y:S01]  /*19f00*/  LOP3.LUT R13, R4, 0x70, RZ, 0xc0, !PT ;  /* 0x00000070040d7812 */ /* 0x000fe200078ec0ff */
[----:B------:R-:W-:Y:S01]  /*19f10*/  IMAD R4, R3, 0x2, R5 ;  /* 0x0000000203047824 */ /* 0x000fe200078e0205 */
[----:B------:R-:W-:-:S04]  /*19f20*/  LEA R20, P2, R5, R0, 0x1 ;  /* 0x0000000005147211 */ /* 0x000fc800078408ff */
[----:B------:R-:W-:Y:S01]  /*19f30*/  LEA.HI.X.SX32 R21, R5, R2, 0x1, P2 ;  /* 0x0000000205157211 */ /* 0x000fe200010f0eff */
[C---:B------:R-:W-:Y:S01]  /*19f40*/  IMAD R5, R3.reuse, 0x2, R4 ;  /* 0x0000000203057824 */ /* 0x040fe200078e0204 */
[C---:B-1----:R-:W-:Y:S02]  /*19f50*/  LOP3.LUT R92, R96.reuse, 0x20, RZ, 0xc0, !PT ;  /* 0x00000020605c7812 */ /* 0x042fe400078ec0ff */
[----:B------:R-:W-:Y:S02]  /*19f60*/  LOP3.LUT R96, R96, 0x18, RZ, 0xc0, !PT ;  /* 0x0000001860607812 */ /* 0x000fe400078ec0ff */
[C---:B------:R-:W-:Y:S02]  /*19f70*/  LEA R76, R3.reuse, R5, 0x1 ;  /* 0x00000005034c7211 */ /* 0x040fe400078e08ff */
[----:B------:R-:W-:Y:S02]  /*19f80*/  LEA R12, R92, R13, 0x2 ;  /* 0x0000000d5c0c7211 */ /* 0x000fe400078e10ff */
[----:B------:R-:W-:Y:S01]  /*19f90*/  LEA R16, P2, R4, R0, 0x1 ;  /* 0x0000000004107211 */ /* 0x000fe200078408ff */
[----:B------:R-:W-:Y:S01]  /*19fa0*/  IMAD R3, R3, 0x2, R76 ;  /* 0x0000000203037824 */ /* 0x000fe200078e024c */
[----:B------:R-:W-:-:S02]  /*19fb0*/  LEA.HI R84, R96, R12, RZ, 0x1f ;  /* 0x0000000c60547211 */ /* 0x000fc400078ff8ff */
[----:B------:R-:W-:Y:S02]  /*19fc0*/  LEA.HI.X.SX32 R17, R4, R2, 0x1, P2 ;  /* 0x0000000204117211 */ /* 0x000fe400010f0eff */
[-C--:B------:R-:W-:Y:S02]  /*19fd0*/  LEA R12, P2, R5, R0.reuse, 0x1 ;  /* 0x00000000050c7211 */ /* 0x080fe400078408ff */
[----:B--2---:R-:W-:Y:S02]  /*19fe0*/  FSEL R80, R120, -INF , P4 ;  /* 0xff80000078507808 */ /* 0x004fe40002000000 */
[----:B------:R-:W-:Y:S02]  /*19ff0*/  LEA R4, P3, R3, R0, 0x1 ;  /* 0x0000000003047211 */ /* 0x000fe400078608ff */
[----:B------:R-:W-:Y:S02]  /*1a000*/  LEA.HI.X.SX32 R13, R5, R2, 0x1, P2 ;  /* 0x00000002050d7211 */ /* 0x000fe400010f0eff */
[----:B------:R-:W-:-:S02]  /*1a010*/  ISETP.NE.AND P4, PT, R234, RZ, PT ;  /* 0x000000ffea00720c */ /* 0x000fc40003f85270 */
[----:B------:R-:W-:Y:S02]  /*1a020*/  LEA R234, P2, R76, R0, 0x1 ;  /* 0x000000004cea7211 */ /* 0x000fe400078408ff */
[----:B------:R-:W-:Y:S02]  /*1a030*/  PRMT R132, R132, 0x7632, R132 ;  /* 0x0000763284847816 */ /* 0x000fe40000000084 */
[-C--:B------:R-:W-:Y:S02]  /*1a040*/  LEA.HI.X.SX32 R5, R3, R2.reuse, 0x1, P3 ;  /* 0x0000000203057211 */ /* 0x080fe400018f0eff */
[----:B------:R-:W-:Y:S02]  /*1a050*/  PRMT R136, R136, 0x7632, R136 ;  /* 0x0000763288887816 */ /* 0x000fe40000000088 */
[----:B------:R-:W-:Y:S02]  /*1a060*/  FSETP.NEU.AND P3, PT, R235, RZ, PT ;  /* 0x000000ffeb00720b */ /* 0x000fe40003f6d000 */
[----:B------:R-:W-:Y:S01]  /*1a070*/  LEA.HI.X.SX32 R235, R76, R2, 0x1, P2 ;  /* 0x000000024ceb7211 */ /* 0x000fe200010f0eff */
[----:B---3--:R0:W-:Y:S01]  /*1a080*/  STG.E.U16 [R244.64], R132 ;  /* 0x00000084f4007986 */ /* 0x0081e2000c101506 */
[----:B------:R-:W-:-:S03]  /*1a090*/  FSETP.NEU.AND P2, PT, R252, RZ, PT ;  /* 0x000000fffc00720b */ /* 0x000fc60003f4d000 */
[----:B------:R-:W2:Y:S04]  /*1a0a0*/  LDL.LU R252, [R1+0x678] ;  /* 0x0006780001fc7983 */ /* 0x000ea80000300800 */
[----:B----4-:R1:W-:Y:S04]  /*1a0b0*/  STG.E.U16 [R246.64], R136 ;  /* 0x00000088f6007986 */ /* 0x0103e8000c101506 */
[----:B0-----:R-:W3:Y:S04]  /*1a0c0*/  LDL.LU.64 R244, [R1+0x670] ;  /* 0x0006700001f47983 */ /* 0x001ee80000300a00 */
[----:B------:R0:W-:Y:S04]  /*1a0d0*/  STG.E.U16 [R248.64], R125 ;  /* 0x0000007df8007986 */ /* 0x0001e8000c101506 */
[----:B-1----:R-:W4:Y:S04]  /*1a0e0*/  LDL.LU.64 R246, [R1+0x668] ;  /* 0x0006680001f67983 */ /* 0x002f280000300a00 */
[----:B------:R1:W-:Y:S04]  /*1a0f0*/  STG.E.U16 [R250.64], R121 ;  /* 0x00000079fa007986 */ /* 0x0003e8000c101506 */
[----:B0-----:R-:W2:Y:S04]  /*1a100*/  LDL.LU.64 R248, [R1+0x660] ;  /* 0x0006600001f87983 */ /* 0x001ea80000300a00 */
[----:B------:R0:W-:Y:S04]  /*1a110*/  STG.E.U16 [R238.64], R117 ;  /* 0x00000075ee007986 */ /* 0x0001e8000c101506 */
[----:B-1----:R-:W2:Y:S04]  /*1a120*/  LDL.LU.64 R250, [R1+0x658] ;  /* 0x0006580001fa7983 */ /* 0x002ea80000300a00 */
[----:B------:R1:W-:Y:S04]  /*1a130*/  STG.E.U16 [R236.64], R113 ;  /* 0x00000071ec007986 */ /* 0x0003e8000c101506 */
[----:B0-----:R-:W2:Y:S04]  /*1a140*/  LDL.LU.64 R238, [R1+0x650] ;  /* 0x0006500001ee7983 */ /* 0x001ea80000300a00 */
[----:B-1----:R-:W2:Y:S01]  /*1a150*/  LDL.LU.64 R236, [R1+0x648] ;  /* 0x0006480001ec7983 */ /* 0x002ea20000300a00 */
[----:B------:R-:W-:-:S02]  /*1a160*/  PRMT R112, R125, 0x7632, R112 ;  /* 0x000076327d707816 */ /* 0x000fc40000000070 */
[----:B------:R-:W-:Y:S02]  /*1a170*/  PRMT R121, R121, 0x7632, R121 ;  /* 0x0000763279797816 */ /* 0x000fe40000000079 */
[----:B------:R-:W-:Y:S02]  /*1a180*/  PRMT R117, R117, 0x7632, R117 ;  /* 0x0000763275757816 */ /* 0x000fe40000000075 */
[----:B------:R-:W-:Y:S02]  /*1a190*/  PRMT R104, R93, 0x7632, R104 ;  /* 0x000076325d687816 */ /* 0x000fe40000000068 */
[----:B------:R-:W-:Y:S02]  /*1a1a0*/  PRMT R100, R77, 0x7632, R100 ;  /* 0x000076324d647816 */ /* 0x000fe40000000064 */
[----:B------:R-:W-:Y:S02]  /*1a1b0*/  PRMT R76, R110, 0x7632, R76 ;  /* 0x000076326e4c7816 */ /* 0x000fe4000000004c */
[----:B------:R-:W-:Y:S01]  /*1a1c0*/  FSEL R0, R124, -INF , P3 ;  /* 0xff8000007c007808 */ /* 0x000fe20001800000 */
[----:B--2---:R0:W-:Y:S04]  /*1a1d0*/  STG.E.U16 [R236.64], R109 ;  /* 0x0000006dec007986 */ /* 0x0041e8000c101506 */
[----:B------:R1:W-:Y:S04]  /*1a1e0*/  STG.E.U16 [R238.64], R105 ;  /* 0x00000069ee007986 */ /* 0x0003e8000c101506 */
[----:B0-----:R-:W2:Y:S04]  /*1a1f0*/  LDL.LU.64 R236, [R1+0x640] ;  /* 0x0006400001ec7983 */ /* 0x001ea80000300a00 */
[----:B-1----:R-:W2:Y:S04]  /*1a200*/  LDL.LU.64 R238, [R1+0x638] ;  /* 0x0006380001ee7983 */ /* 0x002ea80000300a00 */
[----:B------:R-:W2:Y:S04]  /*1a210*/  LDL.LU R132, [R1+0x78] ;  /* 0x0000780001847983 */ /* 0x000ea80000300800 */
[----:B------:R-:W2:Y:S04]  /*1a220*/  LDL.LU R128, [R1+0x74] ;  /* 0x0000740001807983 */ /* 0x000ea80000300800 */
[----:B------:R-:W2:Y:S04]  /*1a230*/  LDL.LU R88, [R1+0x70] ;  /* 0x0000700001587983 */ /* 0x000ea80000300800 */
[----:B------:R0:W-:Y:S04]  /*1a240*/  STG.E.U16 [R250.64], R101 ;  /* 0x00000065fa007986 */ /* 0x0001e8000c101506 */
[----:B------:R1:W-:Y:S01]  /*1a250*/  STG.E.U16 [R248.64], R97 ;  /* 0x00000061f8007986 */ /* 0x0003e2000c101506 */
[----:B------:R-:W-:-:S03]  /*1a260*/  PRMT R109, R113, 0x7632, R109 ;  /* 0x00007632716d7816 */ /* 0x000fc6000000006d */
[----:B----4-:R-:W-:Y:S04]  /*1a270*/  STG.E.U16 [R246.64], R93 ;  /* 0x0000005df6007986 */ /* 0x010fe8000c101506 */
[----:B---3--:R3:W-:Y:S04]  /*1a280*/  STG.E.U16 [R244.64], R89 ;  /* 0x00000059f4007986 */ /* 0x0087e8000c101506 */
[----:B------:R4:W-:Y:S04]  /*1a290*/  STG.E.U16 [R242.64], R85 ;  /* 0x00000055f2007986 */ /* 0x0009e8000c101506 */
[----:B------:R1:W-:Y:S01]  /*1a2a0*/  STG.E.U16 [R240.64], R81 ;  /* 0x00000051f0007986 */ /* 0x0003e2000c101506 */
[----:B------:R-:W-:-:S03]  /*1a2b0*/  PRMT R108, R109, 0x7632, R108 ;  /* 0x000076326d6c7816 */ /* 0x000fc6000000006c */
[----:B------:R-:W-:Y:S01]  /*1a2c0*/  STG.E.U16 [R232.64], R77 ;  /* 0x0000004de8007986 */ /* 0x000fe2000c101506 */
[----:B------:R-:W-:-:S03]  /*1a2d0*/  PRMT R105, R105, 0x7632, R105 ;  /* 0x0000763269697816 */ /* 0x000fc60000000069 */
[----:B------:R3:W-:Y:S01]  /*1a2e0*/  STG.E.U16 [R230.64], R129 ;  /* 0x00000081e6007986 */ /* 0x0007e2000c101506 */
[----:B0-----:R-:W-:-:S03]  /*1a2f0*/  PRMT R101, R101, 0x7632, R101 ;  /* 0x0000763265657816 */ /* 0x001fc60000000065 */
[----:B------:R0:W-:Y:S01]  /*1a300*/  STG.E.U16 [R228.64], R133 ;  /* 0x00000085e4007986 */ /* 0x0001e2000c101506 */
[----:B-1----:R-:W-:-:S03]  /*1a310*/  PRMT R97, R97, 0x7632, R97 ;  /* 0x0000763261617816 */ /* 0x002fc60000000061 */
[----:B------:R1:W-:Y:S04]  /*1a320*/  STG.E.U16 [R226.64], R137 ;  /* 0x00000089e2007986 */ /* 0x0003e8000c101506 */
[----:B------:R-:W-:Y:S01]  /*1a330*/  STG.E.U16 [R224.64], R112 ;  /* 0x00000070e0007986 */ /* 0x000fe2000c101506 */
[----:B---3--:R-:W-:-:S03]  /*1a340*/  PRMT R89, R89, 0x7632, R89 ;  /* 0x0000763259597816 */ /* 0x008fc60000000059 */
[----:B------:R-:W-:Y:S01]  /*1a350*/  STG.E.U16 [R222.64], R121 ;  /* 0x00000079de007986 */ /* 0x000fe2000c101506 */
[----:B----4-:R-:W-:-:S03]  /*1a360*/  PRMT R85, R85, 0x7632, R85 ;  /* 0x0000763255557816 */ /* 0x010fc60000000055 */
[----:B------:R-:W-:Y:S01]  /*1a370*/  STG.E.U16 [R220.64], R117 ;  /* 0x00000075dc007986 */ /* 0x000fe2000c101506 */
[----:B------:R-:W-:-:S03]  /*1a380*/  PRMT R81, R81, 0x7632, R81 ;  /* 0x0000763251517816 */ /* 0x000fc60000000051 */
[----:B------:R-:W-:Y:S04]  /*1a390*/  STG.E.U16 [R218.64], R109 ;  /* 0x0000006dda007986 */ /* 0x000fe8000c101506 */
[----:B------:R-:W-:Y:S01]  /*1a3a0*/  STG.E.U16 [R216.64], R108 ;  /* 0x0000006cd8007986 */ /* 0x000fe2000c101506 */
[----:B------:R-:W-:-:S03]  /*1a3b0*/  PRMT R129, R129, 0x7632, R129 ;  /* 0x0000763281817816 */ /* 0x000fc60000000081 */
[----:B------:R-:W-:Y:S01]  /*1a3c0*/  STG.E.U16 [R214.64], R105 ;  /* 0x00000069d6007986 */ /* 0x000fe2000c101506 */
[----:B0-----:R-:W-:-:S03]  /*1a3d0*/  PRMT R133, R133, 0x7632, R133 ;  /* 0x0000763285857816 */ /* 0x001fc60000000085 */
[----:B------:R-:W-:Y:S01]  /*1a3e0*/  STG.E.U16 [R212.64], R101 ;  /* 0x00000065d4007986 */ /* 0x000fe2000c101506 */
[----:B-1----:R-:W-:-:S03]  /*1a3f0*/  PRMT R137, R137, 0x7632, R137 ;  /* 0x0000763289897816 */ /* 0x002fc60000000089 */
[----:B------:R-:W-:Y:S04]  /*1a400*/  STG.E.U16 [R210.64], R97 ;  /* 0x00000061d2007986 */ /* 0x000fe8000c101506 */
        /* <DEDUP_REMOVED lines=8> */
[----:B------:R0:W-:Y:S04]  /*1a490*/  STG.E.U16 [R192.64], R126 ;  /* 0x0000007ec0007986 */ /* 0x0001e8000c101506 */
[----:B------:R1:W-:Y:S04]  /*1a4a0*/  STG.E.U16 [R190.64], R122 ;  /* 0x0000007abe007986 */ /* 0x0003e8000c101506 */
[----:B------:R3:W-:Y:S04]  /*1a4b0*/  STG.E.U16 [R188.64], R118 ;  /* 0x00000076bc007986 */ /* 0x0007e8000c101506 */
[----:B------:R-:W-:Y:S04]  /*1a4c0*/  STG.E.U16 [R186.64], R114 ;  /* 0x00000072ba007986 */ /* 0x000fe8000c101506 */
[----:B------:R-:W-:Y:S04]  /*1a4d0*/  STG.E.U16 [R184.64], R110 ;  /* 0x0000006eb8007986 */ /* 0x000fe8000c101506 */
[----:B------:R4:W-:Y:S04]  /*1a4e0*/  STG.E.U16 [R182.64], R106 ;  /* 0x0000006ab6007986 */ /* 0x0009e8000c101506 */
[----:B------:R3:W-:Y:S04]  /*1a4f0*/  STG.E.U16 [R180.64], R102 ;  /* 0x00000066b4007986 */ /* 0x0007e8000c101506 */
[----:B------:R4:W-:Y:S01]  /*1a500*/  STG.E.U16 [R178.64], R98 ;  /* 0x00000062b2007986 */ /* 0x0009e2000c101506 */
[----:B0-----:R-:W-:-:S03]  /*1a510*/  PRMT R126, R126, 0x7632, R126 ;  /* 0x000076327e7e7816 */ /* 0x001fc6000000007e */
[----:B------:R0:W-:Y:S01]  /*1a520*/  STG.E.U16 [R176.64], R94 ;  /* 0x0000005eb0007986 */ /* 0x0001e2000c101506 */
[----:B-1----:R-:W-:-:S03]  /*1a530*/  PRMT R122, R122, 0x7632, R122 ;  /* 0x000076327a7a7816 */ /* 0x002fc6000000007a */
[----:B------:R1:W-:Y:S01]  /*1a540*/  STG.E.U16 [R174.64], R90 ;  /* 0x0000005aae007986 */ /* 0x0003e2000c101506 */
[----:B---3--:R-:W-:-:S03]  /*1a550*/  PRMT R118, R118, 0x7632, R118 ;  /* 0x0000763276767816 */ /* 0x008fc60000000076 */
[----:B------:R3:W-:Y:S01]  /*1a560*/  STG.E.U16 [R172.64], R86 ;  /* 0x00000056ac007986 */ /* 0x0007e2000c101506 */
[----:B------:R-:W-:-:S03]  /*1a570*/  PRMT R77, R114, 0x7632, R77 ;  /* 0x00007632724d7816 */ /* 0x000fc6000000004d */
[----:B------:R0:W-:Y:S04]  /*1a580*/  STG.E.U16 [R170.64], R82 ;  /* 0x00000052aa007986 */ /* 0x0001e8000c101506 */
[----:B------:R0:W-:Y:S01]  /*1a590*/  STG.E.U16 [R168.64], R78 ;  /* 0x0000004ea8007986 */ /* 0x0001e2000c101506 */
[----:B----4-:R-:W-:-:S03]  /*1a5a0*/  PRMT R106, R106, 0x7632, R106 ;  /* 0x000076326a6a7816 */ /* 0x010fc6000000006a */
[----:B------:R4:W-:Y:S01]  /*1a5b0*/  STG.E.U16 [R166.64], R130 ;  /* 0x00000082a6007986 */ /* 0x0009e2000c101506 */
[----:B------:R-:W-:-:S03]  /*1a5c0*/  PRMT R102, R102, 0x7632, R102 ;  /* 0x0000763266667816 */ /* 0x000fc60000000066 */
[----:B------:R3:W-:Y:S01]  /*1a5d0*/  STG.E.U16 [R164.64], R134 ;  /* 0x00000086a4007986 */ /* 0x0007e2000c101506 */
[----:B------:R-:W-:-:S03]  /*1a5e0*/  PRMT R98, R98, 0x7632, R98 ;  /* 0x0000763262627816 */ /* 0x000fc60000000062 */
[----:B------:R4:W-:Y:S01]  /*1a5f0*/  STG.E.U16 [R162.64], R138 ;  /* 0x0000008aa2007986 */ /* 0x0009e2000c101506 */
[----:B0-----:R-:W-:-:S03]  /*1a600*/  PRMT R94, R94, 0x7632, R94 ;  /* 0x000076325e5e7816 */ /* 0x001fc6000000005e */
[----:B------:R-:W-:Y:S01]  /*1a610*/  STG.E.U16 [R160.64], R126 ;  /* 0x0000007ea0007986 */ /* 0x000fe2000c101506 */
[----:B-1----:R-:W-:-:S03]  /*1a620*/  PRMT R90, R90, 0x7632, R90 ;  /* 0x000076325a5a7816 */ /* 0x002fc6000000005a */
[----:B------:R-:W-:Y:S01]  /*1a630*/  STG.E.U16 [R158.64], R122 ;  /* 0x0000007a9e007986 */ /* 0x000fe2000c101506 */
[----:B---3--:R-:W-:-:S03]  /*1a640*/  PRMT R86, R86, 0x7632, R86 ;  /* 0x0000763256567816 */ /* 0x008fc60000000056 */
[----:B------:R-:W-:Y:S01]  /*1a650*/  STG.E.U16 [R156.64], R118 ;  /* 0x000000769c007986 */ /* 0x000fe2000c101506 */
[----:B------:R-:W-:-:S03]  /*1a660*/  PRMT R82, R82, 0x7632, R82 ;  /* 0x0000763252527816 */ /* 0x000fc60000000052 */
[----:B------:R-:W-:Y:S01]  /*1a670*/  STG.E.U16 [R154.64], R77 ;  /* 0x0000004d9a007986 */ /* 0x000fe2000c101506 */
[----:B------:R-:W-:-:S03]  /*1a680*/  PRMT R78, R78, 0x7632, R78 ;  /* 0x000076324e4e7816 */ /* 0x000fc6000000004e */
[----:B------:R-:W3:Y:S04]  /*1a690*/  LDL.LU R92, [R1+0x8c] ;  /* 0x00008c00015c7983 */ /* 0x000ee80000300800 */
[----:B------:R-:W-:Y:S01]  /*1a6a0*/  STG.E.U16 [R152.64], R76 ;  /* 0x0000004c98007986 */ /* 0x000fe2000c101506 */
[----:B----4-:R-:W-:-:S03]  /*1a6b0*/  PRMT R130, R130, 0x7632, R130 ;  /* 0x0000763282827816 */ /* 0x010fc60000000082 */
[----:B------:R-:W4:Y:S04]  /*1a6c0*/  LDL.LU R96, [R1+0x110] ;  /* 0x0001100001607983 */ /* 0x000f280000300800 */
[----:B------:R-:W-:Y:S01]  /*1a6d0*/  STG.E.U16 [R150.64], R106 ;  /* 0x0000006a96007986 */ /* 0x000fe2000c101506 */
[----:B------:R-:W-:-:S03]  /*1a6e0*/  PRMT R134, R134, 0x7632, R134 ;  /* 0x0000763286867816 */ /* 0x000fc60000000086 */
[----:B------:R-:W4:Y:S04]  /*1a6f0*/  LDL.LU R120, [R1+0x12c] ;  /* 0x00012c0001787983 */ /* 0x000f280000300800 */
[----:B------:R-:W-:Y:S01]  /*1a700*/  STG.E.U16 [R148.64], R102 ;  /* 0x0000006694007986 */ /* 0x000fe2000c101506 */
[----:B------:R-:W-:-:S03]  /*1a710*/  PRMT R138, R138, 0x7632, R138 ;  /* 0x000076328a8a7816 */ /* 0x000fc6000000008a */
[----:B------:R-:W4:Y:S04]  /*1a720*/  LDL.LU R124, [R1+0x4c] ;  /* 0x00004c00017c7983 */ /* 0x000f280000300800 */
        /* <DEDUP_REMOVED lines=21> */
[----:B------:R-:W-:Y:S01]  /*1a880*/  STG.E.U16 [R14.64], R79 ;  /* 0x0000004f0e007986 */ /* 0x000fe2000c101506 */
[----:B--2---:R-:W-:-:S03]  /*1a890*/  FFMA R50, R237, 0.69314718246459960938, R88 ;  /* 0x3f317218ed327823 */ /* 0x004fc60000000058 */
[----:B------:R-:W-:Y:S04]  /*1a8a0*/  STG.E.U16 [R10.64], R131 ;  /* 0x000000830a007986 */ /* 0x000fe8000c101506 */
[----:B------:R-:W-:Y:S04]  /*1a8b0*/  STG.E.U16 [R8.64], R135 ;  /* 0x0000008708007986 */ /* 0x000fe8000c101506 */
[----:B------:R0:W-:Y:S04]  /*1a8c0*/  STG.E.U16 [R6.64], R139 ;  /* 0x0000008b06007986 */ /* 0x0001e8000c101506 */
[----:B------:R-:W2:Y:S01]  /*1a8d0*/  LDL.LU R237, [R1+0x630] ;  /* 0x0006300001ed7983 */ /* 0x000ea20000300800 */
[----:B0-----:R-:W-:-:S03]  /*1a8e0*/  FSEL R7, R236, -INF , P0 ;  /* 0xff800000ec077808 */ /* 0x001fc60000000000 */
[----:B------:R-:W2:Y:S01]  /*1a8f0*/  LDL.LU R236, [R1+0x62c] ;  /* 0x00062c0001ec7983 */ /* 0x000ea20000300800 */
[----:B------:R-:W-:Y:S02]  /*1a900*/  PRMT R2, R127, 0x7632, R2 ;  /* 0x000076327f027816 */ /* 0x000fe40000000002 */
[----:B------:R-:W-:Y:S02]  /*1a910*/  PRMT R3, R123, 0x7632, R3 ;  /* 0x000076327b037816 */ /* 0x000fe40000000003 */
[----:B------:R-:W-:Y:S02]  /*1a920*/  PRMT R59, R119, 0x7632, R59 ;  /* 0x00007632773b7816 */ /* 0x000fe4000000003b */
[----:B------:R-:W-:Y:S01]  /*1a930*/  PRMT R55, R115, 0x7632, R55 ;  /* 0x0000763273377816 */ /* 0x000fe20000000037 */
[----:B------:R-:W-:Y:S01]  /*1a940*/  STG.E.U16 [R64.64], R2 ;  /* 0x0000000240007986 */ /* 0x000fe2000c101506 */
[----:B------:R-:W-:Y:S02]  /*1a950*/  PRMT R51, R111, 0x7632, R51 ;  /* 0x000076326f337816 */ /* 0x000fe40000000033 */
[----:B------:R-:W-:Y:S01]  /*1a960*/  PRMT R47, R107, 0x7632, R47 ;  /* 0x000076326b2f7816 */ /* 0x000fe2000000002f */
[----:B------:R-:W-:Y:S01]  /*1a970*/  STG.E.U16 [R60.64], R3 ;  /* 0x000000033c007986 */ /* 0x000fe2000c101506 */
[----:B------:R-:W-:-:S02]  /*1a980*/  PRMT R43, R103, 0x7632, R43 ;  /* 0x00007632672b7816 */ /* 0x000fc4000000002b */
[----:B------:R-:W-:Y:S01]  /*1a990*/  PRMT R39, R99, 0x7632, R39 ;  /* 0x0000763263277816 */ /* 0x000fe20000000027 */
[----:B------:R-:W-:Y:S01]  /*1a9a0*/  STG.E.U16 [R56.64], R59 ;  /* 0x0000003b38007986 */ /* 0x000fe2000c101506 */
[----:B------:R-:W-:Y:S02]  /*1a9b0*/  PRMT R35, R95, 0x7632, R35 ;  /* 0x000076325f237816 */ /* 0x000fe40000000023 */
[----:B------:R-:W-:Y:S01]  /*1a9c0*/  PRMT R31, R91, 0x7632, R31 ;  /* 0x000076325b1f7816 */ /* 0x000fe2000000001f */
[----:B------:R-:W-:Y:S01]  /*1a9d0*/  STG.E.U16 [R52.64], R55 ;  /* 0x0000003734007986 */ /* 0x000fe2000c101506 */
[----:B------:R-:W-:-:S03]  /*1a9e0*/  PRMT R27, R87, 0x7632, R27 ;  /* 0x00007632571b7816 */ /* 0x000fc6000000001b */
[----:B------:R0:W-:Y:S01]  /*1a9f0*/  STG.E.U16 [R48.64], R51 ;  /* 0x0000003330007986 */ /* 0x0001e2000c101506 */
[----:B------:R-:W-:-:S03]  /*1aa00*/  PRMT R23, R83, 0x7632, R23 ;  /* 0x0000763253177816 */ /* 0x000fc60000000017 */
[----:B------:R-:W-:Y:S01]  /*1aa10*/  STG.E.U16 [R44.64], R47 ;  /* 0x0000002f2c007986 */ /* 0x000fe2000c101506 */
[----:B------:R-:W-:-:S03]  /*1aa20*/  PRMT R19, R79, 0x7632, R19 ;  /* 0x000076324f137816 */ /* 0x000fc60000000013 */
[----:B------:R-:W-:Y:S01]  /*1aa30*/  STG.E.U16 [R40.64], R43 ;  /* 0x0000002b28007986 */ /* 0x000fe2000c101506 */
[----:B------:R-:W-:-:S03]  /*1aa40*/  PRMT R15, R131, 0x7632, R15 ;  /* 0x00007632830f7816 */ /* 0x000fc6000000000f */
[----:B------:R-:W-:Y:S01]  /*1aa50*/  STG.E.U16 [R36.64], R39 ;  /* 0x0000002724007986 */ /* 0x000fe2000c101506 */
[----:B------:R-:W-:-:S03]  /*1aa60*/  PRMT R117, R135, 0x7632, R117 ;  /* 0x0000763287757816 */ /* 0x000fc60000000075 */
[----:B------:R-:W-:Y:S01]  /*1aa70*/  STG.E.U16 [R32.64], R35 ;  /* 0x0000002320007986 */ /* 0x000fe2000c101506 */
[----:B------:R-:W-:-:S03]  /*1aa80*/  PRMT R11, R139, 0x7632, R11 ;  /* 0x000076328b0b7816 */ /* 0x000fc6000000000b */
[----:B------:R-:W-:Y:S04]  /*1aa90*/  STG.E.U16 [R28.64], R31 ;  /* 0x0000001f1c007986 */ /* 0x000fe8000c101506 */
[----:B------:R-:W-:Y:S04]  /*1aaa0*/  STG.E.U16 [R24.64], R27 ;  /* 0x0000001b18007986 */ /* 0x000fe8000c101506 */
[----:B------:R-:W-:Y:S04]  /*1aab0*/  STG.E.U16 [R20.64], R23 ;  /* 0x0000001714007986 */ /* 0x000fe8000c101506 */
[----:B------:R-:W-:Y:S04]  /*1aac0*/  STG.E.U16 [R16.64], R19 ;  /* 0x0000001310007986 */ /* 0x000fe8000c101506 */
[----:B------:R1:W-:Y:S04]  /*1aad0*/  STG.E.U16 [R12.64], R15 ;  /* 0x0000000f0c007986 */ /* 0x0003e8000c101506 */
[----:B------:R1:W-:Y:S04]  /*1aae0*/  STG.E.U16 [R234.64], R117 ;  /* 0x00000075ea007986 */ /* 0x0003e8000c101506 */
[----:B------:R1:W-:Y:S01]  /*1aaf0*/  STG.E.U16 [R4.64], R11 ;  /* 0x0000000b04007986 */ /* 0x0003e2000c101506 */
[----:B0-----:R-:W-:-:S02]  /*1ab00*/  FFMA R48, R0, 0.69314718246459960938, R132 ;  /* 0x3f31721800307823 */ /* 0x001fc40000000084 */
[----:B------:R-:W-:Y:S02]  /*1ab10*/  FFMA R49, R80, 0.69314718246459960938, R128 ;  /* 0x3f31721850317823 */ /* 0x000fe40000000080 */
[----:B------:R-:W-:Y:S01]  /*1ab20*/  FFMA R51, R7, 0.69314718246459960938, R252 ;  /* 0x3f31721807337823 */ /* 0x000fe200000000fc */
[----:B---3--:R-:W-:Y:S02]  /*1ab30*/  FSEL R2, R92, -INF , P4 ;  /* 0xff8000005c027808 */ /* 0x008fe40002000000 */
[----:B----4-:R-:W-:Y:S02]  /*1ab40*/  FSEL R9, R124, -INF , P2 ;  /* 0xff8000007c097808 */ /* 0x010fe40001000000 */
[----:B------:R-:W0:Y:S01]  /*1ab50*/  S2R R124, SR_TID.X ;  /* 0x00000000007c7919 */ /* 0x000e220000002100 */
[----:B------:R-:W-:Y:S02]  /*1ab60*/  FSEL R3, R96, -INF , P5 ;  /* 0xff80000060037808 */ /* 0x000fe40002800000 */
[----:B------:R-:W-:Y:S01]  /*1ab70*/  FSEL R0, R120, -INF , P6 ;  /* 0xff80000078007808 */ /* 0x000fe20003000000 */
[----:B-1----:R-:W-:-:S02]  /*1ab80*/  FFMA R12, R2, 0.69314718246459960938, R239 ;  /* 0x3f317218020c7823 */ /* 0x002fc400000000ef */
[----:B------:R-:W-:Y:S01]  /*1ab90*/  FFMA R13, R3, 0.69314718246459960938, R238 ;  /* 0x3f317218030d7823 */ /* 0x000fe200000000ee */
[----:B0-----:R-:W-:Y:S01]  /*1aba0*/  LOP3.LUT R124, R124, 0x1c, RZ, 0xc0, !PT ;  /* 0x0000001c7c7c7812 */ /* 0x001fe200078ec0ff */
[----:B------:R-:W-:Y:S06]  /*1abb0*/  BAR.SYNC.DEFER_BLOCKING 0x0 ;  /* 0x0000000000007b1d */ /* 0x000fec0000010000 */
[----:B------:R0:W-:Y:S01]  /*1abc0*/  STS.128 [R124.X4], R48 ;  /* 0x000000307c007388 */ /* 0x0001e20000004c00 */
[----:B--2---:R-:W-:Y:S02]  /*1abd0*/  FFMA R14, R0, 0.69314718246459960938, R237 ;  /* 0x3f317218000e7823 */ /* 0x004fe400000000ed */
[----:B------:R-:W-:-:S05]  /*1abe0*/  FFMA R15, R9, 0.69314718246459960938, R236 ;  /* 0x3f317218090f7823 */ /* 0x000fca00000000ec */
[----:B------:R0:W-:Y:S04]  /*1abf0*/  STS.128 [R124.X4+0x80], R12 ;  /* 0x0000800c7c007388 */ /* 0x0001e80000004c00 */
[----:B------:R-:W-:Y:S06]  /*1ac00*/  BAR.SYNC.DEFER_BLOCKING 0x0 ;  /* 0x0000000000007b1d */ /* 0x000fec0000010000 */
[----:B------:R-:W-:Y:S05]  /*1ac10*/  @P1 EXIT ;  /* 0x000000000000194d */ /* 0x000fea0003800000 */
[----:B0-----:R-:W0:Y:S04]  /*1ac20*/  S2R R124, SR_CTAID.X ;  /* 0x00000000007c7919 */ /* 0x001e280000002500 */
[----:B------:R-:W1:Y:S04]  /*1ac30*/  S2R R120, SR_CTAID.Y ;  /* 0x0000000000787919 */ /* 0x000e680000002600 */
[----:B------:R-:W2:Y:S01]  /*1ac40*/  LDS R7, [R84] ;  /* 0x0000000054077984 */ /* 0x000ea20000000800 */
[----:B0-----:R-:W-:Y:S01]  /*1ac50*/  SHF.L.U32 R124, R124, 0x6, RZ ;  /* 0x000000067c7c7819 */ /* 0x001fe200000006ff */
[----:B-1----:R-:W-:-:S03]  /*1ac60*/  IMAD R0, R120, c[0x0][0x1cc], RZ ;  /* 0x0000730078007a24 */ /* 0x002fc600078e02ff */
[----:B------:R-:W-:Y:S01]  /*1ac70*/  LOP3.LUT R124, R124, 0x3f, R116, 0xf8, !PT ;  /* 0x0000003f7c7c7812 */ /* 0x000fe200078ef874 */
[----:B------:R-:W-:-:S03]  /*1ac80*/  IMAD.SHL.U32 R2, R0, 0x4, RZ ;  /* 0x0000000400027824 */ /* 0x000fc600078e00ff */
[----:B------:R-:W-:Y:S01]  /*1ac90*/  SHF.L.U32 R3, R124, 0x2, RZ ;  /* 0x000000027c037819 */ /* 0x000fe200000006ff */
[----:B------:R-:W-:-:S03]  /*1aca0*/  IMAD.HI R0, R0, 0x4, RZ ;  /* 0x0000000400007827 */ /* 0x000fc600078e02ff */
[----:B------:R-:W-:Y:S01]  /*1acb0*/  IADD3 R2, P0, P1, R3, c[0x0][0x180], R2 ;  /* 0x0000600003027a10 */ /* 0x000fe2000791e002 */
[----:B------:R-:W-:-:S05]  /*1acc0*/  IMAD.HI R5, R124, 0x4, RZ ;  /* 0x000000047c057827 */ /* 0x000fca00078e02ff */
[----:B------:R-:W-:-:S05]  /*1acd0*/  IADD3.X R3, R5, c[0x0][0x184], R0, P0, P1 ;  /* 0x0000610005037a10 */ /* 0x000fca00007e2400 */
[----:B--2---:R-:W-:Y:S01]  /*1ace0*/  STG.E [R2.64], R7 ;  /* 0x0000000702007986 */ /* 0x004fe2000c101906 */
[----:B------:R-:W-:Y:S05]  /*1acf0*/  EXIT ;  /* 0x000000000000794d */ /* 0x000fea0003800000 */
.L_x_2:
[----:B------:R-:W-:-:S00]  /*1ad00*/  BRA `(.L_x_2) ;  /* 0xfffffff000007947 */ /* 0x000fc0000383ffff */
[----:B------:R-:W-:-:S00]  /*1ad10*/  NOP ;  /* 0x0000000000007918 */ /* 0x000fc00000000000 */
        /* <DEDUP_REMOVED lines=14> */
.L_x_3:


//--------------------- .nv.global.init           --------------------------
	.section	.nv.global.init,"aw",@progbits
.nv.global.init:
	.type		_$_str,@object
	.size		_$_str,(.L_0 - _$_str)
_$_str:
        /*0000*/ 	.byte	0x5f, 0x5f, 0x43, 0x55, 0x44, 0x41, 0x5f, 0x46, 0x54, 0x5a, 0x00
.L_0:


//--------------------- .nv.shared.attn_fwd       --------------------------
	.section	.nv.shared.attn_fwd,"aw",@nobits
	.sectionflags	@""
	.align	16
